//
// Generated by NVIDIA NVVM Compiler
//
// Compiler Build ID: CL-36424714
// Cuda compilation tools, release 13.0, V13.0.88
// Based on NVVM 20.0.0
//

.version 9.0
.target sm_100
.address_size 64

	// .globl	_Z15BuildTreeKernelPfS_PiS0_fiiff
.extern .func  (.param .b32 func_retval0) vprintf
(
	.param .b64 vprintf_param_0,
	.param .b64 vprintf_param_1
)
;
.global .align 1 .b8 _ZN34_INTERNAL_1b9e8c92_4_k_cu_911ebb0c4cuda3std3__45__cpo5beginE[1];
.global .align 1 .b8 _ZN34_INTERNAL_1b9e8c92_4_k_cu_911ebb0c4cuda3std3__45__cpo3endE[1];
.global .align 1 .b8 _ZN34_INTERNAL_1b9e8c92_4_k_cu_911ebb0c4cuda3std3__45__cpo6cbeginE[1];
.global .align 1 .b8 _ZN34_INTERNAL_1b9e8c92_4_k_cu_911ebb0c4cuda3std3__45__cpo4cendE[1];
.global .align 1 .b8 _ZN34_INTERNAL_1b9e8c92_4_k_cu_911ebb0c4cuda3std3__45__cpo6rbeginE[1];
.global .align 1 .b8 _ZN34_INTERNAL_1b9e8c92_4_k_cu_911ebb0c4cuda3std3__45__cpo4rendE[1];
.global .align 1 .b8 _ZN34_INTERNAL_1b9e8c92_4_k_cu_911ebb0c4cuda3std3__45__cpo7crbeginE[1];
.global .align 1 .b8 _ZN34_INTERNAL_1b9e8c92_4_k_cu_911ebb0c4cuda3std3__45__cpo5crendE[1];
.global .align 1 .b8 _ZN34_INTERNAL_1b9e8c92_4_k_cu_911ebb0c4cuda3std3__436_GLOBAL__N__1b9e8c92_4_k_cu_911ebb0c6ignoreE[1];
.global .align 1 .b8 _ZN34_INTERNAL_1b9e8c92_4_k_cu_911ebb0c4cuda3std3__419piecewise_constructE[1];
.global .align 1 .b8 _ZN34_INTERNAL_1b9e8c92_4_k_cu_911ebb0c4cuda3std3__48in_placeE[1];
.global .align 1 .b8 _ZN34_INTERNAL_1b9e8c92_4_k_cu_911ebb0c4cuda3std3__420unreachable_sentinelE[1];
.global .align 1 .b8 _ZN34_INTERNAL_1b9e8c92_4_k_cu_911ebb0c4cuda3std3__47nulloptE[1];
.global .align 1 .b8 _ZN34_INTERNAL_1b9e8c92_4_k_cu_911ebb0c4cuda3std3__48unexpectE[1];
.global .align 1 .b8 _ZN34_INTERNAL_1b9e8c92_4_k_cu_911ebb0c4cuda3std6ranges3__45__cpo4swapE[1];
.global .align 1 .b8 _ZN34_INTERNAL_1b9e8c92_4_k_cu_911ebb0c4cuda3std6ranges3__45__cpo9iter_moveE[1];
.global .align 1 .b8 _ZN34_INTERNAL_1b9e8c92_4_k_cu_911ebb0c4cuda3std6ranges3__45__cpo5beginE[1];
.global .align 1 .b8 _ZN34_INTERNAL_1b9e8c92_4_k_cu_911ebb0c4cuda3std6ranges3__45__cpo3endE[1];
.global .align 1 .b8 _ZN34_INTERNAL_1b9e8c92_4_k_cu_911ebb0c4cuda3std6ranges3__45__cpo6cbeginE[1];
.global .align 1 .b8 _ZN34_INTERNAL_1b9e8c92_4_k_cu_911ebb0c4cuda3std6ranges3__45__cpo4cendE[1];
.global .align 1 .b8 _ZN34_INTERNAL_1b9e8c92_4_k_cu_911ebb0c4cuda3std6ranges3__45__cpo7advanceE[1];
.global .align 1 .b8 _ZN34_INTERNAL_1b9e8c92_4_k_cu_911ebb0c4cuda3std6ranges3__45__cpo9iter_swapE[1];
.global .align 1 .b8 _ZN34_INTERNAL_1b9e8c92_4_k_cu_911ebb0c4cuda3std6ranges3__45__cpo4nextE[1];
.global .align 1 .b8 _ZN34_INTERNAL_1b9e8c92_4_k_cu_911ebb0c4cuda3std6ranges3__45__cpo4prevE[1];
.global .align 1 .b8 _ZN34_INTERNAL_1b9e8c92_4_k_cu_911ebb0c4cuda3std6ranges3__45__cpo4dataE[1];
.global .align 1 .b8 _ZN34_INTERNAL_1b9e8c92_4_k_cu_911ebb0c4cuda3std6ranges3__45__cpo5cdataE[1];
.global .align 1 .b8 _ZN34_INTERNAL_1b9e8c92_4_k_cu_911ebb0c4cuda3std6ranges3__45__cpo4sizeE[1];
.global .align 1 .b8 _ZN34_INTERNAL_1b9e8c92_4_k_cu_911ebb0c4cuda3std6ranges3__45__cpo5ssizeE[1];
.global .align 1 .b8 _ZN34_INTERNAL_1b9e8c92_4_k_cu_911ebb0c4cuda3std6ranges3__45__cpo8distanceE[1];
.global .align 1 .b8 _ZN34_INTERNAL_1b9e8c92_4_k_cu_911ebb0c6thrust24THRUST_300001_SM_1000_NS8cuda_cub3parE[1];
.global .align 1 .b8 _ZN34_INTERNAL_1b9e8c92_4_k_cu_911ebb0c6thrust24THRUST_300001_SM_1000_NS8cuda_cub10par_nosyncE[1];
.global .align 1 .b8 _ZN34_INTERNAL_1b9e8c92_4_k_cu_911ebb0c6thrust24THRUST_300001_SM_1000_NS6system6detail10sequential3seqE[1];
.global .align 1 .b8 _ZN34_INTERNAL_1b9e8c92_4_k_cu_911ebb0c6thrust24THRUST_300001_SM_1000_NS6system3cpp3parE[1];
.global .align 1 .b8 _ZN34_INTERNAL_1b9e8c92_4_k_cu_911ebb0c6thrust24THRUST_300001_SM_1000_NS12placeholders2_1E[1];
.global .align 1 .b8 _ZN34_INTERNAL_1b9e8c92_4_k_cu_911ebb0c6thrust24THRUST_300001_SM_1000_NS12placeholders2_2E[1];
.global .align 1 .b8 _ZN34_INTERNAL_1b9e8c92_4_k_cu_911ebb0c6thrust24THRUST_300001_SM_1000_NS12placeholders2_3E[1];
.global .align 1 .b8 _ZN34_INTERNAL_1b9e8c92_4_k_cu_911ebb0c6thrust24THRUST_300001_SM_1000_NS12placeholders2_4E[1];
.global .align 1 .b8 _ZN34_INTERNAL_1b9e8c92_4_k_cu_911ebb0c6thrust24THRUST_300001_SM_1000_NS12placeholders2_5E[1];
.global .align 1 .b8 _ZN34_INTERNAL_1b9e8c92_4_k_cu_911ebb0c6thrust24THRUST_300001_SM_1000_NS12placeholders2_6E[1];
.global .align 1 .b8 _ZN34_INTERNAL_1b9e8c92_4_k_cu_911ebb0c6thrust24THRUST_300001_SM_1000_NS12placeholders2_7E[1];
.global .align 1 .b8 _ZN34_INTERNAL_1b9e8c92_4_k_cu_911ebb0c6thrust24THRUST_300001_SM_1000_NS12placeholders2_8E[1];
.global .align 1 .b8 _ZN34_INTERNAL_1b9e8c92_4_k_cu_911ebb0c6thrust24THRUST_300001_SM_1000_NS12placeholders2_9E[1];
.global .align 1 .b8 _ZN34_INTERNAL_1b9e8c92_4_k_cu_911ebb0c6thrust24THRUST_300001_SM_1000_NS12placeholders3_10E[1];
.global .align 1 .b8 _ZN34_INTERNAL_1b9e8c92_4_k_cu_911ebb0c6thrust24THRUST_300001_SM_1000_NS3seqE[1];
.global .align 1 .b8 _ZN34_INTERNAL_1b9e8c92_4_k_cu_911ebb0c6thrust24THRUST_300001_SM_1000_NS6deviceE[1];
.global .align 1 .b8 $str[11] = {98, 111, 116, 116, 111, 109, 32, 37, 100, 10};
.global .align 1 .b8 $str$1[23] = {110, 101, 119, 32, 98, 111, 100, 121, 32, 37, 100, 32, 120, 32, 37, 102, 32, 121, 32, 37, 102, 10};
.global .align 1 .b8 $str$2[37] = {97, 100, 100, 32, 116, 111, 32, 116, 114, 101, 101, 32, 110, 111, 100, 101, 32, 37, 100, 32, 112, 111, 115, 120, 32, 37, 102, 32, 112, 111, 115, 121, 32, 37, 102, 10};
.global .align 1 .b8 $str$3[37] = {101, 109, 112, 116, 121, 44, 32, 97, 100, 100, 32, 37, 100, 32, 116, 111, 32, 37, 100, 32, 112, 97, 116, 104, 32, 37, 100, 32, 115, 117, 99, 99, 101, 115, 115, 10};
.global .align 1 .b8 $str$4[35] = {111, 108, 100, 32, 110, 111, 100, 101, 32, 37, 100, 32, 120, 58, 37, 102, 32, 121, 58, 37, 102, 32, 110, 101, 119, 32, 99, 101, 108, 108, 58, 37, 100, 10};
.global .align 1 .b8 $str$5[13] = {101, 114, 114, 111, 114, 32, 98, 114, 101, 97, 107, 10};
.global .align 1 .b8 $str$6[66] = {110, 101, 119, 32, 99, 101, 108, 108, 32, 37, 100, 32, 120, 58, 37, 102, 32, 121, 58, 37, 102, 32, 114, 97, 100, 58, 37, 102, 32, 111, 108, 100, 32, 105, 100, 32, 37, 100, 32, 112, 97, 116, 104, 32, 37, 100, 32, 110, 101, 119, 32, 105, 100, 32, 37, 100, 32, 112, 97, 116, 104, 32, 37, 100, 10};
.global .align 1 .b8 $str$7[72] = {110, 101, 119, 32, 99, 101, 108, 108, 32, 37, 100, 32, 120, 58, 37, 102, 32, 121, 58, 37, 102, 32, 114, 97, 100, 58, 37, 102, 32, 111, 108, 100, 32, 105, 100, 32, 37, 100, 32, 112, 97, 116, 104, 32, 37, 100, 32, 110, 101, 119, 32, 105, 100, 32, 37, 100, 32, 112, 97, 116, 104, 32, 37, 100, 32, 98, 114, 101, 97, 107, 10};
.global .align 1 .b8 $str$8[13] = {99, 111, 117, 110, 116, 32, 37, 100, 58, 37, 100, 10};
.global .align 1 .b8 $str$9[22] = {37, 100, 32, 98, 101, 102, 111, 114, 101, 58, 32, 120, 32, 37, 102, 32, 121, 32, 37, 102, 10};
.global .align 1 .b8 $str$10[30] = {37, 100, 32, 97, 102, 116, 101, 114, 58, 32, 120, 32, 37, 102, 32, 121, 32, 37, 102, 32, 99, 111, 117, 110, 116, 32, 37, 100, 10};
.global .align 1 .b8 $str$11[32] = {72, 101, 108, 108, 111, 32, 102, 114, 111, 109, 32, 98, 108, 111, 99, 107, 32, 37, 100, 44, 32, 116, 104, 114, 101, 97, 100, 32, 37, 100, 10};
.extern .shared .align 16 .b8 _ZN6thrust24THRUST_300001_SM_1000_NS8cuda_cub4core6detail5shmemE[];

.visible .entry _Z15BuildTreeKernelPfS_PiS0_fiiff(
	.param .u64 .ptr .align 1 _Z15BuildTreeKernelPfS_PiS0_fiiff_param_0,
	.param .u64 .ptr .align 1 _Z15BuildTreeKernelPfS_PiS0_fiiff_param_1,
	.param .u64 .ptr .align 1 _Z15BuildTreeKernelPfS_PiS0_fiiff_param_2,
	.param .u64 .ptr .align 1 _Z15BuildTreeKernelPfS_PiS0_fiiff_param_3,
	.param .f32 _Z15BuildTreeKernelPfS_PiS0_fiiff_param_4,
	.param .u32 _Z15BuildTreeKernelPfS_PiS0_fiiff_param_5,
	.param .u32 _Z15BuildTreeKernelPfS_PiS0_fiiff_param_6,
	.param .f32 _Z15BuildTreeKernelPfS_PiS0_fiiff_param_7,
	.param .f32 _Z15BuildTreeKernelPfS_PiS0_fiiff_param_8
)
{
	.local .align 16 .b8 	__local_depot0[48];
	.reg .b64 	%SP;
	.reg .b64 	%SPL;
	.reg .pred 	%p<21>;
	.reg .b16 	%rs<10>;
	.reg .b32 	%r<103>;
	.reg .b32 	%f<55>;
	.reg .b64 	%rd<73>;
	.reg .b64 	%fd<22>;

	mov.u64 	%SPL, __local_depot0;
	cvta.local.u64 	%SP, %SPL;
	ld.param.u64 	%rd12, [_Z15BuildTreeKernelPfS_PiS0_fiiff_param_0];
	ld.param.u64 	%rd13, [_Z15BuildTreeKernelPfS_PiS0_fiiff_param_1];
	ld.param.u64 	%rd14, [_Z15BuildTreeKernelPfS_PiS0_fiiff_param_2];
	ld.param.u64 	%rd11, [_Z15BuildTreeKernelPfS_PiS0_fiiff_param_3];
	ld.param.u32 	%r32, [_Z15BuildTreeKernelPfS_PiS0_fiiff_param_5];
	cvta.to.global.u64 	%rd1, %rd14;
	cvta.to.global.u64 	%rd2, %rd11;
	cvta.to.global.u64 	%rd3, %rd13;
	cvta.to.global.u64 	%rd4, %rd12;
	add.u64 	%rd15, %SP, 0;
	add.u64 	%rd5, %SPL, 0;
	mov.u32 	%r34, %ctaid.x;
	mov.u32 	%r35, %ntid.x;
	mov.u32 	%r36, %tid.x;
	mad.lo.s32 	%r85, %r34, %r35, %r36;
	setp.ne.s32 	%p1, %r85, 0;
	@%p1 bra 	$L__BB0_2;
	ld.param.f32 	%f41, [_Z15BuildTreeKernelPfS_PiS0_fiiff_param_8];
	ld.param.f32 	%f39, [_Z15BuildTreeKernelPfS_PiS0_fiiff_param_7];
	ld.param.u32 	%r82, [_Z15BuildTreeKernelPfS_PiS0_fiiff_param_6];
	mul.wide.s32 	%rd16, %r82, 4;
	add.s64 	%rd17, %rd4, %rd16;
	st.global.f32 	[%rd17], %f39;
	add.s64 	%rd18, %rd3, %rd16;
	st.global.f32 	[%rd18], %f41;
	ld.global.u32 	%r37, [%rd2];
	st.local.u32 	[%rd5], %r37;
	mov.u64 	%rd19, $str;
	cvta.global.u64 	%rd20, %rd19;
	{ // callseq 0, 0
	.param .b64 param0;
	st.param.b64 	[param0], %rd20;
	.param .b64 param1;
	st.param.b64 	[param1], %rd15;
	.param .b32 retval0;
	call.uni (retval0), 
	vprintf, 
	(
	param0, 
	param1
	);
	ld.param.b32 	%r38, [retval0];
	} // callseq 0
$L__BB0_2:
	setp.ge.s32 	%p2, %r85, %r32;
	@%p2 bra 	$L__BB0_20;
	mov.b16 	%rs8, 1;
	mov.u64 	%rd39, $str$2;
	mov.u64 	%rd68, $str$3;
	mov.u64 	%rd46, $str$4;
	mov.u64 	%rd56, $str$6;
$L__BB0_4:
	cvta.to.local.u64 	%rd6, %rd15;
	and.b16  	%rs4, %rs8, 255;
	setp.eq.s16 	%p3, %rs4, 0;
	@%p3 bra 	$L__BB0_6;
	ld.param.f32 	%f42, [_Z15BuildTreeKernelPfS_PiS0_fiiff_param_8];
	ld.param.f32 	%f40, [_Z15BuildTreeKernelPfS_PiS0_fiiff_param_7];
	ld.param.u32 	%r86, [_Z15BuildTreeKernelPfS_PiS0_fiiff_param_6];
	ld.param.f32 	%f43, [_Z15BuildTreeKernelPfS_PiS0_fiiff_param_4];
	mul.wide.s32 	%rd23, %r85, 4;
	add.s64 	%rd24, %rd4, %rd23;
	ld.global.f32 	%f46, [%rd24];
	add.s64 	%rd25, %rd3, %rd23;
	ld.global.f32 	%f47, [%rd25];
	setp.lt.f32 	%p4, %f40, %f46;
	selp.u32 	%r41, 1, 0, %p4;
	setp.lt.f32 	%p5, %f42, %f47;
	selp.b32 	%r42, 3, 2, %p4;
	selp.b32 	%r84, %r42, %r41, %p5;
	cvt.f64.f32 	%fd2, %f46;
	cvt.f64.f32 	%fd3, %f47;
	st.local.u32 	[%rd6], %r85;
	st.local.f64 	[%rd6+8], %fd2;
	st.local.f64 	[%rd6+16], %fd3;
	mov.u64 	%rd26, $str$1;
	cvta.global.u64 	%rd27, %rd26;
	add.u64 	%rd28, %SP, 0;
	{ // callseq 1, 0
	.param .b64 param0;
	st.param.b64 	[param0], %rd27;
	.param .b64 param1;
	st.param.b64 	[param1], %rd28;
	.param .b32 retval0;
	call.uni (retval0), 
	vprintf, 
	(
	param0, 
	param1
	);
	ld.param.b32 	%r43, [retval0];
	} // callseq 1
$L__BB0_6:
	shl.b32 	%r45, %r86, 2;
	add.s32 	%r46, %r45, %r84;
	mul.wide.s32 	%rd29, %r46, 4;
	add.s64 	%rd30, %rd1, %rd29;
	ld.global.u32 	%r12, [%rd30];
	setp.lt.s32 	%p6, %r12, %r32;
	@%p6 bra 	$L__BB0_8;
$L__BB0_7:
	mov.u32 	%r86, %r12;
	mul.wide.s32 	%rd31, %r86, 4;
	add.s64 	%rd32, %rd4, %rd31;
	ld.global.f32 	%f24, [%rd32];
	setp.lt.f32 	%p7, %f24, %f46;
	selp.u32 	%r47, 1, 0, %p7;
	setp.lt.f32 	%p8, %f24, %f47;
	selp.b32 	%r48, 3, 2, %p7;
	selp.b32 	%r84, %r48, %r47, %p8;
	shl.b32 	%r49, %r86, 2;
	or.b32  	%r50, %r49, %r84;
	mul.wide.s32 	%rd33, %r50, 4;
	add.s64 	%rd34, %rd1, %rd33;
	ld.global.u32 	%r12, [%rd34];
	mul.f32 	%f43, %f43, 0f3F000000;
	setp.ge.s32 	%p9, %r12, %r32;
	@%p9 bra 	$L__BB0_7;
$L__BB0_8:
	setp.eq.s32 	%p10, %r12, -2;
	mov.b16 	%rs8, 0;
	@%p10 bra 	$L__BB0_19;
	shl.b32 	%r51, %r86, 2;
	add.s32 	%r52, %r51, %r84;
	mul.wide.s32 	%rd35, %r52, 4;
	add.s64 	%rd7, %rd1, %rd35;
	atom.relaxed.global.cas.b32 	%r53, [%rd7], %r12, -2;
	setp.ne.s32 	%p11, %r12, %r53;
	@%p11 bra 	$L__BB0_19;
	mul.wide.s32 	%rd36, %r86, 4;
	add.s64 	%rd37, %rd4, %rd36;
	ld.global.f32 	%f25, [%rd37];
	cvt.f64.f32 	%fd4, %f25;
	add.s64 	%rd38, %rd3, %rd36;
	ld.global.f32 	%f26, [%rd38];
	cvt.f64.f32 	%fd5, %f26;
	st.local.u32 	[%rd6], %r86;
	st.local.f64 	[%rd6+8], %fd4;
	st.local.f64 	[%rd6+16], %fd5;
	cvta.global.u64 	%rd40, %rd39;
	{ // callseq 2, 0
	.param .b64 param0;
	st.param.b64 	[param0], %rd40;
	.param .b64 param1;
	st.param.b64 	[param1], %rd15;
	.param .b32 retval0;
	call.uni (retval0), 
	vprintf, 
	(
	param0, 
	param1
	);
	ld.param.b32 	%r54, [retval0];
	} // callseq 2
	setp.ne.s32 	%p12, %r12, -1;
	@%p12 bra 	$L__BB0_12;
	st.global.u32 	[%rd7], %r85;
	st.local.v2.u32 	[%rd6], {%r85, %r86};
	st.local.u32 	[%rd6+8], %r84;
	cvta.global.u64 	%rd69, %rd68;
	{ // callseq 7, 0
	.param .b64 param0;
	st.param.b64 	[param0], %rd69;
	.param .b64 param1;
	st.param.b64 	[param1], %rd15;
	.param .b32 retval0;
	call.uni (retval0), 
	vprintf, 
	(
	param0, 
	param1
	);
	ld.param.b32 	%r78, [retval0];
	} // callseq 7
	bra.uni 	$L__BB0_18;
$L__BB0_12:
	ld.param.u64 	%rd71, [_Z15BuildTreeKernelPfS_PiS0_fiiff_param_3];
	mul.wide.s32 	%rd42, %r12, 4;
	add.s64 	%rd43, %rd4, %rd42;
	ld.global.f32 	%f12, [%rd43];
	add.s64 	%rd44, %rd3, %rd42;
	ld.global.f32 	%f13, [%rd44];
	cvta.to.global.u64 	%rd45, %rd71;
	atom.global.add.u32 	%r56, [%rd45], -1;
	add.s32 	%r15, %r56, -1;
	cvt.f64.f32 	%fd6, %f12;
	cvt.f64.f32 	%fd7, %f13;
	st.local.u32 	[%rd6], %r12;
	st.local.f64 	[%rd6+8], %fd6;
	st.local.f64 	[%rd6+16], %fd7;
	st.local.u32 	[%rd6+24], %r15;
	cvta.global.u64 	%rd47, %rd46;
	{ // callseq 3, 0
	.param .b64 param0;
	st.param.b64 	[param0], %rd47;
	.param .b64 param1;
	st.param.b64 	[param1], %rd15;
	.param .b32 retval0;
	call.uni (retval0), 
	vprintf, 
	(
	param0, 
	param1
	);
	ld.param.b32 	%r57, [retval0];
	} // callseq 3
	setp.le.s32 	%p13, %r56, %r32;
	mov.u32 	%r95, %r15;
	@%p13 bra 	$L__BB0_13;
	bra.uni 	$L__BB0_15;
$L__BB0_13:
	mov.u64 	%rd66, $str$5;
	cvta.global.u64 	%rd67, %rd66;
	{ // callseq 6, 0
	.param .b64 param0;
	st.param.b64 	[param0], %rd67;
	.param .b64 param1;
	st.param.b64 	[param1], 0;
	.param .b32 retval0;
	call.uni (retval0), 
	vprintf, 
	(
	param0, 
	param1
	);
	ld.param.b32 	%r76, [retval0];
	} // callseq 6
	bra.uni 	$L__BB0_17;
$L__BB0_14:
	ld.param.u64 	%rd72, [_Z15BuildTreeKernelPfS_PiS0_fiiff_param_3];
	cvta.to.global.u64 	%rd65, %rd72;
	atom.global.add.u32 	%r75, [%rd65], -1;
	add.s32 	%r23, %r75, -1;
	setp.lt.s32 	%p19, %r23, %r32;
	mov.u32 	%r86, %r95;
	mov.u32 	%r95, %r23;
	@%p19 bra 	$L__BB0_13;
$L__BB0_15:
	shl.b32 	%r59, %r86, 2;
	add.s32 	%r60, %r59, %r84;
	mul.wide.s32 	%rd49, %r60, 4;
	add.s64 	%rd50, %rd1, %rd49;
	st.global.u32 	[%rd50], %r95;
	mul.wide.s32 	%rd51, %r86, 4;
	add.s64 	%rd52, %rd4, %rd51;
	ld.global.f32 	%f27, [%rd52];
	cvt.f64.f32 	%fd8, %f27;
	cvt.f64.f32 	%fd9, %f43;
	mul.f64 	%fd10, %fd9, 0d3FE0000000000000;
	sub.f64 	%fd11, %fd8, %fd10;
	and.b32  	%r61, %r84, 1;
	cvt.rn.f32.u32 	%f28, %r61;
	mul.f32 	%f29, %f43, %f28;
	cvt.f64.f32 	%fd12, %f29;
	add.f64 	%fd13, %fd11, %fd12;
	cvt.rn.f32.f64 	%f30, %fd13;
	mul.wide.s32 	%rd53, %r95, 4;
	add.s64 	%rd8, %rd4, %rd53;
	st.global.f32 	[%rd8], %f30;
	add.s64 	%rd54, %rd3, %rd51;
	ld.global.f32 	%f31, [%rd54];
	cvt.f64.f32 	%fd14, %f31;
	sub.f64 	%fd15, %fd14, %fd10;
	shr.u32 	%r62, %r84, 1;
	and.b32  	%r63, %r62, 1;
	cvt.rn.f32.u32 	%f32, %r63;
	mul.f32 	%f33, %f43, %f32;
	cvt.f64.f32 	%fd16, %f33;
	add.f64 	%fd17, %fd15, %fd16;
	cvt.rn.f32.f64 	%f34, %fd17;
	add.s64 	%rd9, %rd3, %rd53;
	st.global.f32 	[%rd9], %f34;
	mul.f32 	%f43, %f43, 0f3F000000;
	ld.global.f32 	%f35, [%rd8];
	setp.lt.f32 	%p14, %f35, %f46;
	selp.u32 	%r64, 1, 0, %p14;
	setp.lt.f32 	%p15, %f35, %f47;
	selp.b32 	%r65, 3, 2, %p14;
	selp.b32 	%r84, %r65, %r64, %p15;
	setp.lt.f32 	%p16, %f35, %f12;
	selp.u32 	%r66, 1, 0, %p16;
	setp.lt.f32 	%p17, %f35, %f13;
	selp.b32 	%r67, 3, 2, %p16;
	selp.b32 	%r22, %r67, %r66, %p17;
	cvt.f64.f32 	%fd18, %f35;
	cvt.f64.f32 	%fd19, %f34;
	cvt.f64.f32 	%fd1, %f43;
	cvta.to.local.u64 	%rd10, %rd15;
	st.local.u32 	[%rd10], %r95;
	st.local.f64 	[%rd10+8], %fd18;
	st.local.v2.f64 	[%rd10+16], {%fd19, %fd1};
	st.local.v4.u32 	[%rd10+32], {%r12, %r22, %r85, %r84};
	cvta.global.u64 	%rd57, %rd56;
	{ // callseq 4, 0
	.param .b64 param0;
	st.param.b64 	[param0], %rd57;
	.param .b64 param1;
	st.param.b64 	[param1], %rd15;
	.param .b32 retval0;
	call.uni (retval0), 
	vprintf, 
	(
	param0, 
	param1
	);
	ld.param.b32 	%r68, [retval0];
	} // callseq 4
	setp.eq.s32 	%p18, %r84, %r22;
	@%p18 bra 	$L__BB0_14;
	shl.b32 	%r70, %r95, 2;
	or.b32  	%r71, %r70, %r84;
	mul.wide.s32 	%rd58, %r71, 4;
	add.s64 	%rd59, %rd1, %rd58;
	st.global.u32 	[%rd59], %r85;
	or.b32  	%r72, %r70, %r22;
	mul.wide.s32 	%rd60, %r72, 4;
	add.s64 	%rd61, %rd1, %rd60;
	st.global.u32 	[%rd61], %r12;
	ld.global.f32 	%f36, [%rd8];
	cvt.f64.f32 	%fd20, %f36;
	ld.global.f32 	%f37, [%rd9];
	cvt.f64.f32 	%fd21, %f37;
	st.local.u32 	[%rd10], %r95;
	st.local.f64 	[%rd10+8], %fd20;
	st.local.v2.f64 	[%rd10+16], {%fd21, %fd1};
	st.local.v4.u32 	[%rd10+32], {%r12, %r22, %r85, %r84};
	mov.u64 	%rd62, $str$7;
	cvta.global.u64 	%rd63, %rd62;
	add.u64 	%rd64, %SP, 0;
	{ // callseq 5, 0
	.param .b64 param0;
	st.param.b64 	[param0], %rd63;
	.param .b64 param1;
	st.param.b64 	[param1], %rd64;
	.param .b32 retval0;
	call.uni (retval0), 
	vprintf, 
	(
	param0, 
	param1
	);
	ld.param.b32 	%r73, [retval0];
	} // callseq 5
$L__BB0_17:
	membar.gl;
	st.global.u32 	[%rd7], %r15;
$L__BB0_18:
	mov.u32 	%r80, %ntid.x;
	mov.u32 	%r81, %nctaid.x;
	mad.lo.s32 	%r85, %r80, %r81, %r85;
	mov.b16 	%rs8, 1;
$L__BB0_19:
	setp.lt.s32 	%p20, %r85, %r32;
	@%p20 bra 	$L__BB0_4;
$L__BB0_20:
	ret;

}
	// .globl	_Z19SummarizeTreeKernelPfS_PiS0_S0_ii
.visible .entry _Z19SummarizeTreeKernelPfS_PiS0_S0_ii(
	.param .u64 .ptr .align 1 _Z19SummarizeTreeKernelPfS_PiS0_S0_ii_param_0,
	.param .u64 .ptr .align 1 _Z19SummarizeTreeKernelPfS_PiS0_S0_ii_param_1,
	.param .u64 .ptr .align 1 _Z19SummarizeTreeKernelPfS_PiS0_S0_ii_param_2,
	.param .u64 .ptr .align 1 _Z19SummarizeTreeKernelPfS_PiS0_S0_ii_param_3,
	.param .u64 .ptr .align 1 _Z19SummarizeTreeKernelPfS_PiS0_S0_ii_param_4,
	.param .u32 _Z19SummarizeTreeKernelPfS_PiS0_S0_ii_param_5,
	.param .u32 _Z19SummarizeTreeKernelPfS_PiS0_S0_ii_param_6
)
{
	.local .align 16 .b8 	__local_depot1[48];
	.reg .b64 	%SP;
	.reg .b64 	%SPL;
	.reg .pred 	%p<29>;
	.reg .b32 	%r<232>;
	.reg .b32 	%f<69>;
	.reg .b64 	%rd<89>;
	.reg .b64 	%fd<5>;

	mov.u64 	%SPL, __local_depot1;
	cvta.local.u64 	%SP, %SPL;
	ld.param.u64 	%rd15, [_Z19SummarizeTreeKernelPfS_PiS0_S0_ii_param_1];
	ld.param.u64 	%rd16, [_Z19SummarizeTreeKernelPfS_PiS0_S0_ii_param_3];
	ld.param.u64 	%rd17, [_Z19SummarizeTreeKernelPfS_PiS0_S0_ii_param_4];
	ld.param.u32 	%r64, [_Z19SummarizeTreeKernelPfS_PiS0_S0_ii_param_6];
	cvta.to.global.u64 	%rd1, %rd15;
	cvta.to.global.u64 	%rd2, %rd16;
	cvta.to.global.u64 	%rd18, %rd17;
	add.u64 	%rd3, %SPL, 0;
	mov.b32 	%r65, 0;
	st.local.v4.u32 	[%rd3], {%r65, %r65, %r65, %r65};
	mov.u32 	%r66, %ntid.x;
	mov.u32 	%r67, %ctaid.x;
	mov.u32 	%r68, %tid.x;
	mad.lo.s32 	%r69, %r67, %r66, %r68;
	ld.global.u32 	%r70, [%rd18];
	add.s32 	%r207, %r70, %r69;
	setp.ne.s32 	%p1, %r69, 0;
	setp.lt.s32 	%p2, %r64, 1;
	or.pred  	%p3, %p1, %p2;
	@%p3 bra 	$L__BB1_13;
	setp.lt.u32 	%p4, %r64, 16;
	mov.b32 	%r203, 0;
	@%p4 bra 	$L__BB1_4;
	add.s64 	%rd87, %rd2, 32;
	mov.b32 	%r201, 0;
	add.u64 	%rd20, %SP, 16;
	mov.u64 	%rd22, $str$8;
	and.b32  	%r203, %r64, 2147483632;
$L__BB1_3:
	.pragma "nounroll";
	ld.global.u32 	%r73, [%rd87+-32];
	cvta.to.local.u64 	%rd21, %rd20;
	st.local.v2.u32 	[%rd21], {%r201, %r73};
	cvta.global.u64 	%rd23, %rd22;
	{ // callseq 8, 0
	.param .b64 param0;
	st.param.b64 	[param0], %rd23;
	.param .b64 param1;
	st.param.b64 	[param1], %rd20;
	.param .b32 retval0;
	call.uni (retval0), 
	vprintf, 
	(
	param0, 
	param1
	);
	ld.param.b32 	%r74, [retval0];
	} // callseq 8
	ld.global.u32 	%r76, [%rd87+-28];
	add.s32 	%r77, %r201, 1;
	st.local.v2.u32 	[%rd21], {%r77, %r76};
	{ // callseq 9, 0
	.param .b64 param0;
	st.param.b64 	[param0], %rd23;
	.param .b64 param1;
	st.param.b64 	[param1], %rd20;
	.param .b32 retval0;
	call.uni (retval0), 
	vprintf, 
	(
	param0, 
	param1
	);
	ld.param.b32 	%r78, [retval0];
	} // callseq 9
	ld.global.u32 	%r80, [%rd87+-24];
	add.s32 	%r81, %r201, 2;
	st.local.v2.u32 	[%rd21], {%r81, %r80};
	{ // callseq 10, 0
	.param .b64 param0;
	st.param.b64 	[param0], %rd23;
	.param .b64 param1;
	st.param.b64 	[param1], %rd20;
	.param .b32 retval0;
	call.uni (retval0), 
	vprintf, 
	(
	param0, 
	param1
	);
	ld.param.b32 	%r82, [retval0];
	} // callseq 10
	ld.global.u32 	%r84, [%rd87+-20];
	add.s32 	%r85, %r201, 3;
	st.local.v2.u32 	[%rd21], {%r85, %r84};
	{ // callseq 11, 0
	.param .b64 param0;
	st.param.b64 	[param0], %rd23;
	.param .b64 param1;
	st.param.b64 	[param1], %rd20;
	.param .b32 retval0;
	call.uni (retval0), 
	vprintf, 
	(
	param0, 
	param1
	);
	ld.param.b32 	%r86, [retval0];
	} // callseq 11
	ld.global.u32 	%r88, [%rd87+-16];
	add.s32 	%r89, %r201, 4;
	st.local.v2.u32 	[%rd21], {%r89, %r88};
	{ // callseq 12, 0
	.param .b64 param0;
	st.param.b64 	[param0], %rd23;
	.param .b64 param1;
	st.param.b64 	[param1], %rd20;
	.param .b32 retval0;
	call.uni (retval0), 
	vprintf, 
	(
	param0, 
	param1
	);
	ld.param.b32 	%r90, [retval0];
	} // callseq 12
	ld.global.u32 	%r92, [%rd87+-12];
	add.s32 	%r93, %r201, 5;
	st.local.v2.u32 	[%rd21], {%r93, %r92};
	{ // callseq 13, 0
	.param .b64 param0;
	st.param.b64 	[param0], %rd23;
	.param .b64 param1;
	st.param.b64 	[param1], %rd20;
	.param .b32 retval0;
	call.uni (retval0), 
	vprintf, 
	(
	param0, 
	param1
	);
	ld.param.b32 	%r94, [retval0];
	} // callseq 13
	ld.global.u32 	%r96, [%rd87+-8];
	add.s32 	%r97, %r201, 6;
	st.local.v2.u32 	[%rd21], {%r97, %r96};
	{ // callseq 14, 0
	.param .b64 param0;
	st.param.b64 	[param0], %rd23;
	.param .b64 param1;
	st.param.b64 	[param1], %rd20;
	.param .b32 retval0;
	call.uni (retval0), 
	vprintf, 
	(
	param0, 
	param1
	);
	ld.param.b32 	%r98, [retval0];
	} // callseq 14
	ld.global.u32 	%r100, [%rd87+-4];
	add.s32 	%r101, %r201, 7;
	st.local.v2.u32 	[%rd21], {%r101, %r100};
	{ // callseq 15, 0
	.param .b64 param0;
	st.param.b64 	[param0], %rd23;
	.param .b64 param1;
	st.param.b64 	[param1], %rd20;
	.param .b32 retval0;
	call.uni (retval0), 
	vprintf, 
	(
	param0, 
	param1
	);
	ld.param.b32 	%r102, [retval0];
	} // callseq 15
	ld.global.u32 	%r104, [%rd87];
	add.s32 	%r105, %r201, 8;
	st.local.v2.u32 	[%rd21], {%r105, %r104};
	{ // callseq 16, 0
	.param .b64 param0;
	st.param.b64 	[param0], %rd23;
	.param .b64 param1;
	st.param.b64 	[param1], %rd20;
	.param .b32 retval0;
	call.uni (retval0), 
	vprintf, 
	(
	param0, 
	param1
	);
	ld.param.b32 	%r106, [retval0];
	} // callseq 16
	ld.global.u32 	%r108, [%rd87+4];
	add.s32 	%r109, %r201, 9;
	st.local.v2.u32 	[%rd21], {%r109, %r108};
	{ // callseq 17, 0
	.param .b64 param0;
	st.param.b64 	[param0], %rd23;
	.param .b64 param1;
	st.param.b64 	[param1], %rd20;
	.param .b32 retval0;
	call.uni (retval0), 
	vprintf, 
	(
	param0, 
	param1
	);
	ld.param.b32 	%r110, [retval0];
	} // callseq 17
	ld.global.u32 	%r112, [%rd87+8];
	add.s32 	%r113, %r201, 10;
	st.local.v2.u32 	[%rd21], {%r113, %r112};
	{ // callseq 18, 0
	.param .b64 param0;
	st.param.b64 	[param0], %rd23;
	.param .b64 param1;
	st.param.b64 	[param1], %rd20;
	.param .b32 retval0;
	call.uni (retval0), 
	vprintf, 
	(
	param0, 
	param1
	);
	ld.param.b32 	%r114, [retval0];
	} // callseq 18
	ld.global.u32 	%r116, [%rd87+12];
	add.s32 	%r117, %r201, 11;
	st.local.v2.u32 	[%rd21], {%r117, %r116};
	{ // callseq 19, 0
	.param .b64 param0;
	st.param.b64 	[param0], %rd23;
	.param .b64 param1;
	st.param.b64 	[param1], %rd20;
	.param .b32 retval0;
	call.uni (retval0), 
	vprintf, 
	(
	param0, 
	param1
	);
	ld.param.b32 	%r118, [retval0];
	} // callseq 19
	ld.global.u32 	%r120, [%rd87+16];
	add.s32 	%r121, %r201, 12;
	st.local.v2.u32 	[%rd21], {%r121, %r120};
	{ // callseq 20, 0
	.param .b64 param0;
	st.param.b64 	[param0], %rd23;
	.param .b64 param1;
	st.param.b64 	[param1], %rd20;
	.param .b32 retval0;
	call.uni (retval0), 
	vprintf, 
	(
	param0, 
	param1
	);
	ld.param.b32 	%r122, [retval0];
	} // callseq 20
	ld.global.u32 	%r124, [%rd87+20];
	add.s32 	%r125, %r201, 13;
	st.local.v2.u32 	[%rd21], {%r125, %r124};
	{ // callseq 21, 0
	.param .b64 param0;
	st.param.b64 	[param0], %rd23;
	.param .b64 param1;
	st.param.b64 	[param1], %rd20;
	.param .b32 retval0;
	call.uni (retval0), 
	vprintf, 
	(
	param0, 
	param1
	);
	ld.param.b32 	%r126, [retval0];
	} // callseq 21
	ld.global.u32 	%r128, [%rd87+24];
	add.s32 	%r129, %r201, 14;
	st.local.v2.u32 	[%rd21], {%r129, %r128};
	{ // callseq 22, 0
	.param .b64 param0;
	st.param.b64 	[param0], %rd23;
	.param .b64 param1;
	st.param.b64 	[param1], %rd20;
	.param .b32 retval0;
	call.uni (retval0), 
	vprintf, 
	(
	param0, 
	param1
	);
	ld.param.b32 	%r130, [retval0];
	} // callseq 22
	ld.global.u32 	%r132, [%rd87+28];
	add.s32 	%r133, %r201, 15;
	st.local.v2.u32 	[%rd21], {%r133, %r132};
	{ // callseq 23, 0
	.param .b64 param0;
	st.param.b64 	[param0], %rd23;
	.param .b64 param1;
	st.param.b64 	[param1], %rd20;
	.param .b32 retval0;
	call.uni (retval0), 
	vprintf, 
	(
	param0, 
	param1
	);
	ld.param.b32 	%r134, [retval0];
	} // callseq 23
	add.s64 	%rd87, %rd87, 64;
	add.s32 	%r201, %r201, 16;
	setp.ne.s32 	%p5, %r201, %r203;
	@%p5 bra 	$L__BB1_3;
$L__BB1_4:
	and.b32  	%r6, %r64, 15;
	setp.eq.s32 	%p6, %r6, 0;
	@%p6 bra 	$L__BB1_13;
	and.b32  	%r7, %r64, 7;
	setp.lt.u32 	%p7, %r6, 8;
	@%p7 bra 	$L__BB1_7;
	mul.wide.u32 	%rd24, %r203, 4;
	add.s64 	%rd25, %rd2, %rd24;
	ld.global.u32 	%r136, [%rd25];
	add.u64 	%rd26, %SP, 16;
	add.u64 	%rd27, %SPL, 16;
	st.local.v2.u32 	[%rd27], {%r203, %r136};
	mov.u64 	%rd28, $str$8;
	cvta.global.u64 	%rd29, %rd28;
	{ // callseq 24, 0
	.param .b64 param0;
	st.param.b64 	[param0], %rd29;
	.param .b64 param1;
	st.param.b64 	[param1], %rd26;
	.param .b32 retval0;
	call.uni (retval0), 
	vprintf, 
	(
	param0, 
	param1
	);
	ld.param.b32 	%r137, [retval0];
	} // callseq 24
	add.s32 	%r139, %r203, 1;
	ld.global.u32 	%r140, [%rd25+4];
	st.local.v2.u32 	[%rd27], {%r139, %r140};
	{ // callseq 25, 0
	.param .b64 param0;
	st.param.b64 	[param0], %rd29;
	.param .b64 param1;
	st.param.b64 	[param1], %rd26;
	.param .b32 retval0;
	call.uni (retval0), 
	vprintf, 
	(
	param0, 
	param1
	);
	ld.param.b32 	%r141, [retval0];
	} // callseq 25
	add.s32 	%r143, %r203, 2;
	ld.global.u32 	%r144, [%rd25+8];
	st.local.v2.u32 	[%rd27], {%r143, %r144};
	{ // callseq 26, 0
	.param .b64 param0;
	st.param.b64 	[param0], %rd29;
	.param .b64 param1;
	st.param.b64 	[param1], %rd26;
	.param .b32 retval0;
	call.uni (retval0), 
	vprintf, 
	(
	param0, 
	param1
	);
	ld.param.b32 	%r145, [retval0];
	} // callseq 26
	add.s32 	%r147, %r203, 3;
	ld.global.u32 	%r148, [%rd25+12];
	st.local.v2.u32 	[%rd27], {%r147, %r148};
	{ // callseq 27, 0
	.param .b64 param0;
	st.param.b64 	[param0], %rd29;
	.param .b64 param1;
	st.param.b64 	[param1], %rd26;
	.param .b32 retval0;
	call.uni (retval0), 
	vprintf, 
	(
	param0, 
	param1
	);
	ld.param.b32 	%r149, [retval0];
	} // callseq 27
	add.s32 	%r151, %r203, 4;
	ld.global.u32 	%r152, [%rd25+16];
	st.local.v2.u32 	[%rd27], {%r151, %r152};
	{ // callseq 28, 0
	.param .b64 param0;
	st.param.b64 	[param0], %rd29;
	.param .b64 param1;
	st.param.b64 	[param1], %rd26;
	.param .b32 retval0;
	call.uni (retval0), 
	vprintf, 
	(
	param0, 
	param1
	);
	ld.param.b32 	%r153, [retval0];
	} // callseq 28
	add.s32 	%r155, %r203, 5;
	ld.global.u32 	%r156, [%rd25+20];
	st.local.v2.u32 	[%rd27], {%r155, %r156};
	{ // callseq 29, 0
	.param .b64 param0;
	st.param.b64 	[param0], %rd29;
	.param .b64 param1;
	st.param.b64 	[param1], %rd26;
	.param .b32 retval0;
	call.uni (retval0), 
	vprintf, 
	(
	param0, 
	param1
	);
	ld.param.b32 	%r157, [retval0];
	} // callseq 29
	add.s32 	%r159, %r203, 6;
	ld.global.u32 	%r160, [%rd25+24];
	st.local.v2.u32 	[%rd27], {%r159, %r160};
	{ // callseq 30, 0
	.param .b64 param0;
	st.param.b64 	[param0], %rd29;
	.param .b64 param1;
	st.param.b64 	[param1], %rd26;
	.param .b32 retval0;
	call.uni (retval0), 
	vprintf, 
	(
	param0, 
	param1
	);
	ld.param.b32 	%r161, [retval0];
	} // callseq 30
	add.s32 	%r163, %r203, 7;
	ld.global.u32 	%r164, [%rd25+28];
	st.local.v2.u32 	[%rd27], {%r163, %r164};
	{ // callseq 31, 0
	.param .b64 param0;
	st.param.b64 	[param0], %rd29;
	.param .b64 param1;
	st.param.b64 	[param1], %rd26;
	.param .b32 retval0;
	call.uni (retval0), 
	vprintf, 
	(
	param0, 
	param1
	);
	ld.param.b32 	%r165, [retval0];
	} // callseq 31
	add.s32 	%r203, %r203, 8;
$L__BB1_7:
	setp.eq.s32 	%p8, %r7, 0;
	@%p8 bra 	$L__BB1_13;
	add.u64 	%rd30, %SP, 16;
	add.u64 	%rd7, %SPL, 16;
	and.b32  	%r10, %r64, 3;
	setp.lt.u32 	%p9, %r7, 4;
	@%p9 bra 	$L__BB1_10;
	mul.wide.u32 	%rd31, %r203, 4;
	add.s64 	%rd32, %rd2, %rd31;
	ld.global.u32 	%r167, [%rd32];
	st.local.v2.u32 	[%rd7], {%r203, %r167};
	mov.u64 	%rd33, $str$8;
	cvta.global.u64 	%rd34, %rd33;
	{ // callseq 32, 0
	.param .b64 param0;
	st.param.b64 	[param0], %rd34;
	.param .b64 param1;
	st.param.b64 	[param1], %rd30;
	.param .b32 retval0;
	call.uni (retval0), 
	vprintf, 
	(
	param0, 
	param1
	);
	ld.param.b32 	%r168, [retval0];
	} // callseq 32
	add.s32 	%r170, %r203, 1;
	ld.global.u32 	%r171, [%rd32+4];
	st.local.v2.u32 	[%rd7], {%r170, %r171};
	{ // callseq 33, 0
	.param .b64 param0;
	st.param.b64 	[param0], %rd34;
	.param .b64 param1;
	st.param.b64 	[param1], %rd30;
	.param .b32 retval0;
	call.uni (retval0), 
	vprintf, 
	(
	param0, 
	param1
	);
	ld.param.b32 	%r172, [retval0];
	} // callseq 33
	add.s32 	%r174, %r203, 2;
	ld.global.u32 	%r175, [%rd32+8];
	st.local.v2.u32 	[%rd7], {%r174, %r175};
	{ // callseq 34, 0
	.param .b64 param0;
	st.param.b64 	[param0], %rd34;
	.param .b64 param1;
	st.param.b64 	[param1], %rd30;
	.param .b32 retval0;
	call.uni (retval0), 
	vprintf, 
	(
	param0, 
	param1
	);
	ld.param.b32 	%r176, [retval0];
	} // callseq 34
	add.s32 	%r178, %r203, 3;
	ld.global.u32 	%r179, [%rd32+12];
	st.local.v2.u32 	[%rd7], {%r178, %r179};
	{ // callseq 35, 0
	.param .b64 param0;
	st.param.b64 	[param0], %rd34;
	.param .b64 param1;
	st.param.b64 	[param1], %rd30;
	.param .b32 retval0;
	call.uni (retval0), 
	vprintf, 
	(
	param0, 
	param1
	);
	ld.param.b32 	%r180, [retval0];
	} // callseq 35
	add.s32 	%r203, %r203, 4;
$L__BB1_10:
	setp.eq.s32 	%p10, %r10, 0;
	@%p10 bra 	$L__BB1_13;
	mul.wide.u32 	%rd36, %r203, 4;
	add.s64 	%rd88, %rd2, %rd36;
	neg.s32 	%r205, %r10;
	mov.u64 	%rd37, $str$8;
$L__BB1_12:
	.pragma "nounroll";
	ld.global.u32 	%r182, [%rd88];
	st.local.v2.u32 	[%rd7], {%r203, %r182};
	cvta.global.u64 	%rd38, %rd37;
	{ // callseq 36, 0
	.param .b64 param0;
	st.param.b64 	[param0], %rd38;
	.param .b64 param1;
	st.param.b64 	[param1], %rd30;
	.param .b32 retval0;
	call.uni (retval0), 
	vprintf, 
	(
	param0, 
	param1
	);
	ld.param.b32 	%r183, [retval0];
	} // callseq 36
	add.s32 	%r203, %r203, 1;
	add.s64 	%rd88, %rd88, 4;
	add.s32 	%r205, %r205, 1;
	setp.ne.s32 	%p11, %r205, 0;
	@%p11 bra 	$L__BB1_12;
$L__BB1_13:
	ld.param.u32 	%r199, [_Z19SummarizeTreeKernelPfS_PiS0_S0_ii_param_5];
	setp.ge.s32 	%p12, %r207, %r199;
	@%p12 bra 	$L__BB1_39;
	mov.b32 	%r218, 0;
	mov.u32 	%r211, %r218;
$L__BB1_15:
	ld.param.u64 	%rd85, [_Z19SummarizeTreeKernelPfS_PiS0_S0_ii_param_0];
	cvta.to.global.u64 	%rd11, %rd85;
	setp.ne.s32 	%p13, %r218, 0;
	mov.f32 	%f49, 0f00000000;
	mov.f32 	%f50, 0f00000000;
	@%p13 bra 	$L__BB1_32;
	ld.param.u64 	%rd86, [_Z19SummarizeTreeKernelPfS_PiS0_S0_ii_param_2];
	shl.b32 	%r188, %r207, 2;
	cvta.to.global.u64 	%rd40, %rd86;
	mul.wide.s32 	%rd41, %r188, 4;
	add.s64 	%rd12, %rd40, %rd41;
	ld.global.u32 	%r22, [%rd12];
	setp.lt.s32 	%p14, %r22, 0;
	mov.b32 	%r212, 0;
	mov.u32 	%r211, %r212;
	mov.f32 	%f53, %f49;
	mov.f32 	%f54, %f50;
	@%p14 bra 	$L__BB1_20;
	mul.wide.u32 	%rd42, %r22, 4;
	add.s64 	%rd43, %rd2, %rd42;
	ld.global.u32 	%r23, [%rd43];
	setp.lt.s32 	%p15, %r23, 1;
	@%p15 bra 	$L__BB1_19;
	add.s64 	%rd45, %rd11, %rd42;
	ld.global.f32 	%f32, [%rd45];
	add.f32 	%f53, %f32, 0f00000000;
	add.s64 	%rd46, %rd1, %rd42;
	ld.global.f32 	%f33, [%rd46];
	add.f32 	%f54, %f33, 0f00000000;
	mov.u32 	%r211, %r212;
	mov.u32 	%r212, %r23;
	bra.uni 	$L__BB1_20;
$L__BB1_19:
	st.local.u32 	[%rd3], %r22;
	mov.b32 	%r211, 1;
	mov.f32 	%f53, %f49;
	mov.f32 	%f54, %f50;
$L__BB1_20:
	ld.global.u32 	%r26, [%rd12+4];
	setp.lt.s32 	%p16, %r26, 0;
	@%p16 bra 	$L__BB1_24;
	mul.wide.u32 	%rd47, %r26, 4;
	add.s64 	%rd48, %rd2, %rd47;
	ld.global.u32 	%r27, [%rd48];
	setp.gt.s32 	%p17, %r27, 0;
	@%p17 bra 	$L__BB1_23;
	add.s32 	%r28, %r211, 1;
	mul.wide.u32 	%rd49, %r211, 4;
	add.s64 	%rd50, %rd3, %rd49;
	st.local.u32 	[%rd50], %r26;
	mov.u32 	%r211, %r28;
	bra.uni 	$L__BB1_24;
$L__BB1_23:
	add.s64 	%rd52, %rd11, %rd47;
	ld.global.f32 	%f34, [%rd52];
	add.f32 	%f53, %f53, %f34;
	add.s64 	%rd53, %rd1, %rd47;
	ld.global.f32 	%f35, [%rd53];
	add.f32 	%f54, %f54, %f35;
	add.s32 	%r212, %r27, %r212;
$L__BB1_24:
	ld.global.u32 	%r32, [%rd12+8];
	setp.lt.s32 	%p18, %r32, 0;
	@%p18 bra 	$L__BB1_28;
	mul.wide.u32 	%rd54, %r32, 4;
	add.s64 	%rd55, %rd2, %rd54;
	ld.global.u32 	%r33, [%rd55];
	setp.gt.s32 	%p19, %r33, 0;
	@%p19 bra 	$L__BB1_27;
	add.s32 	%r34, %r211, 1;
	mul.wide.u32 	%rd56, %r211, 4;
	add.s64 	%rd57, %rd3, %rd56;
	st.local.u32 	[%rd57], %r32;
	mov.u32 	%r211, %r34;
	bra.uni 	$L__BB1_28;
$L__BB1_27:
	add.s64 	%rd59, %rd11, %rd54;
	ld.global.f32 	%f36, [%rd59];
	add.f32 	%f53, %f53, %f36;
	add.s64 	%rd60, %rd1, %rd54;
	ld.global.f32 	%f37, [%rd60];
	add.f32 	%f54, %f54, %f37;
	add.s32 	%r212, %r33, %r212;
$L__BB1_28:
	ld.global.u32 	%r38, [%rd12+12];
	setp.lt.s32 	%p20, %r38, 0;
	mov.u32 	%r218, %r211;
	@%p20 bra 	$L__BB1_32;
	mul.wide.u32 	%rd61, %r38, 4;
	add.s64 	%rd62, %rd2, %rd61;
	ld.global.u32 	%r39, [%rd62];
	setp.gt.s32 	%p21, %r39, 0;
	@%p21 bra 	$L__BB1_31;
	add.s32 	%r218, %r211, 1;
	mul.wide.u32 	%rd63, %r211, 4;
	add.s64 	%rd64, %rd3, %rd63;
	st.local.u32 	[%rd64], %r38;
	mov.u32 	%r211, %r218;
	bra.uni 	$L__BB1_32;
$L__BB1_31:
	add.s64 	%rd66, %rd11, %rd61;
	ld.global.f32 	%f38, [%rd66];
	add.f32 	%f53, %f53, %f38;
	add.s64 	%rd67, %rd1, %rd61;
	ld.global.f32 	%f39, [%rd67];
	add.f32 	%f54, %f54, %f39;
	add.s32 	%r212, %r39, %r212;
	mov.u32 	%r218, %r211;
$L__BB1_32:
	setp.eq.s32 	%p22, %r218, 0;
	@%p22 bra 	$L__BB1_37;
$L__BB1_33:
	mul.wide.s32 	%rd68, %r211, 4;
	add.s64 	%rd69, %rd3, %rd68;
	ld.local.u32 	%r48, [%rd69+-4];
	mul.wide.s32 	%rd70, %r48, 4;
	add.s64 	%rd71, %rd2, %rd70;
	ld.global.u32 	%r49, [%rd71];
	setp.lt.s32 	%p23, %r49, 1;
	@%p23 bra 	$L__BB1_35;
	add.s32 	%r211, %r211, -1;
	add.s32 	%r218, %r218, -1;
	add.s64 	%rd73, %rd11, %rd70;
	ld.global.f32 	%f40, [%rd73];
	add.f32 	%f53, %f53, %f40;
	add.s64 	%rd74, %rd1, %rd70;
	ld.global.f32 	%f41, [%rd74];
	add.f32 	%f54, %f54, %f41;
	add.s32 	%r212, %r49, %r212;
$L__BB1_35:
	setp.gt.s32 	%p24, %r49, 0;
	setp.ne.s32 	%p25, %r218, 0;
	and.pred  	%p26, %p24, %p25;
	@%p26 bra 	$L__BB1_33;
	setp.ne.s32 	%p27, %r218, 0;
	@%p27 bra 	$L__BB1_38;
$L__BB1_37:
	mul.wide.s32 	%rd75, %r207, 4;
	add.s64 	%rd76, %rd11, %rd75;
	ld.global.f32 	%f42, [%rd76];
	cvt.f64.f32 	%fd1, %f42;
	add.s64 	%rd77, %rd1, %rd75;
	ld.global.f32 	%f43, [%rd77];
	cvt.f64.f32 	%fd2, %f43;
	add.u64 	%rd78, %SP, 16;
	add.u64 	%rd79, %SPL, 16;
	st.local.u32 	[%rd79], %r207;
	st.local.f64 	[%rd79+8], %fd1;
	st.local.f64 	[%rd79+16], %fd2;
	mov.u64 	%rd80, $str$9;
	cvta.global.u64 	%rd81, %rd80;
	{ // callseq 37, 0
	.param .b64 param0;
	st.param.b64 	[param0], %rd81;
	.param .b64 param1;
	st.param.b64 	[param1], %rd78;
	.param .b32 retval0;
	call.uni (retval0), 
	vprintf, 
	(
	param0, 
	param1
	);
	ld.param.b32 	%r193, [retval0];
	} // callseq 37
	cvt.rn.f32.s32 	%f44, %r212;
	div.rn.f32 	%f45, %f53, %f44;
	st.global.f32 	[%rd76], %f45;
	div.rn.f32 	%f46, %f54, %f44;
	st.global.f32 	[%rd77], %f46;
	membar.gl;
	add.s64 	%rd82, %rd2, %rd75;
	st.global.u32 	[%rd82], %r212;
	ld.global.f32 	%f47, [%rd76];
	cvt.f64.f32 	%fd3, %f47;
	ld.global.f32 	%f48, [%rd77];
	cvt.f64.f32 	%fd4, %f48;
	st.local.u32 	[%rd79], %r207;
	st.local.f64 	[%rd79+8], %fd3;
	st.local.f64 	[%rd79+16], %fd4;
	st.local.u32 	[%rd79+24], %r212;
	mov.u64 	%rd83, $str$10;
	cvta.global.u64 	%rd84, %rd83;
	{ // callseq 38, 0
	.param .b64 param0;
	st.param.b64 	[param0], %rd84;
	.param .b64 param1;
	st.param.b64 	[param1], %rd78;
	.param .b32 retval0;
	call.uni (retval0), 
	vprintf, 
	(
	param0, 
	param1
	);
	ld.param.b32 	%r195, [retval0];
	} // callseq 38
	mov.u32 	%r197, %ntid.x;
	mov.u32 	%r198, %nctaid.x;
	mad.lo.s32 	%r207, %r197, %r198, %r207;
	mov.b32 	%r218, 0;
$L__BB1_38:
	ld.param.u32 	%r200, [_Z19SummarizeTreeKernelPfS_PiS0_S0_ii_param_5];
	setp.lt.s32 	%p28, %r207, %r200;
	@%p28 bra 	$L__BB1_15;
$L__BB1_39:
	ret;

}
	// .globl	_Z12print_kernelv
.visible .entry _Z12print_kernelv()
{
	.local .align 8 .b8 	__local_depot2[8];
	.reg .b64 	%SP;
	.reg .b64 	%SPL;
	.reg .b32 	%r<5>;
	.reg .b64 	%rd<5>;

	mov.u64 	%SPL, __local_depot2;
	cvta.local.u64 	%SP, %SPL;
	add.u64 	%rd1, %SP, 0;
	add.u64 	%rd2, %SPL, 0;
	mov.u32 	%r1, %ctaid.x;
	mov.u32 	%r2, %tid.x;
	st.local.v2.u32 	[%rd2], {%r1, %r2};
	mov.u64 	%rd3, $str$11;
	cvta.global.u64 	%rd4, %rd3;
	{ // callseq 39, 0
	.param .b64 param0;
	st.param.b64 	[param0], %rd4;
	.param .b64 param1;
	st.param.b64 	[param1], %rd1;
	.param .b32 retval0;
	call.uni (retval0), 
	vprintf, 
	(
	param0, 
	param1
	);
	ld.param.b32 	%r3, [retval0];
	} // callseq 39
	ret;

}
	// .globl	_ZN6thrust24THRUST_300001_SM_1000_NS8cuda_cub4core6detail13_kernel_agentINS1_8__reduce11ReduceAgentINS0_12zip_iteratorIN4cuda3std3__45tupleIJNS0_10device_ptrIfEENS0_17counting_iteratorIlNS0_11use_defaultESF_SF_EEEEEEEPNSB_IJflEEESJ_iNS1_9__extrema9arg_min_fIflNSA_4lessIfEEEEEEJSI_SK_iSP_EEEvDpT0_
.visible .entry _ZN6thrust24THRUST_300001_SM_1000_NS8cuda_cub4core6detail13_kernel_agentINS1_8__reduce11ReduceAgentINS0_12zip_iteratorIN4cuda3std3__45tupleIJNS0_10device_ptrIfEENS0_17counting_iteratorIlNS0_11use_defaultESF_SF_EEEEEEEPNSB_IJflEEESJ_iNS1_9__extrema9arg_min_fIflNSA_4lessIfEEEEEEJSI_SK_iSP_EEEvDpT0_(
	.param .align 8 .b8 _ZN6thrust24THRUST_300001_SM_1000_NS8cuda_cub4core6detail13_kernel_agentINS1_8__reduce11ReduceAgentINS0_12zip_iteratorIN4cuda3std3__45tupleIJNS0_10device_ptrIfEENS0_17counting_iteratorIlNS0_11use_defaultESF_SF_EEEEEEEPNSB_IJflEEESJ_iNS1_9__extrema9arg_min_fIflNSA_4lessIfEEEEEEJSI_SK_iSP_EEEvDpT0__param_0[16],
	.param .u64 .ptr .align 1 _ZN6thrust24THRUST_300001_SM_1000_NS8cuda_cub4core6detail13_kernel_agentINS1_8__reduce11ReduceAgentINS0_12zip_iteratorIN4cuda3std3__45tupleIJNS0_10device_ptrIfEENS0_17counting_iteratorIlNS0_11use_defaultESF_SF_EEEEEEEPNSB_IJflEEESJ_iNS1_9__extrema9arg_min_fIflNSA_4lessIfEEEEEEJSI_SK_iSP_EEEvDpT0__param_1,
	.param .u32 _ZN6thrust24THRUST_300001_SM_1000_NS8cuda_cub4core6detail13_kernel_agentINS1_8__reduce11ReduceAgentINS0_12zip_iteratorIN4cuda3std3__45tupleIJNS0_10device_ptrIfEENS0_17counting_iteratorIlNS0_11use_defaultESF_SF_EEEEEEEPNSB_IJflEEESJ_iNS1_9__extrema9arg_min_fIflNSA_4lessIfEEEEEEJSI_SK_iSP_EEEvDpT0__param_2,
	.param .align 1 .b8 _ZN6thrust24THRUST_300001_SM_1000_NS8cuda_cub4core6detail13_kernel_agentINS1_8__reduce11ReduceAgentINS0_12zip_iteratorIN4cuda3std3__45tupleIJNS0_10device_ptrIfEENS0_17counting_iteratorIlNS0_11use_defaultESF_SF_EEEEEEEPNSB_IJflEEESJ_iNS1_9__extrema9arg_min_fIflNSA_4lessIfEEEEEEJSI_SK_iSP_EEEvDpT0__param_3[1]
)
.maxntid 256
{
	.reg .pred 	%p<223>;
	.reg .b32 	%r<400>;
	.reg .b32 	%f<243>;
	.reg .b64 	%rd<306>;

	ld.param.u64 	%rd198, [_ZN6thrust24THRUST_300001_SM_1000_NS8cuda_cub4core6detail13_kernel_agentINS1_8__reduce11ReduceAgentINS0_12zip_iteratorIN4cuda3std3__45tupleIJNS0_10device_ptrIfEENS0_17counting_iteratorIlNS0_11use_defaultESF_SF_EEEEEEEPNSB_IJflEEESJ_iNS1_9__extrema9arg_min_fIflNSA_4lessIfEEEEEEJSI_SK_iSP_EEEvDpT0__param_0+8];
	ld.param.u64 	%rd197, [_ZN6thrust24THRUST_300001_SM_1000_NS8cuda_cub4core6detail13_kernel_agentINS1_8__reduce11ReduceAgentINS0_12zip_iteratorIN4cuda3std3__45tupleIJNS0_10device_ptrIfEENS0_17counting_iteratorIlNS0_11use_defaultESF_SF_EEEEEEEPNSB_IJflEEESJ_iNS1_9__extrema9arg_min_fIflNSA_4lessIfEEEEEEJSI_SK_iSP_EEEvDpT0__param_0];
	ld.param.u32 	%r36, [_ZN6thrust24THRUST_300001_SM_1000_NS8cuda_cub4core6detail13_kernel_agentINS1_8__reduce11ReduceAgentINS0_12zip_iteratorIN4cuda3std3__45tupleIJNS0_10device_ptrIfEENS0_17counting_iteratorIlNS0_11use_defaultESF_SF_EEEEEEEPNSB_IJflEEESJ_iNS1_9__extrema9arg_min_fIflNSA_4lessIfEEEEEEJSI_SK_iSP_EEEvDpT0__param_2];
	setp.eq.s32 	%p1, %r36, 0;
	@%p1 bra 	$L__BB3_200;
	cvta.to.global.u64 	%rd1, %rd197;
	setp.gt.s32 	%p2, %r36, 1279;
	@%p2 bra 	$L__BB3_112;
	mov.u32 	%r1, %tid.x;
	setp.ge.s32 	%p96, %r1, %r36;
	mov.f32 	%f188, 0f00000000;
	mov.b64 	%rd246, 0;
	mov.u32 	%r391, %r1;
	@%p96 bra 	$L__BB3_4;
	cvt.u64.u32 	%rd222, %r1;
	mul.wide.u32 	%rd223, %r1, 4;
	add.s64 	%rd224, %rd1, %rd223;
	add.s64 	%rd246, %rd198, %rd222;
	ld.global.f32 	%f188, [%rd224];
	add.s32 	%r391, %r1, 256;
$L__BB3_4:
	setp.ge.s32 	%p97, %r391, %r36;
	@%p97 bra 	$L__BB3_26;
	not.b32 	%r160, %r391;
	add.s32 	%r4, %r36, %r160;
	and.b32  	%r161, %r4, 768;
	setp.eq.s32 	%p98, %r161, 768;
	@%p98 bra 	$L__BB3_11;
	cvt.u64.u32 	%rd226, %r391;
	add.s64 	%rd237, %rd198, %rd226;
	mul.wide.u32 	%rd227, %r391, 4;
	add.s64 	%rd236, %rd1, %rd227;
	shr.u32 	%r162, %r4, 8;
	add.s32 	%r163, %r162, 1;
	and.b32  	%r164, %r163, 3;
	neg.s32 	%r389, %r164;
$L__BB3_7:
	.pragma "nounroll";
	mov.u64 	%rd9, %rd246;
	mov.f32 	%f3, %f188;
	ld.global.f32 	%f4, [%rd236];
	setp.lt.f32 	%p99, %f3, %f4;
	@%p99 bra 	$L__BB3_10;
	setp.lt.f32 	%p100, %f4, %f3;
	mov.u64 	%rd246, %rd237;
	mov.f32 	%f188, %f4;
	@%p100 bra 	$L__BB3_10;
	setp.lt.s64 	%p101, %rd9, %rd237;
	min.s64 	%rd246, %rd9, %rd237;
	selp.f32 	%f188, %f3, %f4, %p101;
$L__BB3_10:
	add.s32 	%r391, %r391, 256;
	add.s64 	%rd237, %rd237, 256;
	add.s64 	%rd236, %rd236, 1024;
	add.s32 	%r389, %r389, 1;
	setp.ne.s32 	%p102, %r389, 0;
	@%p102 bra 	$L__BB3_7;
$L__BB3_11:
	setp.lt.u32 	%p103, %r4, 768;
	@%p103 bra 	$L__BB3_26;
	add.s32 	%r392, %r391, 512;
$L__BB3_13:
	mov.u32 	%r12, %r392;
	add.s32 	%r165, %r12, -512;
	cvt.s64.s32 	%rd228, %r165;
	mul.wide.s32 	%rd229, %r165, 4;
	add.s64 	%rd17, %rd1, %rd229;
	add.s64 	%rd18, %rd198, %rd228;
	ld.global.f32 	%f10, [%rd17];
	setp.lt.f32 	%p104, %f188, %f10;
	mov.u64 	%rd243, %rd246;
	mov.f32 	%f185, %f188;
	@%p104 bra 	$L__BB3_16;
	setp.lt.f32 	%p105, %f10, %f188;
	mov.u64 	%rd243, %rd18;
	mov.f32 	%f185, %f10;
	@%p105 bra 	$L__BB3_16;
	setp.lt.s64 	%p106, %rd246, %rd18;
	min.s64 	%rd243, %rd246, %rd18;
	selp.f32 	%f185, %f188, %f10, %p106;
$L__BB3_16:
	add.s32 	%r166, %r12, -256;
	cvt.s64.s32 	%rd230, %r166;
	add.s64 	%rd21, %rd198, %rd230;
	ld.global.f32 	%f13, [%rd17+1024];
	setp.lt.f32 	%p107, %f185, %f13;
	mov.u64 	%rd244, %rd243;
	mov.f32 	%f186, %f185;
	@%p107 bra 	$L__BB3_19;
	setp.lt.f32 	%p108, %f13, %f185;
	mov.u64 	%rd244, %rd21;
	mov.f32 	%f186, %f13;
	@%p108 bra 	$L__BB3_19;
	setp.lt.s64 	%p109, %rd243, %rd21;
	min.s64 	%rd244, %rd243, %rd21;
	selp.f32 	%f186, %f185, %f13, %p109;
$L__BB3_19:
	cvt.s64.s32 	%rd231, %r12;
	add.s64 	%rd24, %rd198, %rd231;
	ld.global.f32 	%f16, [%rd17+2048];
	setp.lt.f32 	%p110, %f186, %f16;
	mov.u64 	%rd245, %rd244;
	mov.f32 	%f187, %f186;
	@%p110 bra 	$L__BB3_22;
	setp.lt.f32 	%p111, %f16, %f186;
	mov.u64 	%rd245, %rd24;
	mov.f32 	%f187, %f16;
	@%p111 bra 	$L__BB3_22;
	setp.lt.s64 	%p112, %rd244, %rd24;
	min.s64 	%rd245, %rd244, %rd24;
	selp.f32 	%f187, %f186, %f16, %p112;
$L__BB3_22:
	add.s32 	%r167, %r12, 256;
	cvt.s64.s32 	%rd232, %r167;
	add.s64 	%rd27, %rd198, %rd232;
	ld.global.f32 	%f19, [%rd17+3072];
	setp.lt.f32 	%p113, %f187, %f19;
	mov.u64 	%rd246, %rd245;
	mov.f32 	%f188, %f187;
	@%p113 bra 	$L__BB3_25;
	setp.lt.f32 	%p114, %f19, %f187;
	mov.u64 	%rd246, %rd27;
	mov.f32 	%f188, %f19;
	@%p114 bra 	$L__BB3_25;
	setp.lt.s64 	%p115, %rd245, %rd27;
	min.s64 	%rd246, %rd245, %rd27;
	selp.f32 	%f188, %f187, %f19, %p115;
$L__BB3_25:
	add.s32 	%r392, %r12, 1024;
	add.s32 	%r168, %r12, 512;
	setp.lt.s32 	%p116, %r168, %r36;
	@%p116 bra 	$L__BB3_13;
$L__BB3_26:
	setp.lt.s32 	%p117, %r36, 256;
	@%p117 bra 	$L__BB3_66;
	// begin inline asm
	mov.u32 %r282, %laneid;
	// end inline asm
	mov.b32 	%r284, %f188;
	mov.b32 	%r300, 1;
	mov.b32 	%r301, 31;
	mov.b32 	%r302, -1;
	// begin inline asm
	shfl.sync.down.b32 %r283, %r284, %r300, %r301, %r302;
	// end inline asm
	mov.b32 	%f23, %r283;
	// begin inline asm
	shfl.sync.down.b32 %r288, %r289, %r300, %r301, %r302;
	// end inline asm
	mov.b64 	{%r294, %r299}, %rd246;
	// begin inline asm
	shfl.sync.down.b32 %r293, %r294, %r300, %r301, %r302;
	// end inline asm
	// begin inline asm
	shfl.sync.down.b32 %r298, %r299, %r300, %r301, %r302;
	// end inline asm
	mov.b64 	%rd31, {%r293, %r298};
	setp.gt.s32 	%p174, %r282, 30;
	setp.lt.f32 	%p175, %f188, %f23;
	or.pred  	%p176, %p174, %p175;
	mov.u64 	%rd248, %rd246;
	mov.f32 	%f190, %f188;
	@%p176 bra 	$L__BB3_30;
	setp.gt.f32 	%p177, %f188, %f23;
	mov.u64 	%rd248, %rd31;
	mov.f32 	%f190, %f23;
	@%p177 bra 	$L__BB3_30;
	setp.lt.s64 	%p178, %rd246, %rd31;
	min.s64 	%rd248, %rd246, %rd31;
	selp.f32 	%f190, %f188, %f23, %p178;
$L__BB3_30:
	mov.b32 	%r304, %f190;
	mov.b32 	%r320, 2;
	mov.b32 	%r321, 31;
	mov.b32 	%r322, -1;
	// begin inline asm
	shfl.sync.down.b32 %r303, %r304, %r320, %r321, %r322;
	// end inline asm
	mov.b32 	%f26, %r303;
	// begin inline asm
	shfl.sync.down.b32 %r308, %r309, %r320, %r321, %r322;
	// end inline asm
	mov.b64 	{%r314, %r319}, %rd248;
	// begin inline asm
	shfl.sync.down.b32 %r313, %r314, %r320, %r321, %r322;
	// end inline asm
	// begin inline asm
	shfl.sync.down.b32 %r318, %r319, %r320, %r321, %r322;
	// end inline asm
	mov.b64 	%rd34, {%r313, %r318};
	setp.gt.s32 	%p179, %r282, 29;
	setp.lt.f32 	%p180, %f190, %f26;
	or.pred  	%p181, %p179, %p180;
	mov.u64 	%rd249, %rd248;
	mov.f32 	%f191, %f190;
	@%p181 bra 	$L__BB3_33;
	setp.gt.f32 	%p182, %f190, %f26;
	mov.u64 	%rd249, %rd34;
	mov.f32 	%f191, %f26;
	@%p182 bra 	$L__BB3_33;
	setp.lt.s64 	%p183, %rd248, %rd34;
	min.s64 	%rd249, %rd248, %rd34;
	selp.f32 	%f191, %f190, %f26, %p183;
$L__BB3_33:
	mov.b32 	%r324, %f191;
	mov.b32 	%r340, 4;
	mov.b32 	%r341, 31;
	mov.b32 	%r342, -1;
	// begin inline asm
	shfl.sync.down.b32 %r323, %r324, %r340, %r341, %r342;
	// end inline asm
	mov.b32 	%f29, %r323;
	// begin inline asm
	shfl.sync.down.b32 %r328, %r329, %r340, %r341, %r342;
	// end inline asm
	mov.b64 	{%r334, %r339}, %rd249;
	// begin inline asm
	shfl.sync.down.b32 %r333, %r334, %r340, %r341, %r342;
	// end inline asm
	// begin inline asm
	shfl.sync.down.b32 %r338, %r339, %r340, %r341, %r342;
	// end inline asm
	mov.b64 	%rd37, {%r333, %r338};
	setp.gt.s32 	%p184, %r282, 27;
	setp.lt.f32 	%p185, %f191, %f29;
	or.pred  	%p186, %p184, %p185;
	mov.u64 	%rd250, %rd249;
	mov.f32 	%f192, %f191;
	@%p186 bra 	$L__BB3_36;
	setp.gt.f32 	%p187, %f191, %f29;
	mov.u64 	%rd250, %rd37;
	mov.f32 	%f192, %f29;
	@%p187 bra 	$L__BB3_36;
	setp.lt.s64 	%p188, %rd249, %rd37;
	min.s64 	%rd250, %rd249, %rd37;
	selp.f32 	%f192, %f191, %f29, %p188;
$L__BB3_36:
	mov.b32 	%r344, %f192;
	mov.b32 	%r360, 8;
	mov.b32 	%r361, 31;
	mov.b32 	%r362, -1;
	// begin inline asm
	shfl.sync.down.b32 %r343, %r344, %r360, %r361, %r362;
	// end inline asm
	mov.b32 	%f32, %r343;
	// begin inline asm
	shfl.sync.down.b32 %r348, %r349, %r360, %r361, %r362;
	// end inline asm
	mov.b64 	{%r354, %r359}, %rd250;
	// begin inline asm
	shfl.sync.down.b32 %r353, %r354, %r360, %r361, %r362;
	// end inline asm
	// begin inline asm
	shfl.sync.down.b32 %r358, %r359, %r360, %r361, %r362;
	// end inline asm
	mov.b64 	%rd40, {%r353, %r358};
	setp.gt.s32 	%p189, %r282, 23;
	setp.lt.f32 	%p190, %f192, %f32;
	or.pred  	%p191, %p189, %p190;
	mov.u64 	%rd251, %rd250;
	mov.f32 	%f193, %f192;
	@%p191 bra 	$L__BB3_39;
	setp.gt.f32 	%p192, %f192, %f32;
	mov.u64 	%rd251, %rd40;
	mov.f32 	%f193, %f32;
	@%p192 bra 	$L__BB3_39;
	setp.lt.s64 	%p193, %rd250, %rd40;
	min.s64 	%rd251, %rd250, %rd40;
	selp.f32 	%f193, %f192, %f32, %p193;
$L__BB3_39:
	mov.b32 	%r364, %f193;
	mov.b32 	%r380, 16;
	mov.b32 	%r381, 31;
	mov.b32 	%r382, -1;
	// begin inline asm
	shfl.sync.down.b32 %r363, %r364, %r380, %r381, %r382;
	// end inline asm
	mov.b32 	%f35, %r363;
	// begin inline asm
	shfl.sync.down.b32 %r368, %r369, %r380, %r381, %r382;
	// end inline asm
	mov.b64 	{%r374, %r379}, %rd251;
	// begin inline asm
	shfl.sync.down.b32 %r373, %r374, %r380, %r381, %r382;
	// end inline asm
	// begin inline asm
	shfl.sync.down.b32 %r378, %r379, %r380, %r381, %r382;
	// end inline asm
	mov.b64 	%rd43, {%r373, %r378};
	setp.gt.s32 	%p194, %r282, 15;
	setp.lt.f32 	%p195, %f193, %f35;
	or.pred  	%p196, %p194, %p195;
	mov.u64 	%rd305, %rd251;
	mov.f32 	%f242, %f193;
	@%p196 bra 	$L__BB3_42;
	setp.gt.f32 	%p197, %f193, %f35;
	mov.u64 	%rd305, %rd43;
	mov.f32 	%f242, %f35;
	@%p197 bra 	$L__BB3_42;
	setp.lt.s64 	%p198, %rd251, %rd43;
	min.s64 	%rd305, %rd251, %rd43;
	selp.f32 	%f242, %f193, %f35, %p198;
$L__BB3_42:
	setp.ne.s32 	%p199, %r282, 0;
	@%p199 bra 	$L__BB3_44;
	shr.u32 	%r383, %r1, 1;
	and.b32  	%r384, %r383, 496;
	mov.u32 	%r385, _ZN6thrust24THRUST_300001_SM_1000_NS8cuda_cub4core6detail5shmemE;
	add.s32 	%r386, %r385, %r384;
	st.shared.f32 	[%r386+8], %f242;
	st.shared.u64 	[%r386+16], %rd305;
$L__BB3_44:
	bar.sync 	0;
	setp.ne.s32 	%p200, %r1, 0;
	@%p200 bra 	$L__BB3_198;
	ld.shared.f32 	%f38, [_ZN6thrust24THRUST_300001_SM_1000_NS8cuda_cub4core6detail5shmemE+24];
	ld.shared.u64 	%rd46, [_ZN6thrust24THRUST_300001_SM_1000_NS8cuda_cub4core6detail5shmemE+32];
	setp.lt.f32 	%p201, %f242, %f38;
	mov.u64 	%rd253, %rd305;
	mov.f32 	%f195, %f242;
	@%p201 bra 	$L__BB3_48;
	setp.lt.f32 	%p202, %f38, %f242;
	mov.u64 	%rd253, %rd46;
	mov.f32 	%f195, %f38;
	@%p202 bra 	$L__BB3_48;
	setp.lt.s64 	%p203, %rd305, %rd46;
	min.s64 	%rd253, %rd305, %rd46;
	selp.f32 	%f195, %f242, %f38, %p203;
$L__BB3_48:
	ld.shared.f32 	%f41, [_ZN6thrust24THRUST_300001_SM_1000_NS8cuda_cub4core6detail5shmemE+40];
	ld.shared.u64 	%rd49, [_ZN6thrust24THRUST_300001_SM_1000_NS8cuda_cub4core6detail5shmemE+48];
	setp.lt.f32 	%p204, %f195, %f41;
	mov.u64 	%rd254, %rd253;
	mov.f32 	%f196, %f195;
	@%p204 bra 	$L__BB3_51;
	setp.lt.f32 	%p205, %f41, %f195;
	mov.u64 	%rd254, %rd49;
	mov.f32 	%f196, %f41;
	@%p205 bra 	$L__BB3_51;
	setp.lt.s64 	%p206, %rd253, %rd49;
	min.s64 	%rd254, %rd253, %rd49;
	selp.f32 	%f196, %f195, %f41, %p206;
$L__BB3_51:
	ld.shared.f32 	%f44, [_ZN6thrust24THRUST_300001_SM_1000_NS8cuda_cub4core6detail5shmemE+56];
	ld.shared.u64 	%rd52, [_ZN6thrust24THRUST_300001_SM_1000_NS8cuda_cub4core6detail5shmemE+64];
	setp.lt.f32 	%p207, %f196, %f44;
	mov.u64 	%rd255, %rd254;
	mov.f32 	%f197, %f196;
	@%p207 bra 	$L__BB3_54;
	setp.lt.f32 	%p208, %f44, %f196;
	mov.u64 	%rd255, %rd52;
	mov.f32 	%f197, %f44;
	@%p208 bra 	$L__BB3_54;
	setp.lt.s64 	%p209, %rd254, %rd52;
	min.s64 	%rd255, %rd254, %rd52;
	selp.f32 	%f197, %f196, %f44, %p209;
$L__BB3_54:
	ld.shared.f32 	%f47, [_ZN6thrust24THRUST_300001_SM_1000_NS8cuda_cub4core6detail5shmemE+72];
	ld.shared.u64 	%rd55, [_ZN6thrust24THRUST_300001_SM_1000_NS8cuda_cub4core6detail5shmemE+80];
	setp.lt.f32 	%p210, %f197, %f47;
	mov.u64 	%rd256, %rd255;
	mov.f32 	%f198, %f197;
	@%p210 bra 	$L__BB3_57;
	setp.lt.f32 	%p211, %f47, %f197;
	mov.u64 	%rd256, %rd55;
	mov.f32 	%f198, %f47;
	@%p211 bra 	$L__BB3_57;
	setp.lt.s64 	%p212, %rd255, %rd55;
	min.s64 	%rd256, %rd255, %rd55;
	selp.f32 	%f198, %f197, %f47, %p212;
$L__BB3_57:
	ld.shared.f32 	%f50, [_ZN6thrust24THRUST_300001_SM_1000_NS8cuda_cub4core6detail5shmemE+88];
	ld.shared.u64 	%rd58, [_ZN6thrust24THRUST_300001_SM_1000_NS8cuda_cub4core6detail5shmemE+96];
	setp.lt.f32 	%p213, %f198, %f50;
	mov.u64 	%rd257, %rd256;
	mov.f32 	%f199, %f198;
	@%p213 bra 	$L__BB3_60;
	setp.lt.f32 	%p214, %f50, %f198;
	mov.u64 	%rd257, %rd58;
	mov.f32 	%f199, %f50;
	@%p214 bra 	$L__BB3_60;
	setp.lt.s64 	%p215, %rd256, %rd58;
	min.s64 	%rd257, %rd256, %rd58;
	selp.f32 	%f199, %f198, %f50, %p215;
$L__BB3_60:
	ld.shared.f32 	%f53, [_ZN6thrust24THRUST_300001_SM_1000_NS8cuda_cub4core6detail5shmemE+104];
	ld.shared.u64 	%rd61, [_ZN6thrust24THRUST_300001_SM_1000_NS8cuda_cub4core6detail5shmemE+112];
	setp.lt.f32 	%p216, %f199, %f53;
	mov.u64 	%rd258, %rd257;
	mov.f32 	%f200, %f199;
	@%p216 bra 	$L__BB3_63;
	setp.lt.f32 	%p217, %f53, %f199;
	mov.u64 	%rd258, %rd61;
	mov.f32 	%f200, %f53;
	@%p217 bra 	$L__BB3_63;
	setp.lt.s64 	%p218, %rd257, %rd61;
	min.s64 	%rd258, %rd257, %rd61;
	selp.f32 	%f200, %f199, %f53, %p218;
$L__BB3_63:
	ld.shared.f32 	%f56, [_ZN6thrust24THRUST_300001_SM_1000_NS8cuda_cub4core6detail5shmemE+120];
	ld.shared.u64 	%rd64, [_ZN6thrust24THRUST_300001_SM_1000_NS8cuda_cub4core6detail5shmemE+128];
	setp.lt.f32 	%p219, %f200, %f56;
	mov.f32 	%f242, %f200;
	mov.u64 	%rd305, %rd258;
	@%p219 bra 	$L__BB3_198;
	setp.lt.f32 	%p220, %f56, %f200;
	mov.f32 	%f242, %f56;
	mov.u64 	%rd305, %rd64;
	@%p220 bra 	$L__BB3_198;
	setp.lt.s64 	%p221, %rd258, %rd64;
	min.s64 	%rd305, %rd258, %rd64;
	selp.f32 	%f242, %f200, %f56, %p221;
	bra.uni 	$L__BB3_198;
$L__BB3_66:
	// begin inline asm
	mov.u32 %r169, %laneid;
	// end inline asm
	and.b32  	%r190, %r1, 992;
	add.s32 	%r191, %r190, 32;
	setp.gt.s32 	%p118, %r191, %r36;
	not.b32 	%r192, %r190;
	add.s32 	%r193, %r36, %r192;
	selp.b32 	%r188, %r193, 31, %p118;
	mov.b32 	%r171, %f188;
	mov.b32 	%r187, 1;
	mov.b32 	%r189, -1;
	// begin inline asm
	shfl.sync.down.b32 %r170, %r171, %r187, %r188, %r189;
	// end inline asm
	mov.b32 	%f58, %r170;
	// begin inline asm
	shfl.sync.down.b32 %r175, %r176, %r187, %r188, %r189;
	// end inline asm
	mov.b64 	{%r181, %r186}, %rd246;
	// begin inline asm
	shfl.sync.down.b32 %r180, %r181, %r187, %r188, %r189;
	// end inline asm
	// begin inline asm
	shfl.sync.down.b32 %r185, %r186, %r187, %r188, %r189;
	// end inline asm
	mov.b64 	%rd66, {%r180, %r185};
	setp.ge.s32 	%p119, %r169, %r188;
	setp.lt.f32 	%p120, %f188, %f58;
	or.pred  	%p121, %p119, %p120;
	mov.f32 	%f201, %f188;
	mov.u64 	%rd259, %rd246;
	@%p121 bra 	$L__BB3_69;
	setp.gt.f32 	%p122, %f188, %f58;
	mov.f32 	%f201, %f58;
	mov.u64 	%rd259, %rd66;
	@%p122 bra 	$L__BB3_69;
	setp.lt.s64 	%p123, %rd246, %rd66;
	selp.f32 	%f201, %f188, %f58, %p123;
	min.s64 	%rd259, %rd246, %rd66;
$L__BB3_69:
	mov.b32 	%r195, %f201;
	mov.b32 	%r211, 2;
	mov.b32 	%r213, -1;
	// begin inline asm
	shfl.sync.down.b32 %r194, %r195, %r211, %r188, %r213;
	// end inline asm
	mov.b32 	%f61, %r194;
	// begin inline asm
	shfl.sync.down.b32 %r199, %r200, %r211, %r188, %r213;
	// end inline asm
	mov.b64 	{%r205, %r210}, %rd259;
	// begin inline asm
	shfl.sync.down.b32 %r204, %r205, %r211, %r188, %r213;
	// end inline asm
	// begin inline asm
	shfl.sync.down.b32 %r209, %r210, %r211, %r188, %r213;
	// end inline asm
	mov.b64 	%rd69, {%r204, %r209};
	add.s32 	%r214, %r169, 2;
	setp.gt.s32 	%p124, %r214, %r188;
	setp.lt.f32 	%p125, %f201, %f61;
	or.pred  	%p126, %p124, %p125;
	mov.f32 	%f202, %f201;
	mov.u64 	%rd260, %rd259;
	@%p126 bra 	$L__BB3_72;
	setp.gt.f32 	%p127, %f201, %f61;
	mov.f32 	%f202, %f61;
	mov.u64 	%rd260, %rd69;
	@%p127 bra 	$L__BB3_72;
	setp.lt.s64 	%p128, %rd259, %rd69;
	selp.f32 	%f202, %f201, %f61, %p128;
	min.s64 	%rd260, %rd259, %rd69;
$L__BB3_72:
	mov.b32 	%r216, %f202;
	mov.b32 	%r232, 4;
	mov.b32 	%r234, -1;
	// begin inline asm
	shfl.sync.down.b32 %r215, %r216, %r232, %r188, %r234;
	// end inline asm
	mov.b32 	%f64, %r215;
	// begin inline asm
	shfl.sync.down.b32 %r220, %r221, %r232, %r188, %r234;
	// end inline asm
	mov.b64 	{%r226, %r231}, %rd260;
	// begin inline asm
	shfl.sync.down.b32 %r225, %r226, %r232, %r188, %r234;
	// end inline asm
	// begin inline asm
	shfl.sync.down.b32 %r230, %r231, %r232, %r188, %r234;
	// end inline asm
	mov.b64 	%rd72, {%r225, %r230};
	add.s32 	%r235, %r169, 4;
	setp.gt.s32 	%p129, %r235, %r188;
	setp.lt.f32 	%p130, %f202, %f64;
	or.pred  	%p131, %p129, %p130;
	mov.f32 	%f203, %f202;
	mov.u64 	%rd261, %rd260;
	@%p131 bra 	$L__BB3_75;
	setp.gt.f32 	%p132, %f202, %f64;
	mov.f32 	%f203, %f64;
	mov.u64 	%rd261, %rd72;
	@%p132 bra 	$L__BB3_75;
	setp.lt.s64 	%p133, %rd260, %rd72;
	selp.f32 	%f203, %f202, %f64, %p133;
	min.s64 	%rd261, %rd260, %rd72;
$L__BB3_75:
	mov.b32 	%r237, %f203;
	mov.b32 	%r253, 8;
	mov.b32 	%r255, -1;
	// begin inline asm
	shfl.sync.down.b32 %r236, %r237, %r253, %r188, %r255;
	// end inline asm
	mov.b32 	%f67, %r236;
	// begin inline asm
	shfl.sync.down.b32 %r241, %r242, %r253, %r188, %r255;
	// end inline asm
	mov.b64 	{%r247, %r252}, %rd261;
	// begin inline asm
	shfl.sync.down.b32 %r246, %r247, %r253, %r188, %r255;
	// end inline asm
	// begin inline asm
	shfl.sync.down.b32 %r251, %r252, %r253, %r188, %r255;
	// end inline asm
	mov.b64 	%rd75, {%r246, %r251};
	add.s32 	%r256, %r169, 8;
	setp.gt.s32 	%p134, %r256, %r188;
	setp.lt.f32 	%p135, %f203, %f67;
	or.pred  	%p136, %p134, %p135;
	mov.f32 	%f204, %f203;
	mov.u64 	%rd262, %rd261;
	@%p136 bra 	$L__BB3_78;
	setp.gt.f32 	%p137, %f203, %f67;
	mov.f32 	%f204, %f67;
	mov.u64 	%rd262, %rd75;
	@%p137 bra 	$L__BB3_78;
	setp.lt.s64 	%p138, %rd261, %rd75;
	selp.f32 	%f204, %f203, %f67, %p138;
	min.s64 	%rd262, %rd261, %rd75;
$L__BB3_78:
	mov.b32 	%r258, %f204;
	mov.b32 	%r274, 16;
	mov.b32 	%r276, -1;
	// begin inline asm
	shfl.sync.down.b32 %r257, %r258, %r274, %r188, %r276;
	// end inline asm
	mov.b32 	%f70, %r257;
	// begin inline asm
	shfl.sync.down.b32 %r262, %r263, %r274, %r188, %r276;
	// end inline asm
	mov.b64 	{%r268, %r273}, %rd262;
	// begin inline asm
	shfl.sync.down.b32 %r267, %r268, %r274, %r188, %r276;
	// end inline asm
	// begin inline asm
	shfl.sync.down.b32 %r272, %r273, %r274, %r188, %r276;
	// end inline asm
	mov.b64 	%rd78, {%r267, %r272};
	add.s32 	%r277, %r169, 16;
	setp.gt.s32 	%p139, %r277, %r188;
	setp.lt.f32 	%p140, %f204, %f70;
	or.pred  	%p141, %p139, %p140;
	mov.f32 	%f242, %f204;
	mov.u64 	%rd305, %rd262;
	@%p141 bra 	$L__BB3_81;
	setp.gt.f32 	%p142, %f204, %f70;
	mov.f32 	%f242, %f70;
	mov.u64 	%rd305, %rd78;
	@%p142 bra 	$L__BB3_81;
	setp.lt.s64 	%p143, %rd262, %rd78;
	selp.f32 	%f242, %f204, %f70, %p143;
	min.s64 	%rd305, %rd262, %rd78;
$L__BB3_81:
	setp.ne.s32 	%p144, %r169, 0;
	@%p144 bra 	$L__BB3_83;
	shr.u32 	%r278, %r1, 1;
	and.b32  	%r279, %r278, 496;
	mov.u32 	%r280, _ZN6thrust24THRUST_300001_SM_1000_NS8cuda_cub4core6detail5shmemE;
	add.s32 	%r281, %r280, %r279;
	st.shared.f32 	[%r281+8], %f242;
	st.shared.u64 	[%r281+16], %rd305;
$L__BB3_83:
	bar.sync 	0;
	setp.ne.s32 	%p145, %r1, 0;
	@%p145 bra 	$L__BB3_198;
	setp.lt.s32 	%p146, %r36, 33;
	mov.f32 	%f206, %f242;
	mov.u64 	%rd264, %rd305;
	@%p146 bra 	$L__BB3_88;
	ld.shared.f32 	%f73, [_ZN6thrust24THRUST_300001_SM_1000_NS8cuda_cub4core6detail5shmemE+24];
	ld.shared.u64 	%rd81, [_ZN6thrust24THRUST_300001_SM_1000_NS8cuda_cub4core6detail5shmemE+32];
	setp.lt.f32 	%p147, %f242, %f73;
	mov.f32 	%f206, %f242;
	mov.u64 	%rd264, %rd305;
	@%p147 bra 	$L__BB3_88;
	setp.lt.f32 	%p148, %f73, %f242;
	mov.f32 	%f206, %f73;
	mov.u64 	%rd264, %rd81;
	@%p148 bra 	$L__BB3_88;
	setp.lt.s64 	%p149, %rd305, %rd81;
	selp.f32 	%f206, %f242, %f73, %p149;
	min.s64 	%rd264, %rd305, %rd81;
$L__BB3_88:
	setp.lt.s32 	%p150, %r36, 65;
	mov.f32 	%f207, %f206;
	mov.u64 	%rd265, %rd264;
	@%p150 bra 	$L__BB3_92;
	ld.shared.f32 	%f76, [_ZN6thrust24THRUST_300001_SM_1000_NS8cuda_cub4core6detail5shmemE+40];
	ld.shared.u64 	%rd84, [_ZN6thrust24THRUST_300001_SM_1000_NS8cuda_cub4core6detail5shmemE+48];
	setp.lt.f32 	%p151, %f206, %f76;
	mov.f32 	%f207, %f206;
	mov.u64 	%rd265, %rd264;
	@%p151 bra 	$L__BB3_92;
	setp.lt.f32 	%p152, %f76, %f206;
	mov.f32 	%f207, %f76;
	mov.u64 	%rd265, %rd84;
	@%p152 bra 	$L__BB3_92;
	setp.lt.s64 	%p153, %rd264, %rd84;
	selp.f32 	%f207, %f206, %f76, %p153;
	min.s64 	%rd265, %rd264, %rd84;
$L__BB3_92:
	setp.lt.s32 	%p154, %r36, 97;
	mov.f32 	%f208, %f207;
	mov.u64 	%rd266, %rd265;
	@%p154 bra 	$L__BB3_96;
	ld.shared.f32 	%f79, [_ZN6thrust24THRUST_300001_SM_1000_NS8cuda_cub4core6detail5shmemE+56];
	ld.shared.u64 	%rd87, [_ZN6thrust24THRUST_300001_SM_1000_NS8cuda_cub4core6detail5shmemE+64];
	setp.lt.f32 	%p155, %f207, %f79;
	mov.f32 	%f208, %f207;
	mov.u64 	%rd266, %rd265;
	@%p155 bra 	$L__BB3_96;
	setp.lt.f32 	%p156, %f79, %f207;
	mov.f32 	%f208, %f79;
	mov.u64 	%rd266, %rd87;
	@%p156 bra 	$L__BB3_96;
	setp.lt.s64 	%p157, %rd265, %rd87;
	selp.f32 	%f208, %f207, %f79, %p157;
	min.s64 	%rd266, %rd265, %rd87;
$L__BB3_96:
	setp.lt.s32 	%p158, %r36, 129;
	mov.f32 	%f209, %f208;
	mov.u64 	%rd267, %rd266;
	@%p158 bra 	$L__BB3_100;
	ld.shared.f32 	%f82, [_ZN6thrust24THRUST_300001_SM_1000_NS8cuda_cub4core6detail5shmemE+72];
	ld.shared.u64 	%rd90, [_ZN6thrust24THRUST_300001_SM_1000_NS8cuda_cub4core6detail5shmemE+80];
	setp.lt.f32 	%p159, %f208, %f82;
	mov.f32 	%f209, %f208;
	mov.u64 	%rd267, %rd266;
	@%p159 bra 	$L__BB3_100;
	setp.lt.f32 	%p160, %f82, %f208;
	mov.f32 	%f209, %f82;
	mov.u64 	%rd267, %rd90;
	@%p160 bra 	$L__BB3_100;
	setp.lt.s64 	%p161, %rd266, %rd90;
	selp.f32 	%f209, %f208, %f82, %p161;
	min.s64 	%rd267, %rd266, %rd90;
$L__BB3_100:
	setp.lt.s32 	%p162, %r36, 161;
	mov.f32 	%f210, %f209;
	mov.u64 	%rd268, %rd267;
	@%p162 bra 	$L__BB3_104;
	ld.shared.f32 	%f85, [_ZN6thrust24THRUST_300001_SM_1000_NS8cuda_cub4core6detail5shmemE+88];
	ld.shared.u64 	%rd93, [_ZN6thrust24THRUST_300001_SM_1000_NS8cuda_cub4core6detail5shmemE+96];
	setp.lt.f32 	%p163, %f209, %f85;
	mov.f32 	%f210, %f209;
	mov.u64 	%rd268, %rd267;
	@%p163 bra 	$L__BB3_104;
	setp.lt.f32 	%p164, %f85, %f209;
	mov.f32 	%f210, %f85;
	mov.u64 	%rd268, %rd93;
	@%p164 bra 	$L__BB3_104;
	setp.lt.s64 	%p165, %rd267, %rd93;
	selp.f32 	%f210, %f209, %f85, %p165;
	min.s64 	%rd268, %rd267, %rd93;
$L__BB3_104:
	setp.lt.s32 	%p166, %r36, 193;
	mov.f32 	%f211, %f210;
	mov.u64 	%rd269, %rd268;
	@%p166 bra 	$L__BB3_108;
	ld.shared.f32 	%f88, [_ZN6thrust24THRUST_300001_SM_1000_NS8cuda_cub4core6detail5shmemE+104];
	ld.shared.u64 	%rd96, [_ZN6thrust24THRUST_300001_SM_1000_NS8cuda_cub4core6detail5shmemE+112];
	setp.lt.f32 	%p167, %f210, %f88;
	mov.f32 	%f211, %f210;
	mov.u64 	%rd269, %rd268;
	@%p167 bra 	$L__BB3_108;
	setp.lt.f32 	%p168, %f88, %f210;
	mov.f32 	%f211, %f88;
	mov.u64 	%rd269, %rd96;
	@%p168 bra 	$L__BB3_108;
	setp.lt.s64 	%p169, %rd268, %rd96;
	selp.f32 	%f211, %f210, %f88, %p169;
	min.s64 	%rd269, %rd268, %rd96;
$L__BB3_108:
	setp.lt.s32 	%p170, %r36, 225;
	mov.f32 	%f242, %f211;
	mov.u64 	%rd305, %rd269;
	@%p170 bra 	$L__BB3_198;
	ld.shared.f32 	%f91, [_ZN6thrust24THRUST_300001_SM_1000_NS8cuda_cub4core6detail5shmemE+120];
	ld.shared.u64 	%rd99, [_ZN6thrust24THRUST_300001_SM_1000_NS8cuda_cub4core6detail5shmemE+128];
	setp.lt.f32 	%p171, %f211, %f91;
	mov.f32 	%f242, %f211;
	mov.u64 	%rd305, %rd269;
	@%p171 bra 	$L__BB3_198;
	setp.lt.f32 	%p172, %f91, %f211;
	mov.f32 	%f242, %f91;
	mov.u64 	%rd305, %rd99;
	@%p172 bra 	$L__BB3_198;
	setp.lt.s64 	%p173, %rd269, %rd99;
	selp.f32 	%f242, %f211, %f91, %p173;
	min.s64 	%rd305, %rd269, %rd99;
	bra.uni 	$L__BB3_198;
$L__BB3_112:
	mov.u32 	%r17, %tid.x;
	cvt.u64.u32 	%rd101, %r17;
	mul.wide.u32 	%rd200, %r17, 4;
	add.s64 	%rd102, %rd1, %rd200;
	ld.global.f32 	%f172, [%rd102];
	add.s32 	%r37, %r17, 256;
	cvt.u64.u32 	%rd201, %r37;
	ld.global.f32 	%f173, [%rd102+1024];
	add.s32 	%r38, %r17, 512;
	cvt.u64.u32 	%rd202, %r38;
	ld.global.f32 	%f174, [%rd102+2048];
	ld.global.f32 	%f93, [%rd102+3072];
	or.b32  	%r39, %r17, 1024;
	cvt.u64.u32 	%rd103, %r39;
	add.s64 	%rd104, %rd198, %rd103;
	ld.global.f32 	%f94, [%rd102+4096];
	setp.lt.f32 	%p3, %f173, %f172;
	selp.f32 	%f175, %f173, %f172, %p3;
	selp.b64 	%rd203, %rd201, %rd101, %p3;
	setp.lt.f32 	%p4, %f174, %f175;
	selp.f32 	%f95, %f174, %f175, %p4;
	selp.b64 	%rd105, %rd202, %rd203, %p4;
	setp.lt.f32 	%p5, %f95, %f93;
	mov.f32 	%f212, %f95;
	mov.u64 	%rd270, %rd105;
	@%p5 bra 	$L__BB3_115;
	add.s32 	%r40, %r17, 768;
	cvt.u64.u32 	%rd270, %r40;
	setp.lt.f32 	%p6, %f93, %f95;
	mov.f32 	%f212, %f93;
	@%p6 bra 	$L__BB3_115;
	mov.f32 	%f212, %f95;
	mov.u64 	%rd270, %rd105;
$L__BB3_115:
	add.s64 	%rd108, %rd198, %rd270;
	setp.lt.f32 	%p7, %f212, %f94;
	mov.f32 	%f229, %f212;
	mov.u64 	%rd292, %rd108;
	@%p7 bra 	$L__BB3_118;
	setp.lt.f32 	%p8, %f94, %f212;
	mov.f32 	%f229, %f94;
	mov.u64 	%rd292, %rd104;
	@%p8 bra 	$L__BB3_118;
	setp.lt.s64 	%p9, %rd270, %rd103;
	selp.f32 	%f229, %f212, %f94, %p9;
	selp.b64 	%rd292, %rd108, %rd104, %p9;
$L__BB3_118:
	setp.lt.u32 	%p10, %r36, 2560;
	mov.b32 	%r394, 1280;
	@%p10 bra 	$L__BB3_136;
	mov.b32 	%r394, 1280;
$L__BB3_120:
	mov.u32 	%r18, %r394;
	cvt.u64.u32 	%rd204, %r18;
	add.s64 	%rd205, %rd101, %rd204;
	mul.wide.u32 	%rd206, %r18, 4;
	add.s64 	%rd207, %rd102, %rd206;
	add.s64 	%rd112, %rd205, %rd198;
	ld.global.f32 	%f100, [%rd207];
	add.s64 	%rd113, %rd112, 256;
	ld.global.f32 	%f101, [%rd207+1024];
	add.s64 	%rd114, %rd112, 512;
	ld.global.f32 	%f102, [%rd207+2048];
	add.s64 	%rd115, %rd112, 768;
	ld.global.f32 	%f103, [%rd207+3072];
	add.s64 	%rd116, %rd112, 1024;
	ld.global.f32 	%f104, [%rd207+4096];
	setp.lt.f32 	%p11, %f229, %f100;
	mov.f32 	%f215, %f229;
	mov.u64 	%rd273, %rd292;
	@%p11 bra 	$L__BB3_123;
	setp.lt.f32 	%p12, %f100, %f229;
	mov.f32 	%f215, %f100;
	mov.u64 	%rd273, %rd112;
	@%p12 bra 	$L__BB3_123;
	setp.lt.s64 	%p13, %rd292, %rd112;
	selp.f32 	%f215, %f229, %f100, %p13;
	min.s64 	%rd273, %rd292, %rd112;
$L__BB3_123:
	setp.lt.f32 	%p14, %f215, %f101;
	mov.f32 	%f216, %f215;
	mov.u64 	%rd274, %rd273;
	@%p14 bra 	$L__BB3_126;
	setp.lt.f32 	%p15, %f101, %f215;
	mov.f32 	%f216, %f101;
	mov.u64 	%rd274, %rd113;
	@%p15 bra 	$L__BB3_126;
	setp.lt.s64 	%p16, %rd273, %rd113;
	selp.f32 	%f216, %f215, %f101, %p16;
	min.s64 	%rd274, %rd273, %rd113;
$L__BB3_126:
	setp.lt.f32 	%p17, %f216, %f102;
	mov.f32 	%f217, %f216;
	mov.u64 	%rd275, %rd274;
	@%p17 bra 	$L__BB3_129;
	setp.lt.f32 	%p18, %f102, %f216;
	mov.f32 	%f217, %f102;
	mov.u64 	%rd275, %rd114;
	@%p18 bra 	$L__BB3_129;
	setp.lt.s64 	%p19, %rd274, %rd114;
	selp.f32 	%f217, %f216, %f102, %p19;
	min.s64 	%rd275, %rd274, %rd114;
$L__BB3_129:
	setp.lt.f32 	%p20, %f217, %f103;
	mov.f32 	%f218, %f217;
	mov.u64 	%rd276, %rd275;
	@%p20 bra 	$L__BB3_132;
	setp.lt.f32 	%p21, %f103, %f217;
	mov.f32 	%f218, %f103;
	mov.u64 	%rd276, %rd115;
	@%p21 bra 	$L__BB3_132;
	setp.lt.s64 	%p22, %rd275, %rd115;
	selp.f32 	%f218, %f217, %f103, %p22;
	min.s64 	%rd276, %rd275, %rd115;
$L__BB3_132:
	setp.lt.f32 	%p23, %f218, %f104;
	mov.f32 	%f229, %f218;
	mov.u64 	%rd292, %rd276;
	@%p23 bra 	$L__BB3_135;
	setp.lt.f32 	%p24, %f104, %f218;
	mov.f32 	%f229, %f104;
	mov.u64 	%rd292, %rd116;
	@%p24 bra 	$L__BB3_135;
	setp.lt.s64 	%p25, %rd276, %rd116;
	selp.f32 	%f229, %f218, %f104, %p25;
	min.s64 	%rd292, %rd276, %rd116;
$L__BB3_135:
	add.s32 	%r394, %r18, 1280;
	add.s32 	%r43, %r18, 2560;
	setp.le.s32 	%p26, %r43, %r36;
	@%p26 bra 	$L__BB3_120;
$L__BB3_136:
	setp.le.s32 	%p27, %r36, %r394;
	@%p27 bra 	$L__BB3_159;
	sub.s32 	%r21, %r36, %r394;
	setp.ge.s32 	%p28, %r17, %r21;
	@%p28 bra 	$L__BB3_159;
	not.b32 	%r44, %r17;
	add.s32 	%r45, %r36, %r44;
	sub.s32 	%r22, %r45, %r394;
	and.b32  	%r46, %r22, 768;
	setp.eq.s32 	%p29, %r46, 768;
	mov.u32 	%r397, %r17;
	@%p29 bra 	$L__BB3_144;
	add.s32 	%r47, %r17, %r394;
	cvt.u64.u32 	%rd209, %r47;
	add.s64 	%rd280, %rd198, %rd209;
	mul.wide.u32 	%rd210, %r47, 4;
	add.s64 	%rd279, %rd1, %rd210;
	shr.u32 	%r48, %r22, 8;
	add.s32 	%r49, %r48, 1;
	and.b32  	%r50, %r49, 3;
	neg.s32 	%r395, %r50;
	mov.u32 	%r397, %r17;
$L__BB3_140:
	.pragma "nounroll";
	mov.u64 	%rd132, %rd292;
	mov.f32 	%f116, %f229;
	ld.global.f32 	%f117, [%rd279];
	setp.lt.f32 	%p30, %f116, %f117;
	@%p30 bra 	$L__BB3_143;
	setp.lt.f32 	%p31, %f117, %f116;
	mov.f32 	%f229, %f117;
	mov.u64 	%rd292, %rd280;
	@%p31 bra 	$L__BB3_143;
	setp.lt.s64 	%p32, %rd132, %rd280;
	selp.f32 	%f229, %f116, %f117, %p32;
	min.s64 	%rd292, %rd132, %rd280;
$L__BB3_143:
	add.s32 	%r397, %r397, 256;
	add.s64 	%rd280, %rd280, 256;
	add.s64 	%rd279, %rd279, 1024;
	add.s32 	%r395, %r395, 1;
	setp.ne.s32 	%p33, %r395, 0;
	@%p33 bra 	$L__BB3_140;
$L__BB3_144:
	setp.lt.u32 	%p34, %r22, 768;
	@%p34 bra 	$L__BB3_159;
	add.s32 	%r398, %r397, %r394;
	cvt.u64.u32 	%rd211, %r398;
	add.s64 	%rd287, %rd198, %rd211;
	cvt.u64.u32 	%rd212, %r397;
	cvt.u64.u32 	%rd213, %r394;
	add.s64 	%rd214, %rd212, %rd213;
	shl.b64 	%rd215, %rd214, 2;
	add.s64 	%rd216, %rd215, %rd1;
	add.s64 	%rd286, %rd216, 3072;
	mul.wide.u32 	%rd217, %r398, 4;
	add.s64 	%rd285, %rd1, %rd217;
	add.s32 	%r399, %r397, 512;
$L__BB3_146:
	mov.u32 	%r32, %r399;
	ld.global.f32 	%f123, [%rd285];
	setp.lt.f32 	%p35, %f229, %f123;
	mov.f32 	%f226, %f229;
	mov.u64 	%rd289, %rd292;
	@%p35 bra 	$L__BB3_149;
	setp.lt.f32 	%p36, %f123, %f229;
	mov.f32 	%f226, %f123;
	mov.u64 	%rd289, %rd287;
	@%p36 bra 	$L__BB3_149;
	setp.lt.s64 	%p37, %rd292, %rd287;
	selp.f32 	%f226, %f229, %f123, %p37;
	min.s64 	%rd289, %rd292, %rd287;
$L__BB3_149:
	add.s32 	%r51, %r398, 256;
	cvt.u64.u32 	%rd218, %r51;
	add.s64 	%rd148, %rd198, %rd218;
	ld.global.f32 	%f126, [%rd286+-2048];
	setp.lt.f32 	%p38, %f226, %f126;
	mov.f32 	%f227, %f226;
	mov.u64 	%rd290, %rd289;
	@%p38 bra 	$L__BB3_152;
	setp.lt.f32 	%p39, %f126, %f226;
	mov.f32 	%f227, %f126;
	mov.u64 	%rd290, %rd148;
	@%p39 bra 	$L__BB3_152;
	setp.lt.s64 	%p40, %rd289, %rd148;
	selp.f32 	%f227, %f226, %f126, %p40;
	min.s64 	%rd290, %rd289, %rd148;
$L__BB3_152:
	add.s32 	%r52, %r398, 512;
	cvt.u64.u32 	%rd219, %r52;
	add.s64 	%rd151, %rd198, %rd219;
	ld.global.f32 	%f129, [%rd286+-1024];
	setp.lt.f32 	%p41, %f227, %f129;
	mov.f32 	%f228, %f227;
	mov.u64 	%rd291, %rd290;
	@%p41 bra 	$L__BB3_155;
	setp.lt.f32 	%p42, %f129, %f227;
	mov.f32 	%f228, %f129;
	mov.u64 	%rd291, %rd151;
	@%p42 bra 	$L__BB3_155;
	setp.lt.s64 	%p43, %rd290, %rd151;
	selp.f32 	%f228, %f227, %f129, %p43;
	min.s64 	%rd291, %rd290, %rd151;
$L__BB3_155:
	add.s32 	%r53, %r398, 768;
	cvt.u64.u32 	%rd220, %r53;
	add.s64 	%rd154, %rd198, %rd220;
	ld.global.f32 	%f132, [%rd286];
	setp.lt.f32 	%p44, %f228, %f132;
	mov.f32 	%f229, %f228;
	mov.u64 	%rd292, %rd291;
	@%p44 bra 	$L__BB3_158;
	setp.lt.f32 	%p45, %f132, %f228;
	mov.f32 	%f229, %f132;
	mov.u64 	%rd292, %rd154;
	@%p45 bra 	$L__BB3_158;
	setp.lt.s64 	%p46, %rd291, %rd154;
	selp.f32 	%f229, %f228, %f132, %p46;
	min.s64 	%rd292, %rd291, %rd154;
$L__BB3_158:
	add.s64 	%rd287, %rd287, 1024;
	add.s64 	%rd286, %rd286, 4096;
	add.s64 	%rd285, %rd285, 4096;
	add.s32 	%r399, %r32, 1024;
	add.s32 	%r54, %r32, 512;
	add.s32 	%r398, %r398, 1024;
	setp.lt.s32 	%p47, %r54, %r21;
	@%p47 bra 	$L__BB3_146;
$L__BB3_159:
	// begin inline asm
	mov.u32 %r55, %laneid;
	// end inline asm
	mov.b32 	%r57, %f229;
	mov.b32 	%r73, 1;
	mov.b32 	%r74, 31;
	mov.b32 	%r75, -1;
	// begin inline asm
	shfl.sync.down.b32 %r56, %r57, %r73, %r74, %r75;
	// end inline asm
	mov.b32 	%f136, %r56;
	// begin inline asm
	shfl.sync.down.b32 %r61, %r62, %r73, %r74, %r75;
	// end inline asm
	mov.b64 	{%r67, %r72}, %rd292;
	// begin inline asm
	shfl.sync.down.b32 %r66, %r67, %r73, %r74, %r75;
	// end inline asm
	// begin inline asm
	shfl.sync.down.b32 %r71, %r72, %r73, %r74, %r75;
	// end inline asm
	mov.b64 	%rd161, {%r66, %r71};
	setp.gt.s32 	%p48, %r55, 30;
	setp.lt.f32 	%p49, %f229, %f136;
	or.pred  	%p50, %p48, %p49;
	mov.f32 	%f231, %f229;
	mov.u64 	%rd294, %rd292;
	@%p50 bra 	$L__BB3_162;
	setp.gt.f32 	%p51, %f229, %f136;
	mov.f32 	%f231, %f136;
	mov.u64 	%rd294, %rd161;
	@%p51 bra 	$L__BB3_162;
	setp.lt.s64 	%p52, %rd292, %rd161;
	selp.f32 	%f231, %f229, %f136, %p52;
	min.s64 	%rd294, %rd292, %rd161;
$L__BB3_162:
	mov.b32 	%r77, %f231;
	mov.b32 	%r93, 2;
	mov.b32 	%r94, 31;
	mov.b32 	%r95, -1;
	// begin inline asm
	shfl.sync.down.b32 %r76, %r77, %r93, %r94, %r95;
	// end inline asm
	mov.b32 	%f139, %r76;
	// begin inline asm
	shfl.sync.down.b32 %r81, %r82, %r93, %r94, %r95;
	// end inline asm
	mov.b64 	{%r87, %r92}, %rd294;
	// begin inline asm
	shfl.sync.down.b32 %r86, %r87, %r93, %r94, %r95;
	// end inline asm
	// begin inline asm
	shfl.sync.down.b32 %r91, %r92, %r93, %r94, %r95;
	// end inline asm
	mov.b64 	%rd164, {%r86, %r91};
	setp.gt.s32 	%p53, %r55, 29;
	setp.lt.f32 	%p54, %f231, %f139;
	or.pred  	%p55, %p53, %p54;
	mov.f32 	%f232, %f231;
	mov.u64 	%rd295, %rd294;
	@%p55 bra 	$L__BB3_165;
	setp.gt.f32 	%p56, %f231, %f139;
	mov.f32 	%f232, %f139;
	mov.u64 	%rd295, %rd164;
	@%p56 bra 	$L__BB3_165;
	setp.lt.s64 	%p57, %rd294, %rd164;
	selp.f32 	%f232, %f231, %f139, %p57;
	min.s64 	%rd295, %rd294, %rd164;
$L__BB3_165:
	mov.b32 	%r97, %f232;
	mov.b32 	%r113, 4;
	mov.b32 	%r114, 31;
	mov.b32 	%r115, -1;
	// begin inline asm
	shfl.sync.down.b32 %r96, %r97, %r113, %r114, %r115;
	// end inline asm
	mov.b32 	%f142, %r96;
	// begin inline asm
	shfl.sync.down.b32 %r101, %r102, %r113, %r114, %r115;
	// end inline asm
	mov.b64 	{%r107, %r112}, %rd295;
	// begin inline asm
	shfl.sync.down.b32 %r106, %r107, %r113, %r114, %r115;
	// end inline asm
	// begin inline asm
	shfl.sync.down.b32 %r111, %r112, %r113, %r114, %r115;
	// end inline asm
	mov.b64 	%rd167, {%r106, %r111};
	setp.gt.s32 	%p58, %r55, 27;
	setp.lt.f32 	%p59, %f232, %f142;
	or.pred  	%p60, %p58, %p59;
	mov.f32 	%f233, %f232;
	mov.u64 	%rd296, %rd295;
	@%p60 bra 	$L__BB3_168;
	setp.gt.f32 	%p61, %f232, %f142;
	mov.f32 	%f233, %f142;
	mov.u64 	%rd296, %rd167;
	@%p61 bra 	$L__BB3_168;
	setp.lt.s64 	%p62, %rd295, %rd167;
	selp.f32 	%f233, %f232, %f142, %p62;
	min.s64 	%rd296, %rd295, %rd167;
$L__BB3_168:
	mov.b32 	%r117, %f233;
	mov.b32 	%r133, 8;
	mov.b32 	%r134, 31;
	mov.b32 	%r135, -1;
	// begin inline asm
	shfl.sync.down.b32 %r116, %r117, %r133, %r134, %r135;
	// end inline asm
	mov.b32 	%f145, %r116;
	// begin inline asm
	shfl.sync.down.b32 %r121, %r122, %r133, %r134, %r135;
	// end inline asm
	mov.b64 	{%r127, %r132}, %rd296;
	// begin inline asm
	shfl.sync.down.b32 %r126, %r127, %r133, %r134, %r135;
	// end inline asm
	// begin inline asm
	shfl.sync.down.b32 %r131, %r132, %r133, %r134, %r135;
	// end inline asm
	mov.b64 	%rd170, {%r126, %r131};
	setp.gt.s32 	%p63, %r55, 23;
	setp.lt.f32 	%p64, %f233, %f145;
	or.pred  	%p65, %p63, %p64;
	mov.f32 	%f234, %f233;
	mov.u64 	%rd297, %rd296;
	@%p65 bra 	$L__BB3_171;
	setp.gt.f32 	%p66, %f233, %f145;
	mov.f32 	%f234, %f145;
	mov.u64 	%rd297, %rd170;
	@%p66 bra 	$L__BB3_171;
	setp.lt.s64 	%p67, %rd296, %rd170;
	selp.f32 	%f234, %f233, %f145, %p67;
	min.s64 	%rd297, %rd296, %rd170;
$L__BB3_171:
	mov.b32 	%r137, %f234;
	mov.b32 	%r153, 16;
	mov.b32 	%r154, 31;
	mov.b32 	%r155, -1;
	// begin inline asm
	shfl.sync.down.b32 %r136, %r137, %r153, %r154, %r155;
	// end inline asm
	mov.b32 	%f148, %r136;
	// begin inline asm
	shfl.sync.down.b32 %r141, %r142, %r153, %r154, %r155;
	// end inline asm
	mov.b64 	{%r147, %r152}, %rd297;
	// begin inline asm
	shfl.sync.down.b32 %r146, %r147, %r153, %r154, %r155;
	// end inline asm
	// begin inline asm
	shfl.sync.down.b32 %r151, %r152, %r153, %r154, %r155;
	// end inline asm
	mov.b64 	%rd173, {%r146, %r151};
	setp.gt.s32 	%p68, %r55, 15;
	setp.lt.f32 	%p69, %f234, %f148;
	or.pred  	%p70, %p68, %p69;
	mov.f32 	%f242, %f234;
	mov.u64 	%rd305, %rd297;
	@%p70 bra 	$L__BB3_174;
	setp.gt.f32 	%p71, %f234, %f148;
	mov.f32 	%f242, %f148;
	mov.u64 	%rd305, %rd173;
	@%p71 bra 	$L__BB3_174;
	setp.lt.s64 	%p72, %rd297, %rd173;
	selp.f32 	%f242, %f234, %f148, %p72;
	min.s64 	%rd305, %rd297, %rd173;
$L__BB3_174:
	setp.ne.s32 	%p73, %r55, 0;
	@%p73 bra 	$L__BB3_176;
	shr.u32 	%r156, %r17, 1;
	and.b32  	%r157, %r156, 496;
	mov.u32 	%r158, _ZN6thrust24THRUST_300001_SM_1000_NS8cuda_cub4core6detail5shmemE;
	add.s32 	%r159, %r158, %r157;
	st.shared.f32 	[%r159+8], %f242;
	st.shared.u64 	[%r159+16], %rd305;
$L__BB3_176:
	bar.sync 	0;
	setp.ne.s32 	%p74, %r17, 0;
	@%p74 bra 	$L__BB3_198;
	ld.shared.f32 	%f151, [_ZN6thrust24THRUST_300001_SM_1000_NS8cuda_cub4core6detail5shmemE+24];
	ld.shared.u64 	%rd176, [_ZN6thrust24THRUST_300001_SM_1000_NS8cuda_cub4core6detail5shmemE+32];
	setp.lt.f32 	%p75, %f242, %f151;
	mov.f32 	%f236, %f242;
	mov.u64 	%rd299, %rd305;
	@%p75 bra 	$L__BB3_180;
	setp.lt.f32 	%p76, %f151, %f242;
	mov.f32 	%f236, %f151;
	mov.u64 	%rd299, %rd176;
	@%p76 bra 	$L__BB3_180;
	setp.lt.s64 	%p77, %rd305, %rd176;
	selp.f32 	%f236, %f242, %f151, %p77;
	min.s64 	%rd299, %rd305, %rd176;
$L__BB3_180:
	ld.shared.f32 	%f154, [_ZN6thrust24THRUST_300001_SM_1000_NS8cuda_cub4core6detail5shmemE+40];
	ld.shared.u64 	%rd179, [_ZN6thrust24THRUST_300001_SM_1000_NS8cuda_cub4core6detail5shmemE+48];
	setp.lt.f32 	%p78, %f236, %f154;
	mov.f32 	%f237, %f236;
	mov.u64 	%rd300, %rd299;
	@%p78 bra 	$L__BB3_183;
	setp.lt.f32 	%p79, %f154, %f236;
	mov.f32 	%f237, %f154;
	mov.u64 	%rd300, %rd179;
	@%p79 bra 	$L__BB3_183;
	setp.lt.s64 	%p80, %rd299, %rd179;
	selp.f32 	%f237, %f236, %f154, %p80;
	min.s64 	%rd300, %rd299, %rd179;
$L__BB3_183:
	ld.shared.f32 	%f157, [_ZN6thrust24THRUST_300001_SM_1000_NS8cuda_cub4core6detail5shmemE+56];
	ld.shared.u64 	%rd182, [_ZN6thrust24THRUST_300001_SM_1000_NS8cuda_cub4core6detail5shmemE+64];
	setp.lt.f32 	%p81, %f237, %f157;
	mov.f32 	%f238, %f237;
	mov.u64 	%rd301, %rd300;
	@%p81 bra 	$L__BB3_186;
	setp.lt.f32 	%p82, %f157, %f237;
	mov.f32 	%f238, %f157;
	mov.u64 	%rd301, %rd182;
	@%p82 bra 	$L__BB3_186;
	setp.lt.s64 	%p83, %rd300, %rd182;
	selp.f32 	%f238, %f237, %f157, %p83;
	min.s64 	%rd301, %rd300, %rd182;
$L__BB3_186:
	ld.shared.f32 	%f160, [_ZN6thrust24THRUST_300001_SM_1000_NS8cuda_cub4core6detail5shmemE+72];
	ld.shared.u64 	%rd185, [_ZN6thrust24THRUST_300001_SM_1000_NS8cuda_cub4core6detail5shmemE+80];
	setp.lt.f32 	%p84, %f238, %f160;
	mov.f32 	%f239, %f238;
	mov.u64 	%rd302, %rd301;
	@%p84 bra 	$L__BB3_189;
	setp.lt.f32 	%p85, %f160, %f238;
	mov.f32 	%f239, %f160;
	mov.u64 	%rd302, %rd185;
	@%p85 bra 	$L__BB3_189;
	setp.lt.s64 	%p86, %rd301, %rd185;
	selp.f32 	%f239, %f238, %f160, %p86;
	min.s64 	%rd302, %rd301, %rd185;
$L__BB3_189:
	ld.shared.f32 	%f163, [_ZN6thrust24THRUST_300001_SM_1000_NS8cuda_cub4core6detail5shmemE+88];
	ld.shared.u64 	%rd188, [_ZN6thrust24THRUST_300001_SM_1000_NS8cuda_cub4core6detail5shmemE+96];
	setp.lt.f32 	%p87, %f239, %f163;
	mov.f32 	%f240, %f239;
	mov.u64 	%rd303, %rd302;
	@%p87 bra 	$L__BB3_192;
	setp.lt.f32 	%p88, %f163, %f239;
	mov.f32 	%f240, %f163;
	mov.u64 	%rd303, %rd188;
	@%p88 bra 	$L__BB3_192;
	setp.lt.s64 	%p89, %rd302, %rd188;
	selp.f32 	%f240, %f239, %f163, %p89;
	min.s64 	%rd303, %rd302, %rd188;
$L__BB3_192:
	ld.shared.f32 	%f166, [_ZN6thrust24THRUST_300001_SM_1000_NS8cuda_cub4core6detail5shmemE+104];
	ld.shared.u64 	%rd191, [_ZN6thrust24THRUST_300001_SM_1000_NS8cuda_cub4core6detail5shmemE+112];
	setp.lt.f32 	%p90, %f240, %f166;
	mov.f32 	%f241, %f240;
	mov.u64 	%rd304, %rd303;
	@%p90 bra 	$L__BB3_195;
	setp.lt.f32 	%p91, %f166, %f240;
	mov.f32 	%f241, %f166;
	mov.u64 	%rd304, %rd191;
	@%p91 bra 	$L__BB3_195;
	setp.lt.s64 	%p92, %rd303, %rd191;
	selp.f32 	%f241, %f240, %f166, %p92;
	min.s64 	%rd304, %rd303, %rd191;
$L__BB3_195:
	ld.shared.f32 	%f169, [_ZN6thrust24THRUST_300001_SM_1000_NS8cuda_cub4core6detail5shmemE+120];
	ld.shared.u64 	%rd194, [_ZN6thrust24THRUST_300001_SM_1000_NS8cuda_cub4core6detail5shmemE+128];
	setp.lt.f32 	%p93, %f241, %f169;
	mov.f32 	%f242, %f241;
	mov.u64 	%rd305, %rd304;
	@%p93 bra 	$L__BB3_198;
	setp.lt.f32 	%p94, %f169, %f241;
	mov.f32 	%f242, %f169;
	mov.u64 	%rd305, %rd194;
	@%p94 bra 	$L__BB3_198;
	setp.lt.s64 	%p95, %rd304, %rd194;
	selp.f32 	%f242, %f241, %f169, %p95;
	min.s64 	%rd305, %rd304, %rd194;
$L__BB3_198:
	mov.u32 	%r387, %tid.x;
	setp.ne.s32 	%p222, %r387, 0;
	@%p222 bra 	$L__BB3_200;
	ld.param.u64 	%rd234, [_ZN6thrust24THRUST_300001_SM_1000_NS8cuda_cub4core6detail13_kernel_agentINS1_8__reduce11ReduceAgentINS0_12zip_iteratorIN4cuda3std3__45tupleIJNS0_10device_ptrIfEENS0_17counting_iteratorIlNS0_11use_defaultESF_SF_EEEEEEEPNSB_IJflEEESJ_iNS1_9__extrema9arg_min_fIflNSA_4lessIfEEEEEEJSI_SK_iSP_EEEvDpT0__param_1];
	cvta.to.global.u64 	%rd233, %rd234;
	st.global.f32 	[%rd233], %f242;
	st.global.u64 	[%rd233+8], %rd305;
$L__BB3_200:
	ret;

}
	// .globl	_ZN6thrust24THRUST_300001_SM_1000_NS8cuda_cub4core6detail13_kernel_agentINS1_8__reduce11ReduceAgentINS0_12zip_iteratorIN4cuda3std3__45tupleIJNS0_10device_ptrIfEENS0_17counting_iteratorIlNS0_11use_defaultESF_SF_EEEEEEEPNSB_IJflEEESJ_iNS1_9__extrema9arg_min_fIflNSA_4lessIfEEEEEEJSI_SK_iN3cub18CUB_300001_SM_100013GridEvenShareIiEENSS_9GridQueueIjEESP_EEEvDpT0_
.visible .entry _ZN6thrust24THRUST_300001_SM_1000_NS8cuda_cub4core6detail13_kernel_agentINS1_8__reduce11ReduceAgentINS0_12zip_iteratorIN4cuda3std3__45tupleIJNS0_10device_ptrIfEENS0_17counting_iteratorIlNS0_11use_defaultESF_SF_EEEEEEEPNSB_IJflEEESJ_iNS1_9__extrema9arg_min_fIflNSA_4lessIfEEEEEEJSI_SK_iN3cub18CUB_300001_SM_100013GridEvenShareIiEENSS_9GridQueueIjEESP_EEEvDpT0_(
	.param .align 8 .b8 _ZN6thrust24THRUST_300001_SM_1000_NS8cuda_cub4core6detail13_kernel_agentINS1_8__reduce11ReduceAgentINS0_12zip_iteratorIN4cuda3std3__45tupleIJNS0_10device_ptrIfEENS0_17counting_iteratorIlNS0_11use_defaultESF_SF_EEEEEEEPNSB_IJflEEESJ_iNS1_9__extrema9arg_min_fIflNSA_4lessIfEEEEEEJSI_SK_iN3cub18CUB_300001_SM_100013GridEvenShareIiEENSS_9GridQueueIjEESP_EEEvDpT0__param_0[16],
	.param .u64 .ptr .align 1 _ZN6thrust24THRUST_300001_SM_1000_NS8cuda_cub4core6detail13_kernel_agentINS1_8__reduce11ReduceAgentINS0_12zip_iteratorIN4cuda3std3__45tupleIJNS0_10device_ptrIfEENS0_17counting_iteratorIlNS0_11use_defaultESF_SF_EEEEEEEPNSB_IJflEEESJ_iNS1_9__extrema9arg_min_fIflNSA_4lessIfEEEEEEJSI_SK_iN3cub18CUB_300001_SM_100013GridEvenShareIiEENSS_9GridQueueIjEESP_EEEvDpT0__param_1,
	.param .u32 _ZN6thrust24THRUST_300001_SM_1000_NS8cuda_cub4core6detail13_kernel_agentINS1_8__reduce11ReduceAgentINS0_12zip_iteratorIN4cuda3std3__45tupleIJNS0_10device_ptrIfEENS0_17counting_iteratorIlNS0_11use_defaultESF_SF_EEEEEEEPNSB_IJflEEESJ_iNS1_9__extrema9arg_min_fIflNSA_4lessIfEEEEEEJSI_SK_iN3cub18CUB_300001_SM_100013GridEvenShareIiEENSS_9GridQueueIjEESP_EEEvDpT0__param_2,
	.param .align 4 .b8 _ZN6thrust24THRUST_300001_SM_1000_NS8cuda_cub4core6detail13_kernel_agentINS1_8__reduce11ReduceAgentINS0_12zip_iteratorIN4cuda3std3__45tupleIJNS0_10device_ptrIfEENS0_17counting_iteratorIlNS0_11use_defaultESF_SF_EEEEEEEPNSB_IJflEEESJ_iNS1_9__extrema9arg_min_fIflNSA_4lessIfEEEEEEJSI_SK_iN3cub18CUB_300001_SM_100013GridEvenShareIiEENSS_9GridQueueIjEESP_EEEvDpT0__param_3[40],
	.param .align 8 .b8 _ZN6thrust24THRUST_300001_SM_1000_NS8cuda_cub4core6detail13_kernel_agentINS1_8__reduce11ReduceAgentINS0_12zip_iteratorIN4cuda3std3__45tupleIJNS0_10device_ptrIfEENS0_17counting_iteratorIlNS0_11use_defaultESF_SF_EEEEEEEPNSB_IJflEEESJ_iNS1_9__extrema9arg_min_fIflNSA_4lessIfEEEEEEJSI_SK_iN3cub18CUB_300001_SM_100013GridEvenShareIiEENSS_9GridQueueIjEESP_EEEvDpT0__param_4[8],
	.param .align 1 .b8 _ZN6thrust24THRUST_300001_SM_1000_NS8cuda_cub4core6detail13_kernel_agentINS1_8__reduce11ReduceAgentINS0_12zip_iteratorIN4cuda3std3__45tupleIJNS0_10device_ptrIfEENS0_17counting_iteratorIlNS0_11use_defaultESF_SF_EEEEEEEPNSB_IJflEEESJ_iNS1_9__extrema9arg_min_fIflNSA_4lessIfEEEEEEJSI_SK_iN3cub18CUB_300001_SM_100013GridEvenShareIiEENSS_9GridQueueIjEESP_EEEvDpT0__param_5[1]
)
.maxntid 256
{
	.reg .pred 	%p<225>;
	.reg .b32 	%r<437>;
	.reg .b32 	%f<243>;
	.reg .b64 	%rd<287>;

	ld.param.u64 	%rd3, [_ZN6thrust24THRUST_300001_SM_1000_NS8cuda_cub4core6detail13_kernel_agentINS1_8__reduce11ReduceAgentINS0_12zip_iteratorIN4cuda3std3__45tupleIJNS0_10device_ptrIfEENS0_17counting_iteratorIlNS0_11use_defaultESF_SF_EEEEEEEPNSB_IJflEEESJ_iNS1_9__extrema9arg_min_fIflNSA_4lessIfEEEEEEJSI_SK_iN3cub18CUB_300001_SM_100013GridEvenShareIiEENSS_9GridQueueIjEESP_EEEvDpT0__param_0+8];
	ld.param.u64 	%rd184, [_ZN6thrust24THRUST_300001_SM_1000_NS8cuda_cub4core6detail13_kernel_agentINS1_8__reduce11ReduceAgentINS0_12zip_iteratorIN4cuda3std3__45tupleIJNS0_10device_ptrIfEENS0_17counting_iteratorIlNS0_11use_defaultESF_SF_EEEEEEEPNSB_IJflEEESJ_iNS1_9__extrema9arg_min_fIflNSA_4lessIfEEEEEEJSI_SK_iN3cub18CUB_300001_SM_100013GridEvenShareIiEENSS_9GridQueueIjEESP_EEEvDpT0__param_0];
	ld.param.u64 	%rd185, [_ZN6thrust24THRUST_300001_SM_1000_NS8cuda_cub4core6detail13_kernel_agentINS1_8__reduce11ReduceAgentINS0_12zip_iteratorIN4cuda3std3__45tupleIJNS0_10device_ptrIfEENS0_17counting_iteratorIlNS0_11use_defaultESF_SF_EEEEEEEPNSB_IJflEEESJ_iNS1_9__extrema9arg_min_fIflNSA_4lessIfEEEEEEJSI_SK_iN3cub18CUB_300001_SM_100013GridEvenShareIiEENSS_9GridQueueIjEESP_EEEvDpT0__param_4];
	ld.param.u32 	%r66, [_ZN6thrust24THRUST_300001_SM_1000_NS8cuda_cub4core6detail13_kernel_agentINS1_8__reduce11ReduceAgentINS0_12zip_iteratorIN4cuda3std3__45tupleIJNS0_10device_ptrIfEENS0_17counting_iteratorIlNS0_11use_defaultESF_SF_EEEEEEEPNSB_IJflEEESJ_iNS1_9__extrema9arg_min_fIflNSA_4lessIfEEEEEEJSI_SK_iN3cub18CUB_300001_SM_100013GridEvenShareIiEENSS_9GridQueueIjEESP_EEEvDpT0__param_2];
	cvta.to.global.u64 	%rd1, %rd185;
	cvta.to.global.u64 	%rd2, %rd184;
	mov.u32 	%r1, %ctaid.x;
	mul.lo.s32 	%r2, %r1, 1280;
	mov.u32 	%r67, %nctaid.x;
	mul.lo.s32 	%r3, %r67, 1280;
	add.s32 	%r68, %r2, 1280;
	setp.le.s32 	%p1, %r68, %r66;
	@%p1 bra 	$L__BB4_111;
	sub.s32 	%r4, %r66, %r2;
	mov.u32 	%r5, %tid.x;
	setp.ge.s32 	%p98, %r5, %r4;
	mov.f32 	%f188, 0f00000000;
	mov.b64 	%rd232, 0;
	mov.u32 	%r420, %r5;
	@%p98 bra 	$L__BB4_3;
	add.s32 	%r190, %r2, %r5;
	cvt.s64.s32 	%rd207, %r190;
	mul.wide.s32 	%rd208, %r190, 4;
	add.s64 	%rd209, %rd2, %rd208;
	add.s64 	%rd232, %rd3, %rd207;
	ld.global.f32 	%f188, [%rd209];
	add.s32 	%r420, %r5, 256;
$L__BB4_3:
	setp.ge.s32 	%p99, %r420, %r4;
	@%p99 bra 	$L__BB4_25;
	not.b32 	%r191, %r420;
	add.s32 	%r192, %r66, %r191;
	sub.s32 	%r8, %r192, %r2;
	and.b32  	%r193, %r8, 768;
	setp.eq.s32 	%p100, %r193, 768;
	@%p100 bra 	$L__BB4_10;
	add.s32 	%r418, %r420, %r2;
	shr.u32 	%r194, %r8, 8;
	add.s32 	%r195, %r194, 1;
	and.b32  	%r196, %r195, 3;
	neg.s32 	%r417, %r196;
$L__BB4_6:
	.pragma "nounroll";
	mov.u64 	%rd6, %rd232;
	mov.f32 	%f3, %f188;
	cvt.s64.s32 	%rd211, %r418;
	add.s64 	%rd7, %rd3, %rd211;
	mul.wide.s32 	%rd212, %r418, 4;
	add.s64 	%rd213, %rd2, %rd212;
	ld.global.f32 	%f4, [%rd213];
	setp.lt.f32 	%p101, %f3, %f4;
	@%p101 bra 	$L__BB4_9;
	setp.lt.f32 	%p102, %f4, %f3;
	mov.u64 	%rd232, %rd7;
	mov.f32 	%f188, %f4;
	@%p102 bra 	$L__BB4_9;
	setp.lt.s64 	%p103, %rd6, %rd7;
	min.s64 	%rd232, %rd6, %rd7;
	selp.f32 	%f188, %f3, %f4, %p103;
$L__BB4_9:
	add.s32 	%r420, %r420, 256;
	add.s32 	%r418, %r418, 256;
	add.s32 	%r417, %r417, 1;
	setp.ne.s32 	%p104, %r417, 0;
	@%p104 bra 	$L__BB4_6;
$L__BB4_10:
	setp.lt.u32 	%p105, %r8, 768;
	@%p105 bra 	$L__BB4_25;
	add.s32 	%r421, %r420, %r2;
	add.s32 	%r424, %r421, 256;
	add.s32 	%r423, %r421, 512;
	add.s32 	%r422, %r421, 768;
	add.s64 	%rd12, %rd2, 2048;
$L__BB4_12:
	cvt.s64.s32 	%rd214, %r424;
	add.s64 	%rd14, %rd3, %rd214;
	cvt.s64.s32 	%rd215, %r423;
	add.s64 	%rd15, %rd3, %rd215;
	cvt.s64.s32 	%rd216, %r422;
	add.s64 	%rd16, %rd3, %rd216;
	cvt.s64.s32 	%rd217, %r421;
	mul.wide.s32 	%rd218, %r421, 4;
	add.s64 	%rd17, %rd12, %rd218;
	add.s64 	%rd18, %rd3, %rd217;
	ld.global.f32 	%f10, [%rd17+-2048];
	setp.lt.f32 	%p106, %f188, %f10;
	mov.u64 	%rd229, %rd232;
	mov.f32 	%f185, %f188;
	@%p106 bra 	$L__BB4_15;
	setp.lt.f32 	%p107, %f10, %f188;
	mov.u64 	%rd229, %rd18;
	mov.f32 	%f185, %f10;
	@%p107 bra 	$L__BB4_15;
	setp.lt.s64 	%p108, %rd232, %rd18;
	min.s64 	%rd229, %rd232, %rd18;
	selp.f32 	%f185, %f188, %f10, %p108;
$L__BB4_15:
	ld.global.f32 	%f13, [%rd17+-1024];
	setp.lt.f32 	%p109, %f185, %f13;
	mov.u64 	%rd230, %rd229;
	mov.f32 	%f186, %f185;
	@%p109 bra 	$L__BB4_18;
	setp.lt.f32 	%p110, %f13, %f185;
	mov.u64 	%rd230, %rd14;
	mov.f32 	%f186, %f13;
	@%p110 bra 	$L__BB4_18;
	setp.lt.s64 	%p111, %rd229, %rd14;
	min.s64 	%rd230, %rd229, %rd14;
	selp.f32 	%f186, %f185, %f13, %p111;
$L__BB4_18:
	ld.global.f32 	%f16, [%rd17];
	setp.lt.f32 	%p112, %f186, %f16;
	mov.u64 	%rd231, %rd230;
	mov.f32 	%f187, %f186;
	@%p112 bra 	$L__BB4_21;
	setp.lt.f32 	%p113, %f16, %f186;
	mov.u64 	%rd231, %rd15;
	mov.f32 	%f187, %f16;
	@%p113 bra 	$L__BB4_21;
	setp.lt.s64 	%p114, %rd230, %rd15;
	min.s64 	%rd231, %rd230, %rd15;
	selp.f32 	%f187, %f186, %f16, %p114;
$L__BB4_21:
	ld.global.f32 	%f19, [%rd17+1024];
	setp.lt.f32 	%p115, %f187, %f19;
	mov.u64 	%rd232, %rd231;
	mov.f32 	%f188, %f187;
	@%p115 bra 	$L__BB4_24;
	setp.lt.f32 	%p116, %f19, %f187;
	mov.u64 	%rd232, %rd16;
	mov.f32 	%f188, %f19;
	@%p116 bra 	$L__BB4_24;
	setp.lt.s64 	%p117, %rd231, %rd16;
	min.s64 	%rd232, %rd231, %rd16;
	selp.f32 	%f188, %f187, %f19, %p117;
$L__BB4_24:
	add.s32 	%r420, %r420, 1024;
	add.s32 	%r424, %r424, 1024;
	add.s32 	%r423, %r423, 1024;
	add.s32 	%r422, %r422, 1024;
	add.s32 	%r421, %r421, 1024;
	setp.lt.s32 	%p118, %r420, %r4;
	@%p118 bra 	$L__BB4_12;
$L__BB4_25:
	setp.lt.s32 	%p119, %r4, 256;
	@%p119 bra 	$L__BB4_65;
	// begin inline asm
	mov.u32 %r310, %laneid;
	// end inline asm
	mov.b32 	%r312, %f188;
	mov.b32 	%r328, 1;
	mov.b32 	%r329, 31;
	mov.b32 	%r330, -1;
	// begin inline asm
	shfl.sync.down.b32 %r311, %r312, %r328, %r329, %r330;
	// end inline asm
	mov.b32 	%f23, %r311;
	// begin inline asm
	shfl.sync.down.b32 %r316, %r317, %r328, %r329, %r330;
	// end inline asm
	mov.b64 	{%r322, %r327}, %rd232;
	// begin inline asm
	shfl.sync.down.b32 %r321, %r322, %r328, %r329, %r330;
	// end inline asm
	// begin inline asm
	shfl.sync.down.b32 %r326, %r327, %r328, %r329, %r330;
	// end inline asm
	mov.b64 	%rd28, {%r321, %r326};
	setp.gt.s32 	%p176, %r310, 30;
	setp.lt.f32 	%p177, %f188, %f23;
	or.pred  	%p178, %p176, %p177;
	mov.u64 	%rd234, %rd232;
	mov.f32 	%f190, %f188;
	@%p178 bra 	$L__BB4_29;
	setp.gt.f32 	%p179, %f188, %f23;
	mov.u64 	%rd234, %rd28;
	mov.f32 	%f190, %f23;
	@%p179 bra 	$L__BB4_29;
	setp.lt.s64 	%p180, %rd232, %rd28;
	min.s64 	%rd234, %rd232, %rd28;
	selp.f32 	%f190, %f188, %f23, %p180;
$L__BB4_29:
	mov.b32 	%r332, %f190;
	mov.b32 	%r348, 2;
	mov.b32 	%r349, 31;
	mov.b32 	%r350, -1;
	// begin inline asm
	shfl.sync.down.b32 %r331, %r332, %r348, %r349, %r350;
	// end inline asm
	mov.b32 	%f26, %r331;
	// begin inline asm
	shfl.sync.down.b32 %r336, %r337, %r348, %r349, %r350;
	// end inline asm
	mov.b64 	{%r342, %r347}, %rd234;
	// begin inline asm
	shfl.sync.down.b32 %r341, %r342, %r348, %r349, %r350;
	// end inline asm
	// begin inline asm
	shfl.sync.down.b32 %r346, %r347, %r348, %r349, %r350;
	// end inline asm
	mov.b64 	%rd31, {%r341, %r346};
	setp.gt.s32 	%p181, %r310, 29;
	setp.lt.f32 	%p182, %f190, %f26;
	or.pred  	%p183, %p181, %p182;
	mov.u64 	%rd235, %rd234;
	mov.f32 	%f191, %f190;
	@%p183 bra 	$L__BB4_32;
	setp.gt.f32 	%p184, %f190, %f26;
	mov.u64 	%rd235, %rd31;
	mov.f32 	%f191, %f26;
	@%p184 bra 	$L__BB4_32;
	setp.lt.s64 	%p185, %rd234, %rd31;
	min.s64 	%rd235, %rd234, %rd31;
	selp.f32 	%f191, %f190, %f26, %p185;
$L__BB4_32:
	mov.b32 	%r352, %f191;
	mov.b32 	%r368, 4;
	mov.b32 	%r369, 31;
	mov.b32 	%r370, -1;
	// begin inline asm
	shfl.sync.down.b32 %r351, %r352, %r368, %r369, %r370;
	// end inline asm
	mov.b32 	%f29, %r351;
	// begin inline asm
	shfl.sync.down.b32 %r356, %r357, %r368, %r369, %r370;
	// end inline asm
	mov.b64 	{%r362, %r367}, %rd235;
	// begin inline asm
	shfl.sync.down.b32 %r361, %r362, %r368, %r369, %r370;
	// end inline asm
	// begin inline asm
	shfl.sync.down.b32 %r366, %r367, %r368, %r369, %r370;
	// end inline asm
	mov.b64 	%rd34, {%r361, %r366};
	setp.gt.s32 	%p186, %r310, 27;
	setp.lt.f32 	%p187, %f191, %f29;
	or.pred  	%p188, %p186, %p187;
	mov.u64 	%rd236, %rd235;
	mov.f32 	%f192, %f191;
	@%p188 bra 	$L__BB4_35;
	setp.gt.f32 	%p189, %f191, %f29;
	mov.u64 	%rd236, %rd34;
	mov.f32 	%f192, %f29;
	@%p189 bra 	$L__BB4_35;
	setp.lt.s64 	%p190, %rd235, %rd34;
	min.s64 	%rd236, %rd235, %rd34;
	selp.f32 	%f192, %f191, %f29, %p190;
$L__BB4_35:
	mov.b32 	%r372, %f192;
	mov.b32 	%r388, 8;
	mov.b32 	%r389, 31;
	mov.b32 	%r390, -1;
	// begin inline asm
	shfl.sync.down.b32 %r371, %r372, %r388, %r389, %r390;
	// end inline asm
	mov.b32 	%f32, %r371;
	// begin inline asm
	shfl.sync.down.b32 %r376, %r377, %r388, %r389, %r390;
	// end inline asm
	mov.b64 	{%r382, %r387}, %rd236;
	// begin inline asm
	shfl.sync.down.b32 %r381, %r382, %r388, %r389, %r390;
	// end inline asm
	// begin inline asm
	shfl.sync.down.b32 %r386, %r387, %r388, %r389, %r390;
	// end inline asm
	mov.b64 	%rd37, {%r381, %r386};
	setp.gt.s32 	%p191, %r310, 23;
	setp.lt.f32 	%p192, %f192, %f32;
	or.pred  	%p193, %p191, %p192;
	mov.u64 	%rd237, %rd236;
	mov.f32 	%f193, %f192;
	@%p193 bra 	$L__BB4_38;
	setp.gt.f32 	%p194, %f192, %f32;
	mov.u64 	%rd237, %rd37;
	mov.f32 	%f193, %f32;
	@%p194 bra 	$L__BB4_38;
	setp.lt.s64 	%p195, %rd236, %rd37;
	min.s64 	%rd237, %rd236, %rd37;
	selp.f32 	%f193, %f192, %f32, %p195;
$L__BB4_38:
	mov.b32 	%r392, %f193;
	mov.b32 	%r408, 16;
	mov.b32 	%r409, 31;
	mov.b32 	%r410, -1;
	// begin inline asm
	shfl.sync.down.b32 %r391, %r392, %r408, %r409, %r410;
	// end inline asm
	mov.b32 	%f35, %r391;
	// begin inline asm
	shfl.sync.down.b32 %r396, %r397, %r408, %r409, %r410;
	// end inline asm
	mov.b64 	{%r402, %r407}, %rd237;
	// begin inline asm
	shfl.sync.down.b32 %r401, %r402, %r408, %r409, %r410;
	// end inline asm
	// begin inline asm
	shfl.sync.down.b32 %r406, %r407, %r408, %r409, %r410;
	// end inline asm
	mov.b64 	%rd40, {%r401, %r406};
	setp.gt.s32 	%p196, %r310, 15;
	setp.lt.f32 	%p197, %f193, %f35;
	or.pred  	%p198, %p196, %p197;
	mov.u64 	%rd286, %rd237;
	mov.f32 	%f242, %f193;
	@%p198 bra 	$L__BB4_41;
	setp.gt.f32 	%p199, %f193, %f35;
	mov.u64 	%rd286, %rd40;
	mov.f32 	%f242, %f35;
	@%p199 bra 	$L__BB4_41;
	setp.lt.s64 	%p200, %rd237, %rd40;
	min.s64 	%rd286, %rd237, %rd40;
	selp.f32 	%f242, %f193, %f35, %p200;
$L__BB4_41:
	setp.ne.s32 	%p201, %r310, 0;
	@%p201 bra 	$L__BB4_43;
	shr.u32 	%r411, %r5, 1;
	and.b32  	%r412, %r411, 496;
	mov.u32 	%r413, _ZN6thrust24THRUST_300001_SM_1000_NS8cuda_cub4core6detail5shmemE;
	add.s32 	%r414, %r413, %r412;
	st.shared.f32 	[%r414+8], %f242;
	st.shared.u64 	[%r414+16], %rd286;
$L__BB4_43:
	bar.sync 	0;
	setp.ne.s32 	%p202, %r5, 0;
	@%p202 bra 	$L__BB4_201;
	ld.shared.f32 	%f38, [_ZN6thrust24THRUST_300001_SM_1000_NS8cuda_cub4core6detail5shmemE+24];
	ld.shared.u64 	%rd43, [_ZN6thrust24THRUST_300001_SM_1000_NS8cuda_cub4core6detail5shmemE+32];
	setp.lt.f32 	%p203, %f242, %f38;
	mov.u64 	%rd239, %rd286;
	mov.f32 	%f195, %f242;
	@%p203 bra 	$L__BB4_47;
	setp.lt.f32 	%p204, %f38, %f242;
	mov.u64 	%rd239, %rd43;
	mov.f32 	%f195, %f38;
	@%p204 bra 	$L__BB4_47;
	setp.lt.s64 	%p205, %rd286, %rd43;
	min.s64 	%rd239, %rd286, %rd43;
	selp.f32 	%f195, %f242, %f38, %p205;
$L__BB4_47:
	ld.shared.f32 	%f41, [_ZN6thrust24THRUST_300001_SM_1000_NS8cuda_cub4core6detail5shmemE+40];
	ld.shared.u64 	%rd46, [_ZN6thrust24THRUST_300001_SM_1000_NS8cuda_cub4core6detail5shmemE+48];
	setp.lt.f32 	%p206, %f195, %f41;
	mov.u64 	%rd240, %rd239;
	mov.f32 	%f196, %f195;
	@%p206 bra 	$L__BB4_50;
	setp.lt.f32 	%p207, %f41, %f195;
	mov.u64 	%rd240, %rd46;
	mov.f32 	%f196, %f41;
	@%p207 bra 	$L__BB4_50;
	setp.lt.s64 	%p208, %rd239, %rd46;
	min.s64 	%rd240, %rd239, %rd46;
	selp.f32 	%f196, %f195, %f41, %p208;
$L__BB4_50:
	ld.shared.f32 	%f44, [_ZN6thrust24THRUST_300001_SM_1000_NS8cuda_cub4core6detail5shmemE+56];
	ld.shared.u64 	%rd49, [_ZN6thrust24THRUST_300001_SM_1000_NS8cuda_cub4core6detail5shmemE+64];
	setp.lt.f32 	%p209, %f196, %f44;
	mov.u64 	%rd241, %rd240;
	mov.f32 	%f197, %f196;
	@%p209 bra 	$L__BB4_53;
	setp.lt.f32 	%p210, %f44, %f196;
	mov.u64 	%rd241, %rd49;
	mov.f32 	%f197, %f44;
	@%p210 bra 	$L__BB4_53;
	setp.lt.s64 	%p211, %rd240, %rd49;
	min.s64 	%rd241, %rd240, %rd49;
	selp.f32 	%f197, %f196, %f44, %p211;
$L__BB4_53:
	ld.shared.f32 	%f47, [_ZN6thrust24THRUST_300001_SM_1000_NS8cuda_cub4core6detail5shmemE+72];
	ld.shared.u64 	%rd52, [_ZN6thrust24THRUST_300001_SM_1000_NS8cuda_cub4core6detail5shmemE+80];
	setp.lt.f32 	%p212, %f197, %f47;
	mov.u64 	%rd242, %rd241;
	mov.f32 	%f198, %f197;
	@%p212 bra 	$L__BB4_56;
	setp.lt.f32 	%p213, %f47, %f197;
	mov.u64 	%rd242, %rd52;
	mov.f32 	%f198, %f47;
	@%p213 bra 	$L__BB4_56;
	setp.lt.s64 	%p214, %rd241, %rd52;
	min.s64 	%rd242, %rd241, %rd52;
	selp.f32 	%f198, %f197, %f47, %p214;
$L__BB4_56:
	ld.shared.f32 	%f50, [_ZN6thrust24THRUST_300001_SM_1000_NS8cuda_cub4core6detail5shmemE+88];
	ld.shared.u64 	%rd55, [_ZN6thrust24THRUST_300001_SM_1000_NS8cuda_cub4core6detail5shmemE+96];
	setp.lt.f32 	%p215, %f198, %f50;
	mov.f32 	%f199, %f198;
	mov.u64 	%rd243, %rd242;
	@%p215 bra 	$L__BB4_59;
	setp.lt.f32 	%p216, %f50, %f198;
	mov.f32 	%f199, %f50;
	mov.u64 	%rd243, %rd55;
	@%p216 bra 	$L__BB4_59;
	setp.lt.s64 	%p217, %rd242, %rd55;
	selp.f32 	%f199, %f198, %f50, %p217;
	min.s64 	%rd243, %rd242, %rd55;
$L__BB4_59:
	ld.shared.f32 	%f53, [_ZN6thrust24THRUST_300001_SM_1000_NS8cuda_cub4core6detail5shmemE+104];
	ld.shared.u64 	%rd58, [_ZN6thrust24THRUST_300001_SM_1000_NS8cuda_cub4core6detail5shmemE+112];
	setp.lt.f32 	%p218, %f199, %f53;
	mov.f32 	%f200, %f199;
	mov.u64 	%rd244, %rd243;
	@%p218 bra 	$L__BB4_62;
	setp.lt.f32 	%p219, %f53, %f199;
	mov.f32 	%f200, %f53;
	mov.u64 	%rd244, %rd58;
	@%p219 bra 	$L__BB4_62;
	setp.lt.s64 	%p220, %rd243, %rd58;
	selp.f32 	%f200, %f199, %f53, %p220;
	min.s64 	%rd244, %rd243, %rd58;
$L__BB4_62:
	ld.shared.f32 	%f56, [_ZN6thrust24THRUST_300001_SM_1000_NS8cuda_cub4core6detail5shmemE+120];
	ld.shared.u64 	%rd61, [_ZN6thrust24THRUST_300001_SM_1000_NS8cuda_cub4core6detail5shmemE+128];
	setp.lt.f32 	%p221, %f200, %f56;
	mov.f32 	%f242, %f200;
	mov.u64 	%rd286, %rd244;
	@%p221 bra 	$L__BB4_201;
	setp.lt.f32 	%p222, %f56, %f200;
	mov.f32 	%f242, %f56;
	mov.u64 	%rd286, %rd61;
	@%p222 bra 	$L__BB4_201;
	setp.lt.s64 	%p223, %rd244, %rd61;
	selp.f32 	%f242, %f200, %f56, %p223;
	min.s64 	%rd286, %rd244, %rd61;
	bra.uni 	$L__BB4_201;
$L__BB4_65:
	// begin inline asm
	mov.u32 %r197, %laneid;
	// end inline asm
	and.b32  	%r218, %r5, 992;
	add.s32 	%r219, %r218, 32;
	setp.gt.s32 	%p120, %r219, %r4;
	not.b32 	%r220, %r218;
	add.s32 	%r221, %r4, %r220;
	selp.b32 	%r216, %r221, 31, %p120;
	mov.b32 	%r199, %f188;
	mov.b32 	%r215, 1;
	mov.b32 	%r217, -1;
	// begin inline asm
	shfl.sync.down.b32 %r198, %r199, %r215, %r216, %r217;
	// end inline asm
	mov.b32 	%f58, %r198;
	// begin inline asm
	shfl.sync.down.b32 %r203, %r204, %r215, %r216, %r217;
	// end inline asm
	mov.b64 	{%r209, %r214}, %rd232;
	// begin inline asm
	shfl.sync.down.b32 %r208, %r209, %r215, %r216, %r217;
	// end inline asm
	// begin inline asm
	shfl.sync.down.b32 %r213, %r214, %r215, %r216, %r217;
	// end inline asm
	mov.b64 	%rd63, {%r208, %r213};
	setp.ge.s32 	%p121, %r197, %r216;
	setp.lt.f32 	%p122, %f188, %f58;
	or.pred  	%p123, %p121, %p122;
	mov.f32 	%f201, %f188;
	mov.u64 	%rd245, %rd232;
	@%p123 bra 	$L__BB4_68;
	setp.gt.f32 	%p124, %f188, %f58;
	mov.f32 	%f201, %f58;
	mov.u64 	%rd245, %rd63;
	@%p124 bra 	$L__BB4_68;
	setp.lt.s64 	%p125, %rd232, %rd63;
	selp.f32 	%f201, %f188, %f58, %p125;
	min.s64 	%rd245, %rd232, %rd63;
$L__BB4_68:
	mov.b32 	%r223, %f201;
	mov.b32 	%r239, 2;
	mov.b32 	%r241, -1;
	// begin inline asm
	shfl.sync.down.b32 %r222, %r223, %r239, %r216, %r241;
	// end inline asm
	mov.b32 	%f61, %r222;
	// begin inline asm
	shfl.sync.down.b32 %r227, %r228, %r239, %r216, %r241;
	// end inline asm
	mov.b64 	{%r233, %r238}, %rd245;
	// begin inline asm
	shfl.sync.down.b32 %r232, %r233, %r239, %r216, %r241;
	// end inline asm
	// begin inline asm
	shfl.sync.down.b32 %r237, %r238, %r239, %r216, %r241;
	// end inline asm
	mov.b64 	%rd66, {%r232, %r237};
	add.s32 	%r242, %r197, 2;
	setp.gt.s32 	%p126, %r242, %r216;
	setp.lt.f32 	%p127, %f201, %f61;
	or.pred  	%p128, %p126, %p127;
	mov.f32 	%f202, %f201;
	mov.u64 	%rd246, %rd245;
	@%p128 bra 	$L__BB4_71;
	setp.gt.f32 	%p129, %f201, %f61;
	mov.f32 	%f202, %f61;
	mov.u64 	%rd246, %rd66;
	@%p129 bra 	$L__BB4_71;
	setp.lt.s64 	%p130, %rd245, %rd66;
	selp.f32 	%f202, %f201, %f61, %p130;
	min.s64 	%rd246, %rd245, %rd66;
$L__BB4_71:
	mov.b32 	%r244, %f202;
	mov.b32 	%r260, 4;
	mov.b32 	%r262, -1;
	// begin inline asm
	shfl.sync.down.b32 %r243, %r244, %r260, %r216, %r262;
	// end inline asm
	mov.b32 	%f64, %r243;
	// begin inline asm
	shfl.sync.down.b32 %r248, %r249, %r260, %r216, %r262;
	// end inline asm
	mov.b64 	{%r254, %r259}, %rd246;
	// begin inline asm
	shfl.sync.down.b32 %r253, %r254, %r260, %r216, %r262;
	// end inline asm
	// begin inline asm
	shfl.sync.down.b32 %r258, %r259, %r260, %r216, %r262;
	// end inline asm
	mov.b64 	%rd69, {%r253, %r258};
	add.s32 	%r263, %r197, 4;
	setp.gt.s32 	%p131, %r263, %r216;
	setp.lt.f32 	%p132, %f202, %f64;
	or.pred  	%p133, %p131, %p132;
	mov.f32 	%f203, %f202;
	mov.u64 	%rd247, %rd246;
	@%p133 bra 	$L__BB4_74;
	setp.gt.f32 	%p134, %f202, %f64;
	mov.f32 	%f203, %f64;
	mov.u64 	%rd247, %rd69;
	@%p134 bra 	$L__BB4_74;
	setp.lt.s64 	%p135, %rd246, %rd69;
	selp.f32 	%f203, %f202, %f64, %p135;
	min.s64 	%rd247, %rd246, %rd69;
$L__BB4_74:
	mov.b32 	%r265, %f203;
	mov.b32 	%r281, 8;
	mov.b32 	%r283, -1;
	// begin inline asm
	shfl.sync.down.b32 %r264, %r265, %r281, %r216, %r283;
	// end inline asm
	mov.b32 	%f67, %r264;
	// begin inline asm
	shfl.sync.down.b32 %r269, %r270, %r281, %r216, %r283;
	// end inline asm
	mov.b64 	{%r275, %r280}, %rd247;
	// begin inline asm
	shfl.sync.down.b32 %r274, %r275, %r281, %r216, %r283;
	// end inline asm
	// begin inline asm
	shfl.sync.down.b32 %r279, %r280, %r281, %r216, %r283;
	// end inline asm
	mov.b64 	%rd72, {%r274, %r279};
	add.s32 	%r284, %r197, 8;
	setp.gt.s32 	%p136, %r284, %r216;
	setp.lt.f32 	%p137, %f203, %f67;
	or.pred  	%p138, %p136, %p137;
	mov.f32 	%f204, %f203;
	mov.u64 	%rd248, %rd247;
	@%p138 bra 	$L__BB4_77;
	setp.gt.f32 	%p139, %f203, %f67;
	mov.f32 	%f204, %f67;
	mov.u64 	%rd248, %rd72;
	@%p139 bra 	$L__BB4_77;
	setp.lt.s64 	%p140, %rd247, %rd72;
	selp.f32 	%f204, %f203, %f67, %p140;
	min.s64 	%rd248, %rd247, %rd72;
$L__BB4_77:
	mov.b32 	%r286, %f204;
	mov.b32 	%r302, 16;
	mov.b32 	%r304, -1;
	// begin inline asm
	shfl.sync.down.b32 %r285, %r286, %r302, %r216, %r304;
	// end inline asm
	mov.b32 	%f70, %r285;
	// begin inline asm
	shfl.sync.down.b32 %r290, %r291, %r302, %r216, %r304;
	// end inline asm
	mov.b64 	{%r296, %r301}, %rd248;
	// begin inline asm
	shfl.sync.down.b32 %r295, %r296, %r302, %r216, %r304;
	// end inline asm
	// begin inline asm
	shfl.sync.down.b32 %r300, %r301, %r302, %r216, %r304;
	// end inline asm
	mov.b64 	%rd75, {%r295, %r300};
	add.s32 	%r305, %r197, 16;
	setp.gt.s32 	%p141, %r305, %r216;
	setp.lt.f32 	%p142, %f204, %f70;
	or.pred  	%p143, %p141, %p142;
	mov.f32 	%f242, %f204;
	mov.u64 	%rd286, %rd248;
	@%p143 bra 	$L__BB4_80;
	setp.gt.f32 	%p144, %f204, %f70;
	mov.f32 	%f242, %f70;
	mov.u64 	%rd286, %rd75;
	@%p144 bra 	$L__BB4_80;
	setp.lt.s64 	%p145, %rd248, %rd75;
	selp.f32 	%f242, %f204, %f70, %p145;
	min.s64 	%rd286, %rd248, %rd75;
$L__BB4_80:
	setp.ne.s32 	%p146, %r197, 0;
	@%p146 bra 	$L__BB4_82;
	shr.u32 	%r306, %r5, 1;
	and.b32  	%r307, %r306, 496;
	mov.u32 	%r308, _ZN6thrust24THRUST_300001_SM_1000_NS8cuda_cub4core6detail5shmemE;
	add.s32 	%r309, %r308, %r307;
	st.shared.f32 	[%r309+8], %f242;
	st.shared.u64 	[%r309+16], %rd286;
$L__BB4_82:
	bar.sync 	0;
	setp.ne.s32 	%p147, %r5, 0;
	@%p147 bra 	$L__BB4_201;
	setp.lt.s32 	%p148, %r4, 33;
	mov.f32 	%f206, %f242;
	mov.u64 	%rd250, %rd286;
	@%p148 bra 	$L__BB4_87;
	ld.shared.f32 	%f73, [_ZN6thrust24THRUST_300001_SM_1000_NS8cuda_cub4core6detail5shmemE+24];
	ld.shared.u64 	%rd78, [_ZN6thrust24THRUST_300001_SM_1000_NS8cuda_cub4core6detail5shmemE+32];
	setp.lt.f32 	%p149, %f242, %f73;
	mov.f32 	%f206, %f242;
	mov.u64 	%rd250, %rd286;
	@%p149 bra 	$L__BB4_87;
	setp.lt.f32 	%p150, %f73, %f242;
	mov.f32 	%f206, %f73;
	mov.u64 	%rd250, %rd78;
	@%p150 bra 	$L__BB4_87;
	setp.lt.s64 	%p151, %rd286, %rd78;
	selp.f32 	%f206, %f242, %f73, %p151;
	min.s64 	%rd250, %rd286, %rd78;
$L__BB4_87:
	setp.lt.s32 	%p152, %r4, 65;
	mov.f32 	%f207, %f206;
	mov.u64 	%rd251, %rd250;
	@%p152 bra 	$L__BB4_91;
	ld.shared.f32 	%f76, [_ZN6thrust24THRUST_300001_SM_1000_NS8cuda_cub4core6detail5shmemE+40];
	ld.shared.u64 	%rd81, [_ZN6thrust24THRUST_300001_SM_1000_NS8cuda_cub4core6detail5shmemE+48];
	setp.lt.f32 	%p153, %f206, %f76;
	mov.f32 	%f207, %f206;
	mov.u64 	%rd251, %rd250;
	@%p153 bra 	$L__BB4_91;
	setp.lt.f32 	%p154, %f76, %f206;
	mov.f32 	%f207, %f76;
	mov.u64 	%rd251, %rd81;
	@%p154 bra 	$L__BB4_91;
	setp.lt.s64 	%p155, %rd250, %rd81;
	selp.f32 	%f207, %f206, %f76, %p155;
	min.s64 	%rd251, %rd250, %rd81;
$L__BB4_91:
	setp.lt.s32 	%p156, %r4, 97;
	mov.f32 	%f208, %f207;
	mov.u64 	%rd252, %rd251;
	@%p156 bra 	$L__BB4_95;
	ld.shared.f32 	%f79, [_ZN6thrust24THRUST_300001_SM_1000_NS8cuda_cub4core6detail5shmemE+56];
	ld.shared.u64 	%rd84, [_ZN6thrust24THRUST_300001_SM_1000_NS8cuda_cub4core6detail5shmemE+64];
	setp.lt.f32 	%p157, %f207, %f79;
	mov.f32 	%f208, %f207;
	mov.u64 	%rd252, %rd251;
	@%p157 bra 	$L__BB4_95;
	setp.lt.f32 	%p158, %f79, %f207;
	mov.f32 	%f208, %f79;
	mov.u64 	%rd252, %rd84;
	@%p158 bra 	$L__BB4_95;
	setp.lt.s64 	%p159, %rd251, %rd84;
	selp.f32 	%f208, %f207, %f79, %p159;
	min.s64 	%rd252, %rd251, %rd84;
$L__BB4_95:
	setp.lt.s32 	%p160, %r4, 129;
	mov.f32 	%f209, %f208;
	mov.u64 	%rd253, %rd252;
	@%p160 bra 	$L__BB4_99;
	ld.shared.f32 	%f82, [_ZN6thrust24THRUST_300001_SM_1000_NS8cuda_cub4core6detail5shmemE+72];
	ld.shared.u64 	%rd87, [_ZN6thrust24THRUST_300001_SM_1000_NS8cuda_cub4core6detail5shmemE+80];
	setp.lt.f32 	%p161, %f208, %f82;
	mov.f32 	%f209, %f208;
	mov.u64 	%rd253, %rd252;
	@%p161 bra 	$L__BB4_99;
	setp.lt.f32 	%p162, %f82, %f208;
	mov.f32 	%f209, %f82;
	mov.u64 	%rd253, %rd87;
	@%p162 bra 	$L__BB4_99;
	setp.lt.s64 	%p163, %rd252, %rd87;
	selp.f32 	%f209, %f208, %f82, %p163;
	min.s64 	%rd253, %rd252, %rd87;
$L__BB4_99:
	setp.lt.s32 	%p164, %r4, 161;
	mov.f32 	%f210, %f209;
	mov.u64 	%rd254, %rd253;
	@%p164 bra 	$L__BB4_103;
	ld.shared.f32 	%f85, [_ZN6thrust24THRUST_300001_SM_1000_NS8cuda_cub4core6detail5shmemE+88];
	ld.shared.u64 	%rd90, [_ZN6thrust24THRUST_300001_SM_1000_NS8cuda_cub4core6detail5shmemE+96];
	setp.lt.f32 	%p165, %f209, %f85;
	mov.f32 	%f210, %f209;
	mov.u64 	%rd254, %rd253;
	@%p165 bra 	$L__BB4_103;
	setp.lt.f32 	%p166, %f85, %f209;
	mov.f32 	%f210, %f85;
	mov.u64 	%rd254, %rd90;
	@%p166 bra 	$L__BB4_103;
	setp.lt.s64 	%p167, %rd253, %rd90;
	selp.f32 	%f210, %f209, %f85, %p167;
	min.s64 	%rd254, %rd253, %rd90;
$L__BB4_103:
	setp.lt.s32 	%p168, %r4, 193;
	mov.f32 	%f211, %f210;
	mov.u64 	%rd255, %rd254;
	@%p168 bra 	$L__BB4_107;
	ld.shared.f32 	%f88, [_ZN6thrust24THRUST_300001_SM_1000_NS8cuda_cub4core6detail5shmemE+104];
	ld.shared.u64 	%rd93, [_ZN6thrust24THRUST_300001_SM_1000_NS8cuda_cub4core6detail5shmemE+112];
	setp.lt.f32 	%p169, %f210, %f88;
	mov.f32 	%f211, %f210;
	mov.u64 	%rd255, %rd254;
	@%p169 bra 	$L__BB4_107;
	setp.lt.f32 	%p170, %f88, %f210;
	mov.f32 	%f211, %f88;
	mov.u64 	%rd255, %rd93;
	@%p170 bra 	$L__BB4_107;
	setp.lt.s64 	%p171, %rd254, %rd93;
	selp.f32 	%f211, %f210, %f88, %p171;
	min.s64 	%rd255, %rd254, %rd93;
$L__BB4_107:
	setp.lt.s32 	%p172, %r4, 225;
	mov.f32 	%f242, %f211;
	mov.u64 	%rd286, %rd255;
	@%p172 bra 	$L__BB4_201;
	ld.shared.f32 	%f91, [_ZN6thrust24THRUST_300001_SM_1000_NS8cuda_cub4core6detail5shmemE+120];
	ld.shared.u64 	%rd96, [_ZN6thrust24THRUST_300001_SM_1000_NS8cuda_cub4core6detail5shmemE+128];
	setp.lt.f32 	%p173, %f211, %f91;
	mov.f32 	%f242, %f211;
	mov.u64 	%rd286, %rd255;
	@%p173 bra 	$L__BB4_201;
	setp.lt.f32 	%p174, %f91, %f211;
	mov.f32 	%f242, %f91;
	mov.u64 	%rd286, %rd96;
	@%p174 bra 	$L__BB4_201;
	setp.lt.s64 	%p175, %rd255, %rd96;
	selp.f32 	%f242, %f211, %f91, %p175;
	min.s64 	%rd286, %rd255, %rd96;
	bra.uni 	$L__BB4_201;
$L__BB4_111:
	mov.u32 	%r35, %tid.x;
	cvt.s64.s32 	%rd186, %r2;
	add.s64 	%rd98, %rd3, %rd186;
	cvt.u64.u32 	%rd99, %r35;
	add.s64 	%rd187, %rd99, %rd186;
	shl.b64 	%rd188, %rd187, 2;
	add.s64 	%rd189, %rd2, %rd188;
	ld.global.f32 	%f172, [%rd189];
	add.s32 	%r69, %r35, 256;
	cvt.u64.u32 	%rd190, %r69;
	ld.global.f32 	%f173, [%rd189+1024];
	add.s32 	%r70, %r35, 512;
	cvt.u64.u32 	%rd191, %r70;
	ld.global.f32 	%f174, [%rd189+2048];
	ld.global.f32 	%f93, [%rd189+3072];
	or.b32  	%r71, %r35, 1024;
	cvt.u64.u32 	%rd100, %r71;
	add.s64 	%rd101, %rd98, %rd100;
	ld.global.f32 	%f94, [%rd189+4096];
	setp.lt.f32 	%p2, %f173, %f172;
	selp.f32 	%f175, %f173, %f172, %p2;
	selp.b64 	%rd192, %rd190, %rd99, %p2;
	setp.lt.f32 	%p3, %f174, %f175;
	selp.f32 	%f95, %f174, %f175, %p3;
	selp.b64 	%rd102, %rd191, %rd192, %p3;
	setp.lt.f32 	%p4, %f95, %f93;
	mov.f32 	%f212, %f95;
	mov.u64 	%rd256, %rd102;
	@%p4 bra 	$L__BB4_114;
	add.s32 	%r72, %r35, 768;
	cvt.u64.u32 	%rd256, %r72;
	setp.lt.f32 	%p5, %f93, %f95;
	mov.f32 	%f212, %f93;
	@%p5 bra 	$L__BB4_114;
	mov.f32 	%f212, %f95;
	mov.u64 	%rd256, %rd102;
$L__BB4_114:
	add.s64 	%rd105, %rd98, %rd256;
	setp.lt.f32 	%p6, %f212, %f94;
	mov.f32 	%f230, %f212;
	mov.u64 	%rd274, %rd105;
	@%p6 bra 	$L__BB4_117;
	setp.lt.f32 	%p7, %f94, %f212;
	mov.f32 	%f230, %f94;
	mov.u64 	%rd274, %rd101;
	@%p7 bra 	$L__BB4_117;
	setp.lt.s64 	%p8, %rd256, %rd100;
	selp.f32 	%f230, %f212, %f94, %p8;
	selp.b64 	%rd274, %rd105, %rd101, %p8;
$L__BB4_117:
	setp.le.s32 	%p9, %r66, %r3;
	@%p9 bra 	$L__BB4_162;
	setp.ne.s32 	%p10, %r35, 0;
	@%p10 bra 	$L__BB4_120;
	atom.global.add.u32 	%r73, [%rd1+4], 1280;
	add.s32 	%r74, %r73, %r3;
	st.shared.u32 	[_ZN6thrust24THRUST_300001_SM_1000_NS8cuda_cub4core6detail5shmemE+152], %r74;
$L__BB4_120:
	bar.sync 	0;
	ld.shared.u32 	%r427, [_ZN6thrust24THRUST_300001_SM_1000_NS8cuda_cub4core6detail5shmemE+152];
	add.s32 	%r75, %r427, 1280;
	setp.gt.s32 	%p11, %r75, %r66;
	@%p11 bra 	$L__BB4_139;
$L__BB4_121:
	cvt.s64.s32 	%rd193, %r427;
	add.s64 	%rd194, %rd99, %rd193;
	shl.b64 	%rd195, %rd194, 2;
	add.s64 	%rd196, %rd2, %rd195;
	add.s64 	%rd109, %rd194, %rd3;
	ld.global.f32 	%f100, [%rd196];
	add.s64 	%rd110, %rd109, 256;
	ld.global.f32 	%f101, [%rd196+1024];
	add.s64 	%rd111, %rd109, 512;
	ld.global.f32 	%f102, [%rd196+2048];
	add.s64 	%rd112, %rd109, 768;
	ld.global.f32 	%f103, [%rd196+3072];
	add.s64 	%rd113, %rd109, 1024;
	ld.global.f32 	%f104, [%rd196+4096];
	setp.lt.f32 	%p12, %f230, %f100;
	mov.f32 	%f215, %f230;
	mov.u64 	%rd259, %rd274;
	@%p12 bra 	$L__BB4_124;
	setp.lt.f32 	%p13, %f100, %f230;
	mov.f32 	%f215, %f100;
	mov.u64 	%rd259, %rd109;
	@%p13 bra 	$L__BB4_124;
	setp.lt.s64 	%p14, %rd274, %rd109;
	selp.f32 	%f215, %f230, %f100, %p14;
	min.s64 	%rd259, %rd274, %rd109;
$L__BB4_124:
	setp.lt.f32 	%p15, %f215, %f101;
	mov.f32 	%f216, %f215;
	mov.u64 	%rd260, %rd259;
	@%p15 bra 	$L__BB4_127;
	setp.lt.f32 	%p16, %f101, %f215;
	mov.f32 	%f216, %f101;
	mov.u64 	%rd260, %rd110;
	@%p16 bra 	$L__BB4_127;
	setp.lt.s64 	%p17, %rd259, %rd110;
	selp.f32 	%f216, %f215, %f101, %p17;
	min.s64 	%rd260, %rd259, %rd110;
$L__BB4_127:
	setp.lt.f32 	%p18, %f216, %f102;
	mov.f32 	%f217, %f216;
	mov.u64 	%rd261, %rd260;
	@%p18 bra 	$L__BB4_130;
	setp.lt.f32 	%p19, %f102, %f216;
	mov.f32 	%f217, %f102;
	mov.u64 	%rd261, %rd111;
	@%p19 bra 	$L__BB4_130;
	setp.lt.s64 	%p20, %rd260, %rd111;
	selp.f32 	%f217, %f216, %f102, %p20;
	min.s64 	%rd261, %rd260, %rd111;
$L__BB4_130:
	setp.lt.f32 	%p21, %f217, %f103;
	mov.f32 	%f218, %f217;
	mov.u64 	%rd262, %rd261;
	@%p21 bra 	$L__BB4_133;
	setp.lt.f32 	%p22, %f103, %f217;
	mov.f32 	%f218, %f103;
	mov.u64 	%rd262, %rd112;
	@%p22 bra 	$L__BB4_133;
	setp.lt.s64 	%p23, %rd261, %rd112;
	selp.f32 	%f218, %f217, %f103, %p23;
	min.s64 	%rd262, %rd261, %rd112;
$L__BB4_133:
	setp.lt.f32 	%p24, %f218, %f104;
	mov.f32 	%f230, %f218;
	mov.u64 	%rd274, %rd262;
	@%p24 bra 	$L__BB4_136;
	setp.lt.f32 	%p25, %f104, %f218;
	mov.f32 	%f230, %f104;
	mov.u64 	%rd274, %rd113;
	@%p25 bra 	$L__BB4_136;
	setp.lt.s64 	%p26, %rd262, %rd113;
	selp.f32 	%f230, %f218, %f104, %p26;
	min.s64 	%rd274, %rd262, %rd113;
$L__BB4_136:
	setp.ne.s32 	%p27, %r35, 0;
	bar.sync 	0;
	@%p27 bra 	$L__BB4_138;
	atom.global.add.u32 	%r76, [%rd1+4], 1280;
	add.s32 	%r77, %r76, %r3;
	st.shared.u32 	[_ZN6thrust24THRUST_300001_SM_1000_NS8cuda_cub4core6detail5shmemE+152], %r77;
$L__BB4_138:
	bar.sync 	0;
	ld.shared.u32 	%r427, [_ZN6thrust24THRUST_300001_SM_1000_NS8cuda_cub4core6detail5shmemE+152];
	add.s32 	%r78, %r427, 1280;
	setp.le.s32 	%p28, %r78, %r66;
	@%p28 bra 	$L__BB4_121;
$L__BB4_139:
	setp.le.s32 	%p29, %r66, %r427;
	@%p29 bra 	$L__BB4_162;
	sub.s32 	%r40, %r66, %r427;
	setp.ge.s32 	%p30, %r35, %r40;
	@%p30 bra 	$L__BB4_162;
	not.b32 	%r79, %r35;
	add.s32 	%r80, %r66, %r79;
	sub.s32 	%r41, %r80, %r427;
	and.b32  	%r81, %r41, 768;
	setp.eq.s32 	%p31, %r81, 768;
	mov.u32 	%r431, %r35;
	@%p31 bra 	$L__BB4_147;
	add.s32 	%r429, %r35, %r427;
	shr.u32 	%r82, %r41, 8;
	add.s32 	%r83, %r82, 1;
	and.b32  	%r84, %r83, 3;
	neg.s32 	%r428, %r84;
	mov.u32 	%r431, %r35;
$L__BB4_143:
	.pragma "nounroll";
	mov.u64 	%rd125, %rd274;
	mov.f32 	%f116, %f230;
	cvt.s64.s32 	%rd198, %r429;
	add.s64 	%rd126, %rd3, %rd198;
	mul.wide.s32 	%rd199, %r429, 4;
	add.s64 	%rd200, %rd2, %rd199;
	ld.global.f32 	%f117, [%rd200];
	setp.lt.f32 	%p32, %f116, %f117;
	@%p32 bra 	$L__BB4_146;
	setp.lt.f32 	%p33, %f117, %f116;
	mov.f32 	%f230, %f117;
	mov.u64 	%rd274, %rd126;
	@%p33 bra 	$L__BB4_146;
	setp.lt.s64 	%p34, %rd125, %rd126;
	selp.f32 	%f230, %f116, %f117, %p34;
	min.s64 	%rd274, %rd125, %rd126;
$L__BB4_146:
	add.s32 	%r431, %r431, 256;
	add.s32 	%r429, %r429, 256;
	add.s32 	%r428, %r428, 1;
	setp.ne.s32 	%p35, %r428, 0;
	@%p35 bra 	$L__BB4_143;
$L__BB4_147:
	setp.lt.u32 	%p36, %r41, 768;
	@%p36 bra 	$L__BB4_162;
	add.s32 	%r432, %r431, %r427;
	add.s32 	%r435, %r432, 256;
	add.s32 	%r434, %r432, 512;
	add.s32 	%r433, %r432, 768;
	add.s64 	%rd131, %rd2, 2048;
$L__BB4_149:
	cvt.s64.s32 	%rd201, %r435;
	add.s64 	%rd133, %rd3, %rd201;
	cvt.s64.s32 	%rd202, %r434;
	add.s64 	%rd134, %rd3, %rd202;
	cvt.s64.s32 	%rd203, %r433;
	add.s64 	%rd135, %rd3, %rd203;
	cvt.s64.s32 	%rd204, %r432;
	mul.wide.s32 	%rd205, %r432, 4;
	add.s64 	%rd136, %rd131, %rd205;
	add.s64 	%rd137, %rd3, %rd204;
	ld.global.f32 	%f123, [%rd136+-2048];
	setp.lt.f32 	%p37, %f230, %f123;
	mov.f32 	%f226, %f230;
	mov.u64 	%rd270, %rd274;
	@%p37 bra 	$L__BB4_152;
	setp.lt.f32 	%p38, %f123, %f230;
	mov.f32 	%f226, %f123;
	mov.u64 	%rd270, %rd137;
	@%p38 bra 	$L__BB4_152;
	setp.lt.s64 	%p39, %rd274, %rd137;
	selp.f32 	%f226, %f230, %f123, %p39;
	min.s64 	%rd270, %rd274, %rd137;
$L__BB4_152:
	ld.global.f32 	%f126, [%rd136+-1024];
	setp.lt.f32 	%p40, %f226, %f126;
	mov.f32 	%f227, %f226;
	mov.u64 	%rd271, %rd270;
	@%p40 bra 	$L__BB4_155;
	setp.lt.f32 	%p41, %f126, %f226;
	mov.f32 	%f227, %f126;
	mov.u64 	%rd271, %rd133;
	@%p41 bra 	$L__BB4_155;
	setp.lt.s64 	%p42, %rd270, %rd133;
	selp.f32 	%f227, %f226, %f126, %p42;
	min.s64 	%rd271, %rd270, %rd133;
$L__BB4_155:
	ld.global.f32 	%f129, [%rd136];
	setp.lt.f32 	%p43, %f227, %f129;
	mov.f32 	%f228, %f227;
	mov.u64 	%rd272, %rd271;
	@%p43 bra 	$L__BB4_158;
	setp.lt.f32 	%p44, %f129, %f227;
	mov.f32 	%f228, %f129;
	mov.u64 	%rd272, %rd134;
	@%p44 bra 	$L__BB4_158;
	setp.lt.s64 	%p45, %rd271, %rd134;
	selp.f32 	%f228, %f227, %f129, %p45;
	min.s64 	%rd272, %rd271, %rd134;
$L__BB4_158:
	ld.global.f32 	%f132, [%rd136+1024];
	setp.lt.f32 	%p46, %f228, %f132;
	mov.f32 	%f230, %f228;
	mov.u64 	%rd274, %rd272;
	@%p46 bra 	$L__BB4_161;
	setp.lt.f32 	%p47, %f132, %f228;
	mov.f32 	%f230, %f132;
	mov.u64 	%rd274, %rd135;
	@%p47 bra 	$L__BB4_161;
	setp.lt.s64 	%p48, %rd272, %rd135;
	selp.f32 	%f230, %f228, %f132, %p48;
	min.s64 	%rd274, %rd272, %rd135;
$L__BB4_161:
	add.s32 	%r431, %r431, 1024;
	add.s32 	%r435, %r435, 1024;
	add.s32 	%r434, %r434, 1024;
	add.s32 	%r433, %r433, 1024;
	add.s32 	%r432, %r432, 1024;
	setp.lt.s32 	%p49, %r431, %r40;
	@%p49 bra 	$L__BB4_149;
$L__BB4_162:
	// begin inline asm
	mov.u32 %r85, %laneid;
	// end inline asm
	mov.b32 	%r87, %f230;
	mov.b32 	%r103, 1;
	mov.b32 	%r104, 31;
	mov.b32 	%r105, -1;
	// begin inline asm
	shfl.sync.down.b32 %r86, %r87, %r103, %r104, %r105;
	// end inline asm
	mov.b32 	%f136, %r86;
	// begin inline asm
	shfl.sync.down.b32 %r91, %r92, %r103, %r104, %r105;
	// end inline asm
	mov.b64 	{%r97, %r102}, %rd274;
	// begin inline asm
	shfl.sync.down.b32 %r96, %r97, %r103, %r104, %r105;
	// end inline asm
	// begin inline asm
	shfl.sync.down.b32 %r101, %r102, %r103, %r104, %r105;
	// end inline asm
	mov.b64 	%rd147, {%r96, %r101};
	setp.gt.s32 	%p50, %r85, 30;
	setp.lt.f32 	%p51, %f230, %f136;
	or.pred  	%p52, %p50, %p51;
	mov.f32 	%f231, %f230;
	mov.u64 	%rd275, %rd274;
	@%p52 bra 	$L__BB4_165;
	setp.gt.f32 	%p53, %f230, %f136;
	mov.f32 	%f231, %f136;
	mov.u64 	%rd275, %rd147;
	@%p53 bra 	$L__BB4_165;
	setp.lt.s64 	%p54, %rd274, %rd147;
	selp.f32 	%f231, %f230, %f136, %p54;
	min.s64 	%rd275, %rd274, %rd147;
$L__BB4_165:
	mov.b32 	%r107, %f231;
	mov.b32 	%r123, 2;
	mov.b32 	%r124, 31;
	mov.b32 	%r125, -1;
	// begin inline asm
	shfl.sync.down.b32 %r106, %r107, %r123, %r124, %r125;
	// end inline asm
	mov.b32 	%f139, %r106;
	// begin inline asm
	shfl.sync.down.b32 %r111, %r112, %r123, %r124, %r125;
	// end inline asm
	mov.b64 	{%r117, %r122}, %rd275;
	// begin inline asm
	shfl.sync.down.b32 %r116, %r117, %r123, %r124, %r125;
	// end inline asm
	// begin inline asm
	shfl.sync.down.b32 %r121, %r122, %r123, %r124, %r125;
	// end inline asm
	mov.b64 	%rd150, {%r116, %r121};
	setp.gt.s32 	%p55, %r85, 29;
	setp.lt.f32 	%p56, %f231, %f139;
	or.pred  	%p57, %p55, %p56;
	mov.f32 	%f232, %f231;
	mov.u64 	%rd276, %rd275;
	@%p57 bra 	$L__BB4_168;
	setp.gt.f32 	%p58, %f231, %f139;
	mov.f32 	%f232, %f139;
	mov.u64 	%rd276, %rd150;
	@%p58 bra 	$L__BB4_168;
	setp.lt.s64 	%p59, %rd275, %rd150;
	selp.f32 	%f232, %f231, %f139, %p59;
	min.s64 	%rd276, %rd275, %rd150;
$L__BB4_168:
	mov.b32 	%r127, %f232;
	mov.b32 	%r143, 4;
	mov.b32 	%r144, 31;
	mov.b32 	%r145, -1;
	// begin inline asm
	shfl.sync.down.b32 %r126, %r127, %r143, %r144, %r145;
	// end inline asm
	mov.b32 	%f142, %r126;
	// begin inline asm
	shfl.sync.down.b32 %r131, %r132, %r143, %r144, %r145;
	// end inline asm
	mov.b64 	{%r137, %r142}, %rd276;
	// begin inline asm
	shfl.sync.down.b32 %r136, %r137, %r143, %r144, %r145;
	// end inline asm
	// begin inline asm
	shfl.sync.down.b32 %r141, %r142, %r143, %r144, %r145;
	// end inline asm
	mov.b64 	%rd153, {%r136, %r141};
	setp.gt.s32 	%p60, %r85, 27;
	setp.lt.f32 	%p61, %f232, %f142;
	or.pred  	%p62, %p60, %p61;
	mov.f32 	%f233, %f232;
	mov.u64 	%rd277, %rd276;
	@%p62 bra 	$L__BB4_171;
	setp.gt.f32 	%p63, %f232, %f142;
	mov.f32 	%f233, %f142;
	mov.u64 	%rd277, %rd153;
	@%p63 bra 	$L__BB4_171;
	setp.lt.s64 	%p64, %rd276, %rd153;
	selp.f32 	%f233, %f232, %f142, %p64;
	min.s64 	%rd277, %rd276, %rd153;
$L__BB4_171:
	mov.b32 	%r147, %f233;
	mov.b32 	%r163, 8;
	mov.b32 	%r164, 31;
	mov.b32 	%r165, -1;
	// begin inline asm
	shfl.sync.down.b32 %r146, %r147, %r163, %r164, %r165;
	// end inline asm
	mov.b32 	%f145, %r146;
	// begin inline asm
	shfl.sync.down.b32 %r151, %r152, %r163, %r164, %r165;
	// end inline asm
	mov.b64 	{%r157, %r162}, %rd277;
	// begin inline asm
	shfl.sync.down.b32 %r156, %r157, %r163, %r164, %r165;
	// end inline asm
	// begin inline asm
	shfl.sync.down.b32 %r161, %r162, %r163, %r164, %r165;
	// end inline asm
	mov.b64 	%rd156, {%r156, %r161};
	setp.gt.s32 	%p65, %r85, 23;
	setp.lt.f32 	%p66, %f233, %f145;
	or.pred  	%p67, %p65, %p66;
	mov.f32 	%f234, %f233;
	mov.u64 	%rd278, %rd277;
	@%p67 bra 	$L__BB4_174;
	setp.gt.f32 	%p68, %f233, %f145;
	mov.f32 	%f234, %f145;
	mov.u64 	%rd278, %rd156;
	@%p68 bra 	$L__BB4_174;
	setp.lt.s64 	%p69, %rd277, %rd156;
	selp.f32 	%f234, %f233, %f145, %p69;
	min.s64 	%rd278, %rd277, %rd156;
$L__BB4_174:
	mov.b32 	%r167, %f234;
	mov.b32 	%r183, 16;
	mov.b32 	%r184, 31;
	mov.b32 	%r185, -1;
	// begin inline asm
	shfl.sync.down.b32 %r166, %r167, %r183, %r184, %r185;
	// end inline asm
	mov.b32 	%f148, %r166;
	// begin inline asm
	shfl.sync.down.b32 %r171, %r172, %r183, %r184, %r185;
	// end inline asm
	mov.b64 	{%r177, %r182}, %rd278;
	// begin inline asm
	shfl.sync.down.b32 %r176, %r177, %r183, %r184, %r185;
	// end inline asm
	// begin inline asm
	shfl.sync.down.b32 %r181, %r182, %r183, %r184, %r185;
	// end inline asm
	mov.b64 	%rd159, {%r176, %r181};
	setp.gt.s32 	%p70, %r85, 15;
	setp.lt.f32 	%p71, %f234, %f148;
	or.pred  	%p72, %p70, %p71;
	mov.f32 	%f242, %f234;
	mov.u64 	%rd286, %rd278;
	@%p72 bra 	$L__BB4_177;
	setp.gt.f32 	%p73, %f234, %f148;
	mov.f32 	%f242, %f148;
	mov.u64 	%rd286, %rd159;
	@%p73 bra 	$L__BB4_177;
	setp.lt.s64 	%p74, %rd278, %rd159;
	selp.f32 	%f242, %f234, %f148, %p74;
	min.s64 	%rd286, %rd278, %rd159;
$L__BB4_177:
	setp.ne.s32 	%p75, %r85, 0;
	@%p75 bra 	$L__BB4_179;
	shr.u32 	%r186, %r35, 1;
	and.b32  	%r187, %r186, 496;
	mov.u32 	%r188, _ZN6thrust24THRUST_300001_SM_1000_NS8cuda_cub4core6detail5shmemE;
	add.s32 	%r189, %r188, %r187;
	st.shared.f32 	[%r189+8], %f242;
	st.shared.u64 	[%r189+16], %rd286;
$L__BB4_179:
	bar.sync 	0;
	setp.ne.s32 	%p76, %r35, 0;
	@%p76 bra 	$L__BB4_201;
	ld.shared.f32 	%f151, [_ZN6thrust24THRUST_300001_SM_1000_NS8cuda_cub4core6detail5shmemE+24];
	ld.shared.u64 	%rd162, [_ZN6thrust24THRUST_300001_SM_1000_NS8cuda_cub4core6detail5shmemE+32];
	setp.lt.f32 	%p77, %f242, %f151;
	mov.f32 	%f236, %f242;
	mov.u64 	%rd280, %rd286;
	@%p77 bra 	$L__BB4_183;
	setp.lt.f32 	%p78, %f151, %f242;
	mov.f32 	%f236, %f151;
	mov.u64 	%rd280, %rd162;
	@%p78 bra 	$L__BB4_183;
	setp.lt.s64 	%p79, %rd286, %rd162;
	selp.f32 	%f236, %f242, %f151, %p79;
	min.s64 	%rd280, %rd286, %rd162;
$L__BB4_183:
	ld.shared.f32 	%f154, [_ZN6thrust24THRUST_300001_SM_1000_NS8cuda_cub4core6detail5shmemE+40];
	ld.shared.u64 	%rd165, [_ZN6thrust24THRUST_300001_SM_1000_NS8cuda_cub4core6detail5shmemE+48];
	setp.lt.f32 	%p80, %f236, %f154;
	mov.f32 	%f237, %f236;
	mov.u64 	%rd281, %rd280;
	@%p80 bra 	$L__BB4_186;
	setp.lt.f32 	%p81, %f154, %f236;
	mov.f32 	%f237, %f154;
	mov.u64 	%rd281, %rd165;
	@%p81 bra 	$L__BB4_186;
	setp.lt.s64 	%p82, %rd280, %rd165;
	selp.f32 	%f237, %f236, %f154, %p82;
	min.s64 	%rd281, %rd280, %rd165;
$L__BB4_186:
	ld.shared.f32 	%f157, [_ZN6thrust24THRUST_300001_SM_1000_NS8cuda_cub4core6detail5shmemE+56];
	ld.shared.u64 	%rd168, [_ZN6thrust24THRUST_300001_SM_1000_NS8cuda_cub4core6detail5shmemE+64];
	setp.lt.f32 	%p83, %f237, %f157;
	mov.f32 	%f238, %f237;
	mov.u64 	%rd282, %rd281;
	@%p83 bra 	$L__BB4_189;
	setp.lt.f32 	%p84, %f157, %f237;
	mov.f32 	%f238, %f157;
	mov.u64 	%rd282, %rd168;
	@%p84 bra 	$L__BB4_189;
	setp.lt.s64 	%p85, %rd281, %rd168;
	selp.f32 	%f238, %f237, %f157, %p85;
	min.s64 	%rd282, %rd281, %rd168;
$L__BB4_189:
	ld.shared.f32 	%f160, [_ZN6thrust24THRUST_300001_SM_1000_NS8cuda_cub4core6detail5shmemE+72];
	ld.shared.u64 	%rd171, [_ZN6thrust24THRUST_300001_SM_1000_NS8cuda_cub4core6detail5shmemE+80];
	setp.lt.f32 	%p86, %f238, %f160;
	mov.f32 	%f239, %f238;
	mov.u64 	%rd283, %rd282;
	@%p86 bra 	$L__BB4_192;
	setp.lt.f32 	%p87, %f160, %f238;
	mov.f32 	%f239, %f160;
	mov.u64 	%rd283, %rd171;
	@%p87 bra 	$L__BB4_192;
	setp.lt.s64 	%p88, %rd282, %rd171;
	selp.f32 	%f239, %f238, %f160, %p88;
	min.s64 	%rd283, %rd282, %rd171;
$L__BB4_192:
	ld.shared.f32 	%f163, [_ZN6thrust24THRUST_300001_SM_1000_NS8cuda_cub4core6detail5shmemE+88];
	ld.shared.u64 	%rd174, [_ZN6thrust24THRUST_300001_SM_1000_NS8cuda_cub4core6detail5shmemE+96];
	setp.lt.f32 	%p89, %f239, %f163;
	mov.f32 	%f240, %f239;
	mov.u64 	%rd284, %rd283;
	@%p89 bra 	$L__BB4_195;
	setp.lt.f32 	%p90, %f163, %f239;
	mov.f32 	%f240, %f163;
	mov.u64 	%rd284, %rd174;
	@%p90 bra 	$L__BB4_195;
	setp.lt.s64 	%p91, %rd283, %rd174;
	selp.f32 	%f240, %f239, %f163, %p91;
	min.s64 	%rd284, %rd283, %rd174;
$L__BB4_195:
	ld.shared.f32 	%f166, [_ZN6thrust24THRUST_300001_SM_1000_NS8cuda_cub4core6detail5shmemE+104];
	ld.shared.u64 	%rd177, [_ZN6thrust24THRUST_300001_SM_1000_NS8cuda_cub4core6detail5shmemE+112];
	setp.lt.f32 	%p92, %f240, %f166;
	mov.f32 	%f241, %f240;
	mov.u64 	%rd285, %rd284;
	@%p92 bra 	$L__BB4_198;
	setp.lt.f32 	%p93, %f166, %f240;
	mov.f32 	%f241, %f166;
	mov.u64 	%rd285, %rd177;
	@%p93 bra 	$L__BB4_198;
	setp.lt.s64 	%p94, %rd284, %rd177;
	selp.f32 	%f241, %f240, %f166, %p94;
	min.s64 	%rd285, %rd284, %rd177;
$L__BB4_198:
	ld.shared.f32 	%f169, [_ZN6thrust24THRUST_300001_SM_1000_NS8cuda_cub4core6detail5shmemE+120];
	ld.shared.u64 	%rd180, [_ZN6thrust24THRUST_300001_SM_1000_NS8cuda_cub4core6detail5shmemE+128];
	setp.lt.f32 	%p95, %f241, %f169;
	mov.f32 	%f242, %f241;
	mov.u64 	%rd286, %rd285;
	@%p95 bra 	$L__BB4_201;
	setp.lt.f32 	%p96, %f169, %f241;
	mov.f32 	%f242, %f169;
	mov.u64 	%rd286, %rd180;
	@%p96 bra 	$L__BB4_201;
	setp.lt.s64 	%p97, %rd285, %rd180;
	selp.f32 	%f242, %f241, %f169, %p97;
	min.s64 	%rd286, %rd285, %rd180;
$L__BB4_201:
	mov.u32 	%r415, %tid.x;
	setp.ne.s32 	%p224, %r415, 0;
	@%p224 bra 	$L__BB4_203;
	ld.param.u64 	%rd222, [_ZN6thrust24THRUST_300001_SM_1000_NS8cuda_cub4core6detail13_kernel_agentINS1_8__reduce11ReduceAgentINS0_12zip_iteratorIN4cuda3std3__45tupleIJNS0_10device_ptrIfEENS0_17counting_iteratorIlNS0_11use_defaultESF_SF_EEEEEEEPNSB_IJflEEESJ_iNS1_9__extrema9arg_min_fIflNSA_4lessIfEEEEEEJSI_SK_iN3cub18CUB_300001_SM_100013GridEvenShareIiEENSS_9GridQueueIjEESP_EEEvDpT0__param_1];
	cvta.to.global.u64 	%rd219, %rd222;
	mul.wide.u32 	%rd220, %r1, 16;
	add.s64 	%rd221, %rd219, %rd220;
	st.global.f32 	[%rd221], %f242;
	st.global.u64 	[%rd221+8], %rd286;
$L__BB4_203:
	ret;

}
	// .globl	_ZN6thrust24THRUST_300001_SM_1000_NS8cuda_cub4core6detail13_kernel_agentINS1_8__reduce10DrainAgentIiEEJN3cub18CUB_300001_SM_10009GridQueueIjEEiEEEvDpT0_
.visible .entry _ZN6thrust24THRUST_300001_SM_1000_NS8cuda_cub4core6detail13_kernel_agentINS1_8__reduce10DrainAgentIiEEJN3cub18CUB_300001_SM_10009GridQueueIjEEiEEEvDpT0_(
	.param .align 8 .b8 _ZN6thrust24THRUST_300001_SM_1000_NS8cuda_cub4core6detail13_kernel_agentINS1_8__reduce10DrainAgentIiEEJN3cub18CUB_300001_SM_10009GridQueueIjEEiEEEvDpT0__param_0[8],
	.param .u32 _ZN6thrust24THRUST_300001_SM_1000_NS8cuda_cub4core6detail13_kernel_agentINS1_8__reduce10DrainAgentIiEEJN3cub18CUB_300001_SM_10009GridQueueIjEEiEEEvDpT0__param_1
)
.maxntid 1
{
	.reg .b32 	%r<3>;
	.reg .b64 	%rd<3>;

	ld.param.u64 	%rd1, [_ZN6thrust24THRUST_300001_SM_1000_NS8cuda_cub4core6detail13_kernel_agentINS1_8__reduce10DrainAgentIiEEJN3cub18CUB_300001_SM_10009GridQueueIjEEiEEEvDpT0__param_0];
	ld.param.u32 	%r1, [_ZN6thrust24THRUST_300001_SM_1000_NS8cuda_cub4core6detail13_kernel_agentINS1_8__reduce10DrainAgentIiEEJN3cub18CUB_300001_SM_10009GridQueueIjEEiEEEvDpT0__param_1];
	cvta.to.global.u64 	%rd2, %rd1;
	st.global.u32 	[%rd2], %r1;
	mov.b32 	%r2, 0;
	st.global.u32 	[%rd2+4], %r2;
	ret;

}
	// .globl	_ZN6thrust24THRUST_300001_SM_1000_NS8cuda_cub4core6detail13_kernel_agentINS1_8__reduce11ReduceAgentIPN4cuda3std3__45tupleIJflEEESC_SB_iNS1_9__extrema9arg_min_fIflNS9_4lessIfEEEEEEJSC_SC_iSH_EEEvDpT0_
.visible .entry _ZN6thrust24THRUST_300001_SM_1000_NS8cuda_cub4core6detail13_kernel_agentINS1_8__reduce11ReduceAgentIPN4cuda3std3__45tupleIJflEEESC_SB_iNS1_9__extrema9arg_min_fIflNS9_4lessIfEEEEEEJSC_SC_iSH_EEEvDpT0_(
	.param .u64 .ptr .align 1 _ZN6thrust24THRUST_300001_SM_1000_NS8cuda_cub4core6detail13_kernel_agentINS1_8__reduce11ReduceAgentIPN4cuda3std3__45tupleIJflEEESC_SB_iNS1_9__extrema9arg_min_fIflNS9_4lessIfEEEEEEJSC_SC_iSH_EEEvDpT0__param_0,
	.param .u64 .ptr .align 1 _ZN6thrust24THRUST_300001_SM_1000_NS8cuda_cub4core6detail13_kernel_agentINS1_8__reduce11ReduceAgentIPN4cuda3std3__45tupleIJflEEESC_SB_iNS1_9__extrema9arg_min_fIflNS9_4lessIfEEEEEEJSC_SC_iSH_EEEvDpT0__param_1,
	.param .u32 _ZN6thrust24THRUST_300001_SM_1000_NS8cuda_cub4core6detail13_kernel_agentINS1_8__reduce11ReduceAgentIPN4cuda3std3__45tupleIJflEEESC_SB_iNS1_9__extrema9arg_min_fIflNS9_4lessIfEEEEEEJSC_SC_iSH_EEEvDpT0__param_2,
	.param .align 1 .b8 _ZN6thrust24THRUST_300001_SM_1000_NS8cuda_cub4core6detail13_kernel_agentINS1_8__reduce11ReduceAgentIPN4cuda3std3__45tupleIJflEEESC_SB_iNS1_9__extrema9arg_min_fIflNS9_4lessIfEEEEEEJSC_SC_iSH_EEEvDpT0__param_3[1]
)
.maxntid 256
{
	.reg .pred 	%p<228>;
	.reg .b32 	%r<432>;
	.reg .b32 	%f<248>;
	.reg .b64 	%rd<356>;

	ld.param.u64 	%rd186, [_ZN6thrust24THRUST_300001_SM_1000_NS8cuda_cub4core6detail13_kernel_agentINS1_8__reduce11ReduceAgentIPN4cuda3std3__45tupleIJflEEESC_SB_iNS1_9__extrema9arg_min_fIflNS9_4lessIfEEEEEEJSC_SC_iSH_EEEvDpT0__param_0];
	ld.param.u64 	%rd187, [_ZN6thrust24THRUST_300001_SM_1000_NS8cuda_cub4core6detail13_kernel_agentINS1_8__reduce11ReduceAgentIPN4cuda3std3__45tupleIJflEEESC_SB_iNS1_9__extrema9arg_min_fIflNS9_4lessIfEEEEEEJSC_SC_iSH_EEEvDpT0__param_1];
	ld.param.u32 	%r37, [_ZN6thrust24THRUST_300001_SM_1000_NS8cuda_cub4core6detail13_kernel_agentINS1_8__reduce11ReduceAgentIPN4cuda3std3__45tupleIJflEEESC_SB_iNS1_9__extrema9arg_min_fIflNS9_4lessIfEEEEEEJSC_SC_iSH_EEEvDpT0__param_2];
	setp.eq.s32 	%p1, %r37, 0;
	@%p1 bra 	$L__BB6_205;
	setp.gt.s32 	%p2, %r37, 1279;
	@%p2 bra 	$L__BB6_111;
	mov.u32 	%r1, %tid.x;
	setp.ge.s32 	%p101, %r1, %r37;
	mov.f32 	%f191, 0f00000000;
	mov.b64 	%rd298, 0;
	mov.u32 	%r422, %r1;
	@%p101 bra 	$L__BB6_4;
	mul.wide.u32 	%rd263, %r1, 16;
	add.s64 	%rd260, %rd186, %rd263;
	// begin inline asm
	ld.global.nc.u64 %rd259, [%rd260];
	// end inline asm
	mov.b64 	{%r183, %r184}, %rd259;
	mov.b32 	%f191, %r183;
	add.s64 	%rd262, %rd260, 8;
	// begin inline asm
	ld.global.nc.u64 %rd298, [%rd262];
	// end inline asm
	add.s32 	%r422, %r1, 256;
$L__BB6_4:
	setp.ge.s32 	%p102, %r422, %r37;
	@%p102 bra 	$L__BB6_25;
	not.b32 	%r185, %r422;
	add.s32 	%r4, %r37, %r185;
	and.b32  	%r186, %r4, 768;
	setp.eq.s32 	%p103, %r186, 768;
	@%p103 bra 	$L__BB6_11;
	mul.wide.u32 	%rd265, %r422, 16;
	add.s64 	%rd289, %rd186, %rd265;
	shr.u32 	%r187, %r4, 8;
	add.s32 	%r188, %r187, 1;
	and.b32  	%r189, %r188, 3;
	neg.s32 	%r420, %r189;
$L__BB6_7:
	.pragma "nounroll";
	mov.u64 	%rd5, %rd298;
	mov.f32 	%f3, %f191;
	// begin inline asm
	ld.global.nc.u64 %rd266, [%rd289];
	// end inline asm
	mov.b64 	{%r190, %r191}, %rd266;
	mov.b32 	%f4, %r190;
	add.s64 	%rd269, %rd289, 8;
	// begin inline asm
	ld.global.nc.u64 %rd268, [%rd269];
	// end inline asm
	setp.lt.f32 	%p104, %f3, %f4;
	@%p104 bra 	$L__BB6_10;
	setp.lt.f32 	%p105, %f4, %f3;
	mov.u64 	%rd298, %rd268;
	mov.f32 	%f191, %f4;
	@%p105 bra 	$L__BB6_10;
	setp.lt.s64 	%p106, %rd5, %rd268;
	min.s64 	%rd298, %rd5, %rd268;
	selp.f32 	%f191, %f3, %f4, %p106;
$L__BB6_10:
	add.s32 	%r422, %r422, 256;
	add.s64 	%rd289, %rd289, 4096;
	add.s32 	%r420, %r420, 1;
	setp.ne.s32 	%p107, %r420, 0;
	@%p107 bra 	$L__BB6_7;
$L__BB6_11:
	setp.lt.u32 	%p108, %r4, 768;
	@%p108 bra 	$L__BB6_25;
$L__BB6_12:
	mul.wide.s32 	%rd274, %r422, 16;
	add.s64 	%rd271, %rd186, %rd274;
	// begin inline asm
	ld.global.nc.u64 %rd270, [%rd271];
	// end inline asm
	mov.b64 	{%r192, %r193}, %rd270;
	mov.b32 	%f10, %r192;
	add.s64 	%rd273, %rd271, 8;
	// begin inline asm
	ld.global.nc.u64 %rd272, [%rd273];
	// end inline asm
	setp.lt.f32 	%p109, %f191, %f10;
	mov.u64 	%rd295, %rd298;
	mov.f32 	%f188, %f191;
	@%p109 bra 	$L__BB6_15;
	setp.lt.f32 	%p110, %f10, %f191;
	mov.u64 	%rd295, %rd272;
	mov.f32 	%f188, %f10;
	@%p110 bra 	$L__BB6_15;
	setp.lt.s64 	%p111, %rd298, %rd272;
	min.s64 	%rd295, %rd298, %rd272;
	selp.f32 	%f188, %f191, %f10, %p111;
$L__BB6_15:
	add.s64 	%rd276, %rd271, 4096;
	// begin inline asm
	ld.global.nc.u64 %rd275, [%rd276];
	// end inline asm
	mov.b64 	{%r194, %r195}, %rd275;
	mov.b32 	%f13, %r194;
	add.s64 	%rd278, %rd271, 4104;
	// begin inline asm
	ld.global.nc.u64 %rd277, [%rd278];
	// end inline asm
	setp.lt.f32 	%p112, %f188, %f13;
	mov.u64 	%rd296, %rd295;
	mov.f32 	%f189, %f188;
	@%p112 bra 	$L__BB6_18;
	setp.lt.f32 	%p113, %f13, %f188;
	mov.u64 	%rd296, %rd277;
	mov.f32 	%f189, %f13;
	@%p113 bra 	$L__BB6_18;
	setp.lt.s64 	%p114, %rd295, %rd277;
	min.s64 	%rd296, %rd295, %rd277;
	selp.f32 	%f189, %f188, %f13, %p114;
$L__BB6_18:
	add.s64 	%rd280, %rd271, 8192;
	// begin inline asm
	ld.global.nc.u64 %rd279, [%rd280];
	// end inline asm
	mov.b64 	{%r196, %r197}, %rd279;
	mov.b32 	%f16, %r196;
	add.s64 	%rd282, %rd271, 8200;
	// begin inline asm
	ld.global.nc.u64 %rd281, [%rd282];
	// end inline asm
	setp.lt.f32 	%p115, %f189, %f16;
	mov.u64 	%rd297, %rd296;
	mov.f32 	%f190, %f189;
	@%p115 bra 	$L__BB6_21;
	setp.lt.f32 	%p116, %f16, %f189;
	mov.u64 	%rd297, %rd281;
	mov.f32 	%f190, %f16;
	@%p116 bra 	$L__BB6_21;
	setp.lt.s64 	%p117, %rd296, %rd281;
	min.s64 	%rd297, %rd296, %rd281;
	selp.f32 	%f190, %f189, %f16, %p117;
$L__BB6_21:
	add.s64 	%rd284, %rd271, 12288;
	// begin inline asm
	ld.global.nc.u64 %rd283, [%rd284];
	// end inline asm
	mov.b64 	{%r198, %r199}, %rd283;
	mov.b32 	%f19, %r198;
	add.s64 	%rd286, %rd271, 12296;
	// begin inline asm
	ld.global.nc.u64 %rd285, [%rd286];
	// end inline asm
	setp.lt.f32 	%p118, %f190, %f19;
	mov.u64 	%rd298, %rd297;
	mov.f32 	%f191, %f190;
	@%p118 bra 	$L__BB6_24;
	setp.lt.f32 	%p119, %f19, %f190;
	mov.u64 	%rd298, %rd285;
	mov.f32 	%f191, %f19;
	@%p119 bra 	$L__BB6_24;
	setp.lt.s64 	%p120, %rd297, %rd285;
	min.s64 	%rd298, %rd297, %rd285;
	selp.f32 	%f191, %f190, %f19, %p120;
$L__BB6_24:
	add.s32 	%r422, %r422, 1024;
	setp.lt.s32 	%p121, %r422, %r37;
	@%p121 bra 	$L__BB6_12;
$L__BB6_25:
	setp.lt.s32 	%p122, %r37, 256;
	@%p122 bra 	$L__BB6_65;
	// begin inline asm
	mov.u32 %r313, %laneid;
	// end inline asm
	mov.b32 	%r315, %f191;
	mov.b32 	%r331, 1;
	mov.b32 	%r332, 31;
	mov.b32 	%r333, -1;
	// begin inline asm
	shfl.sync.down.b32 %r314, %r315, %r331, %r332, %r333;
	// end inline asm
	mov.b32 	%f23, %r314;
	// begin inline asm
	shfl.sync.down.b32 %r319, %r320, %r331, %r332, %r333;
	// end inline asm
	mov.b64 	{%r325, %r330}, %rd298;
	// begin inline asm
	shfl.sync.down.b32 %r324, %r325, %r331, %r332, %r333;
	// end inline asm
	// begin inline asm
	shfl.sync.down.b32 %r329, %r330, %r331, %r332, %r333;
	// end inline asm
	mov.b64 	%rd27, {%r324, %r329};
	setp.gt.s32 	%p179, %r313, 30;
	setp.lt.f32 	%p180, %f191, %f23;
	or.pred  	%p181, %p179, %p180;
	mov.u64 	%rd300, %rd298;
	mov.f32 	%f193, %f191;
	@%p181 bra 	$L__BB6_29;
	setp.gt.f32 	%p182, %f191, %f23;
	mov.u64 	%rd300, %rd27;
	mov.f32 	%f193, %f23;
	@%p182 bra 	$L__BB6_29;
	setp.lt.s64 	%p183, %rd298, %rd27;
	min.s64 	%rd300, %rd298, %rd27;
	selp.f32 	%f193, %f191, %f23, %p183;
$L__BB6_29:
	mov.b32 	%r335, %f193;
	mov.b32 	%r351, 2;
	mov.b32 	%r352, 31;
	mov.b32 	%r353, -1;
	// begin inline asm
	shfl.sync.down.b32 %r334, %r335, %r351, %r352, %r353;
	// end inline asm
	mov.b32 	%f26, %r334;
	// begin inline asm
	shfl.sync.down.b32 %r339, %r340, %r351, %r352, %r353;
	// end inline asm
	mov.b64 	{%r345, %r350}, %rd300;
	// begin inline asm
	shfl.sync.down.b32 %r344, %r345, %r351, %r352, %r353;
	// end inline asm
	// begin inline asm
	shfl.sync.down.b32 %r349, %r350, %r351, %r352, %r353;
	// end inline asm
	mov.b64 	%rd30, {%r344, %r349};
	setp.gt.s32 	%p184, %r313, 29;
	setp.lt.f32 	%p185, %f193, %f26;
	or.pred  	%p186, %p184, %p185;
	mov.u64 	%rd301, %rd300;
	mov.f32 	%f194, %f193;
	@%p186 bra 	$L__BB6_32;
	setp.gt.f32 	%p187, %f193, %f26;
	mov.u64 	%rd301, %rd30;
	mov.f32 	%f194, %f26;
	@%p187 bra 	$L__BB6_32;
	setp.lt.s64 	%p188, %rd300, %rd30;
	min.s64 	%rd301, %rd300, %rd30;
	selp.f32 	%f194, %f193, %f26, %p188;
$L__BB6_32:
	mov.b32 	%r355, %f194;
	mov.b32 	%r371, 4;
	mov.b32 	%r372, 31;
	mov.b32 	%r373, -1;
	// begin inline asm
	shfl.sync.down.b32 %r354, %r355, %r371, %r372, %r373;
	// end inline asm
	mov.b32 	%f29, %r354;
	// begin inline asm
	shfl.sync.down.b32 %r359, %r360, %r371, %r372, %r373;
	// end inline asm
	mov.b64 	{%r365, %r370}, %rd301;
	// begin inline asm
	shfl.sync.down.b32 %r364, %r365, %r371, %r372, %r373;
	// end inline asm
	// begin inline asm
	shfl.sync.down.b32 %r369, %r370, %r371, %r372, %r373;
	// end inline asm
	mov.b64 	%rd33, {%r364, %r369};
	setp.gt.s32 	%p189, %r313, 27;
	setp.lt.f32 	%p190, %f194, %f29;
	or.pred  	%p191, %p189, %p190;
	mov.u64 	%rd302, %rd301;
	mov.f32 	%f195, %f194;
	@%p191 bra 	$L__BB6_35;
	setp.gt.f32 	%p192, %f194, %f29;
	mov.u64 	%rd302, %rd33;
	mov.f32 	%f195, %f29;
	@%p192 bra 	$L__BB6_35;
	setp.lt.s64 	%p193, %rd301, %rd33;
	min.s64 	%rd302, %rd301, %rd33;
	selp.f32 	%f195, %f194, %f29, %p193;
$L__BB6_35:
	mov.b32 	%r375, %f195;
	mov.b32 	%r391, 8;
	mov.b32 	%r392, 31;
	mov.b32 	%r393, -1;
	// begin inline asm
	shfl.sync.down.b32 %r374, %r375, %r391, %r392, %r393;
	// end inline asm
	mov.b32 	%f32, %r374;
	// begin inline asm
	shfl.sync.down.b32 %r379, %r380, %r391, %r392, %r393;
	// end inline asm
	mov.b64 	{%r385, %r390}, %rd302;
	// begin inline asm
	shfl.sync.down.b32 %r384, %r385, %r391, %r392, %r393;
	// end inline asm
	// begin inline asm
	shfl.sync.down.b32 %r389, %r390, %r391, %r392, %r393;
	// end inline asm
	mov.b64 	%rd36, {%r384, %r389};
	setp.gt.s32 	%p194, %r313, 23;
	setp.lt.f32 	%p195, %f195, %f32;
	or.pred  	%p196, %p194, %p195;
	mov.u64 	%rd303, %rd302;
	mov.f32 	%f196, %f195;
	@%p196 bra 	$L__BB6_38;
	setp.gt.f32 	%p197, %f195, %f32;
	mov.u64 	%rd303, %rd36;
	mov.f32 	%f196, %f32;
	@%p197 bra 	$L__BB6_38;
	setp.lt.s64 	%p198, %rd302, %rd36;
	min.s64 	%rd303, %rd302, %rd36;
	selp.f32 	%f196, %f195, %f32, %p198;
$L__BB6_38:
	mov.b32 	%r395, %f196;
	mov.b32 	%r411, 16;
	mov.b32 	%r412, 31;
	mov.b32 	%r413, -1;
	// begin inline asm
	shfl.sync.down.b32 %r394, %r395, %r411, %r412, %r413;
	// end inline asm
	mov.b32 	%f35, %r394;
	// begin inline asm
	shfl.sync.down.b32 %r399, %r400, %r411, %r412, %r413;
	// end inline asm
	mov.b64 	{%r405, %r410}, %rd303;
	// begin inline asm
	shfl.sync.down.b32 %r404, %r405, %r411, %r412, %r413;
	// end inline asm
	// begin inline asm
	shfl.sync.down.b32 %r409, %r410, %r411, %r412, %r413;
	// end inline asm
	mov.b64 	%rd39, {%r404, %r409};
	setp.gt.s32 	%p199, %r313, 15;
	setp.lt.f32 	%p200, %f196, %f35;
	or.pred  	%p201, %p199, %p200;
	mov.u64 	%rd355, %rd303;
	mov.f32 	%f247, %f196;
	@%p201 bra 	$L__BB6_41;
	setp.gt.f32 	%p202, %f196, %f35;
	mov.u64 	%rd355, %rd39;
	mov.f32 	%f247, %f35;
	@%p202 bra 	$L__BB6_41;
	setp.lt.s64 	%p203, %rd303, %rd39;
	min.s64 	%rd355, %rd303, %rd39;
	selp.f32 	%f247, %f196, %f35, %p203;
$L__BB6_41:
	setp.ne.s32 	%p204, %r313, 0;
	@%p204 bra 	$L__BB6_43;
	shr.u32 	%r414, %r1, 1;
	and.b32  	%r415, %r414, 496;
	mov.u32 	%r416, _ZN6thrust24THRUST_300001_SM_1000_NS8cuda_cub4core6detail5shmemE;
	add.s32 	%r417, %r416, %r415;
	st.shared.f32 	[%r417+8], %f247;
	st.shared.u64 	[%r417+16], %rd355;
$L__BB6_43:
	bar.sync 	0;
	setp.ne.s32 	%p205, %r1, 0;
	@%p205 bra 	$L__BB6_203;
	ld.shared.f32 	%f38, [_ZN6thrust24THRUST_300001_SM_1000_NS8cuda_cub4core6detail5shmemE+24];
	ld.shared.u64 	%rd42, [_ZN6thrust24THRUST_300001_SM_1000_NS8cuda_cub4core6detail5shmemE+32];
	setp.lt.f32 	%p206, %f247, %f38;
	mov.u64 	%rd305, %rd355;
	mov.f32 	%f198, %f247;
	@%p206 bra 	$L__BB6_47;
	setp.lt.f32 	%p207, %f38, %f247;
	mov.u64 	%rd305, %rd42;
	mov.f32 	%f198, %f38;
	@%p207 bra 	$L__BB6_47;
	setp.lt.s64 	%p208, %rd355, %rd42;
	min.s64 	%rd305, %rd355, %rd42;
	selp.f32 	%f198, %f247, %f38, %p208;
$L__BB6_47:
	ld.shared.f32 	%f41, [_ZN6thrust24THRUST_300001_SM_1000_NS8cuda_cub4core6detail5shmemE+40];
	ld.shared.u64 	%rd45, [_ZN6thrust24THRUST_300001_SM_1000_NS8cuda_cub4core6detail5shmemE+48];
	setp.lt.f32 	%p209, %f198, %f41;
	mov.u64 	%rd306, %rd305;
	mov.f32 	%f199, %f198;
	@%p209 bra 	$L__BB6_50;
	setp.lt.f32 	%p210, %f41, %f198;
	mov.u64 	%rd306, %rd45;
	mov.f32 	%f199, %f41;
	@%p210 bra 	$L__BB6_50;
	setp.lt.s64 	%p211, %rd305, %rd45;
	min.s64 	%rd306, %rd305, %rd45;
	selp.f32 	%f199, %f198, %f41, %p211;
$L__BB6_50:
	ld.shared.f32 	%f44, [_ZN6thrust24THRUST_300001_SM_1000_NS8cuda_cub4core6detail5shmemE+56];
	ld.shared.u64 	%rd48, [_ZN6thrust24THRUST_300001_SM_1000_NS8cuda_cub4core6detail5shmemE+64];
	setp.lt.f32 	%p212, %f199, %f44;
	mov.u64 	%rd307, %rd306;
	mov.f32 	%f200, %f199;
	@%p212 bra 	$L__BB6_53;
	setp.lt.f32 	%p213, %f44, %f199;
	mov.u64 	%rd307, %rd48;
	mov.f32 	%f200, %f44;
	@%p213 bra 	$L__BB6_53;
	setp.lt.s64 	%p214, %rd306, %rd48;
	min.s64 	%rd307, %rd306, %rd48;
	selp.f32 	%f200, %f199, %f44, %p214;
$L__BB6_53:
	ld.shared.f32 	%f47, [_ZN6thrust24THRUST_300001_SM_1000_NS8cuda_cub4core6detail5shmemE+72];
	ld.shared.u64 	%rd51, [_ZN6thrust24THRUST_300001_SM_1000_NS8cuda_cub4core6detail5shmemE+80];
	setp.lt.f32 	%p215, %f200, %f47;
	mov.u64 	%rd308, %rd307;
	mov.f32 	%f201, %f200;
	@%p215 bra 	$L__BB6_56;
	setp.lt.f32 	%p216, %f47, %f200;
	mov.u64 	%rd308, %rd51;
	mov.f32 	%f201, %f47;
	@%p216 bra 	$L__BB6_56;
	setp.lt.s64 	%p217, %rd307, %rd51;
	min.s64 	%rd308, %rd307, %rd51;
	selp.f32 	%f201, %f200, %f47, %p217;
$L__BB6_56:
	ld.shared.f32 	%f50, [_ZN6thrust24THRUST_300001_SM_1000_NS8cuda_cub4core6detail5shmemE+88];
	ld.shared.u64 	%rd54, [_ZN6thrust24THRUST_300001_SM_1000_NS8cuda_cub4core6detail5shmemE+96];
	setp.lt.f32 	%p218, %f201, %f50;
	mov.u64 	%rd309, %rd308;
	mov.f32 	%f202, %f201;
	@%p218 bra 	$L__BB6_59;
	setp.lt.f32 	%p219, %f50, %f201;
	mov.u64 	%rd309, %rd54;
	mov.f32 	%f202, %f50;
	@%p219 bra 	$L__BB6_59;
	setp.lt.s64 	%p220, %rd308, %rd54;
	min.s64 	%rd309, %rd308, %rd54;
	selp.f32 	%f202, %f201, %f50, %p220;
$L__BB6_59:
	ld.shared.f32 	%f53, [_ZN6thrust24THRUST_300001_SM_1000_NS8cuda_cub4core6detail5shmemE+104];
	ld.shared.u64 	%rd57, [_ZN6thrust24THRUST_300001_SM_1000_NS8cuda_cub4core6detail5shmemE+112];
	setp.lt.f32 	%p221, %f202, %f53;
	mov.u64 	%rd310, %rd309;
	mov.f32 	%f203, %f202;
	@%p221 bra 	$L__BB6_62;
	setp.lt.f32 	%p222, %f53, %f202;
	mov.u64 	%rd310, %rd57;
	mov.f32 	%f203, %f53;
	@%p222 bra 	$L__BB6_62;
	setp.lt.s64 	%p223, %rd309, %rd57;
	min.s64 	%rd310, %rd309, %rd57;
	selp.f32 	%f203, %f202, %f53, %p223;
$L__BB6_62:
	ld.shared.f32 	%f56, [_ZN6thrust24THRUST_300001_SM_1000_NS8cuda_cub4core6detail5shmemE+120];
	ld.shared.u64 	%rd60, [_ZN6thrust24THRUST_300001_SM_1000_NS8cuda_cub4core6detail5shmemE+128];
	setp.lt.f32 	%p224, %f203, %f56;
	mov.f32 	%f247, %f203;
	mov.u64 	%rd355, %rd310;
	@%p224 bra 	$L__BB6_203;
	setp.lt.f32 	%p225, %f56, %f203;
	mov.f32 	%f247, %f56;
	mov.u64 	%rd355, %rd60;
	@%p225 bra 	$L__BB6_203;
	setp.lt.s64 	%p226, %rd310, %rd60;
	min.s64 	%rd355, %rd310, %rd60;
	selp.f32 	%f247, %f203, %f56, %p226;
	bra.uni 	$L__BB6_203;
$L__BB6_65:
	// begin inline asm
	mov.u32 %r200, %laneid;
	// end inline asm
	and.b32  	%r221, %r1, 992;
	add.s32 	%r222, %r221, 32;
	setp.gt.s32 	%p123, %r222, %r37;
	not.b32 	%r223, %r221;
	add.s32 	%r224, %r37, %r223;
	selp.b32 	%r219, %r224, 31, %p123;
	mov.b32 	%r202, %f191;
	mov.b32 	%r218, 1;
	mov.b32 	%r220, -1;
	// begin inline asm
	shfl.sync.down.b32 %r201, %r202, %r218, %r219, %r220;
	// end inline asm
	mov.b32 	%f58, %r201;
	// begin inline asm
	shfl.sync.down.b32 %r206, %r207, %r218, %r219, %r220;
	// end inline asm
	mov.b64 	{%r212, %r217}, %rd298;
	// begin inline asm
	shfl.sync.down.b32 %r211, %r212, %r218, %r219, %r220;
	// end inline asm
	// begin inline asm
	shfl.sync.down.b32 %r216, %r217, %r218, %r219, %r220;
	// end inline asm
	mov.b64 	%rd62, {%r211, %r216};
	setp.ge.s32 	%p124, %r200, %r219;
	setp.lt.f32 	%p125, %f191, %f58;
	or.pred  	%p126, %p124, %p125;
	mov.u64 	%rd311, %rd298;
	mov.f32 	%f204, %f191;
	@%p126 bra 	$L__BB6_68;
	setp.gt.f32 	%p127, %f191, %f58;
	mov.u64 	%rd311, %rd62;
	mov.f32 	%f204, %f58;
	@%p127 bra 	$L__BB6_68;
	setp.lt.s64 	%p128, %rd298, %rd62;
	min.s64 	%rd311, %rd298, %rd62;
	selp.f32 	%f204, %f191, %f58, %p128;
$L__BB6_68:
	mov.b32 	%r226, %f204;
	mov.b32 	%r242, 2;
	mov.b32 	%r244, -1;
	// begin inline asm
	shfl.sync.down.b32 %r225, %r226, %r242, %r219, %r244;
	// end inline asm
	mov.b32 	%f61, %r225;
	// begin inline asm
	shfl.sync.down.b32 %r230, %r231, %r242, %r219, %r244;
	// end inline asm
	mov.b64 	{%r236, %r241}, %rd311;
	// begin inline asm
	shfl.sync.down.b32 %r235, %r236, %r242, %r219, %r244;
	// end inline asm
	// begin inline asm
	shfl.sync.down.b32 %r240, %r241, %r242, %r219, %r244;
	// end inline asm
	mov.b64 	%rd65, {%r235, %r240};
	add.s32 	%r245, %r200, 2;
	setp.gt.s32 	%p129, %r245, %r219;
	setp.lt.f32 	%p130, %f204, %f61;
	or.pred  	%p131, %p129, %p130;
	mov.u64 	%rd312, %rd311;
	mov.f32 	%f205, %f204;
	@%p131 bra 	$L__BB6_71;
	setp.gt.f32 	%p132, %f204, %f61;
	mov.u64 	%rd312, %rd65;
	mov.f32 	%f205, %f61;
	@%p132 bra 	$L__BB6_71;
	setp.lt.s64 	%p133, %rd311, %rd65;
	min.s64 	%rd312, %rd311, %rd65;
	selp.f32 	%f205, %f204, %f61, %p133;
$L__BB6_71:
	mov.b32 	%r247, %f205;
	mov.b32 	%r263, 4;
	mov.b32 	%r265, -1;
	// begin inline asm
	shfl.sync.down.b32 %r246, %r247, %r263, %r219, %r265;
	// end inline asm
	mov.b32 	%f64, %r246;
	// begin inline asm
	shfl.sync.down.b32 %r251, %r252, %r263, %r219, %r265;
	// end inline asm
	mov.b64 	{%r257, %r262}, %rd312;
	// begin inline asm
	shfl.sync.down.b32 %r256, %r257, %r263, %r219, %r265;
	// end inline asm
	// begin inline asm
	shfl.sync.down.b32 %r261, %r262, %r263, %r219, %r265;
	// end inline asm
	mov.b64 	%rd68, {%r256, %r261};
	add.s32 	%r266, %r200, 4;
	setp.gt.s32 	%p134, %r266, %r219;
	setp.lt.f32 	%p135, %f205, %f64;
	or.pred  	%p136, %p134, %p135;
	mov.f32 	%f206, %f205;
	mov.u64 	%rd313, %rd312;
	@%p136 bra 	$L__BB6_74;
	setp.gt.f32 	%p137, %f205, %f64;
	mov.f32 	%f206, %f64;
	mov.u64 	%rd313, %rd68;
	@%p137 bra 	$L__BB6_74;
	setp.lt.s64 	%p138, %rd312, %rd68;
	selp.f32 	%f206, %f205, %f64, %p138;
	min.s64 	%rd313, %rd312, %rd68;
$L__BB6_74:
	mov.b32 	%r268, %f206;
	mov.b32 	%r284, 8;
	mov.b32 	%r286, -1;
	// begin inline asm
	shfl.sync.down.b32 %r267, %r268, %r284, %r219, %r286;
	// end inline asm
	mov.b32 	%f67, %r267;
	// begin inline asm
	shfl.sync.down.b32 %r272, %r273, %r284, %r219, %r286;
	// end inline asm
	mov.b64 	{%r278, %r283}, %rd313;
	// begin inline asm
	shfl.sync.down.b32 %r277, %r278, %r284, %r219, %r286;
	// end inline asm
	// begin inline asm
	shfl.sync.down.b32 %r282, %r283, %r284, %r219, %r286;
	// end inline asm
	mov.b64 	%rd71, {%r277, %r282};
	add.s32 	%r287, %r200, 8;
	setp.gt.s32 	%p139, %r287, %r219;
	setp.lt.f32 	%p140, %f206, %f67;
	or.pred  	%p141, %p139, %p140;
	mov.f32 	%f207, %f206;
	mov.u64 	%rd314, %rd313;
	@%p141 bra 	$L__BB6_77;
	setp.gt.f32 	%p142, %f206, %f67;
	mov.f32 	%f207, %f67;
	mov.u64 	%rd314, %rd71;
	@%p142 bra 	$L__BB6_77;
	setp.lt.s64 	%p143, %rd313, %rd71;
	selp.f32 	%f207, %f206, %f67, %p143;
	min.s64 	%rd314, %rd313, %rd71;
$L__BB6_77:
	mov.b32 	%r289, %f207;
	mov.b32 	%r305, 16;
	mov.b32 	%r307, -1;
	// begin inline asm
	shfl.sync.down.b32 %r288, %r289, %r305, %r219, %r307;
	// end inline asm
	mov.b32 	%f70, %r288;
	// begin inline asm
	shfl.sync.down.b32 %r293, %r294, %r305, %r219, %r307;
	// end inline asm
	mov.b64 	{%r299, %r304}, %rd314;
	// begin inline asm
	shfl.sync.down.b32 %r298, %r299, %r305, %r219, %r307;
	// end inline asm
	// begin inline asm
	shfl.sync.down.b32 %r303, %r304, %r305, %r219, %r307;
	// end inline asm
	mov.b64 	%rd74, {%r298, %r303};
	add.s32 	%r308, %r200, 16;
	setp.gt.s32 	%p144, %r308, %r219;
	setp.lt.f32 	%p145, %f207, %f70;
	or.pred  	%p146, %p144, %p145;
	mov.f32 	%f247, %f207;
	mov.u64 	%rd355, %rd314;
	@%p146 bra 	$L__BB6_80;
	setp.gt.f32 	%p147, %f207, %f70;
	mov.f32 	%f247, %f70;
	mov.u64 	%rd355, %rd74;
	@%p147 bra 	$L__BB6_80;
	setp.lt.s64 	%p148, %rd314, %rd74;
	selp.f32 	%f247, %f207, %f70, %p148;
	min.s64 	%rd355, %rd314, %rd74;
$L__BB6_80:
	setp.ne.s32 	%p149, %r200, 0;
	@%p149 bra 	$L__BB6_82;
	shr.u32 	%r309, %r1, 1;
	and.b32  	%r310, %r309, 496;
	mov.u32 	%r311, _ZN6thrust24THRUST_300001_SM_1000_NS8cuda_cub4core6detail5shmemE;
	add.s32 	%r312, %r311, %r310;
	st.shared.f32 	[%r312+8], %f247;
	st.shared.u64 	[%r312+16], %rd355;
$L__BB6_82:
	bar.sync 	0;
	setp.ne.s32 	%p150, %r1, 0;
	@%p150 bra 	$L__BB6_203;
	setp.lt.s32 	%p151, %r37, 33;
	mov.f32 	%f209, %f247;
	mov.u64 	%rd316, %rd355;
	@%p151 bra 	$L__BB6_87;
	ld.shared.f32 	%f73, [_ZN6thrust24THRUST_300001_SM_1000_NS8cuda_cub4core6detail5shmemE+24];
	ld.shared.u64 	%rd77, [_ZN6thrust24THRUST_300001_SM_1000_NS8cuda_cub4core6detail5shmemE+32];
	setp.lt.f32 	%p152, %f247, %f73;
	mov.f32 	%f209, %f247;
	mov.u64 	%rd316, %rd355;
	@%p152 bra 	$L__BB6_87;
	setp.lt.f32 	%p153, %f73, %f247;
	mov.f32 	%f209, %f73;
	mov.u64 	%rd316, %rd77;
	@%p153 bra 	$L__BB6_87;
	setp.lt.s64 	%p154, %rd355, %rd77;
	selp.f32 	%f209, %f247, %f73, %p154;
	min.s64 	%rd316, %rd355, %rd77;
$L__BB6_87:
	setp.lt.s32 	%p155, %r37, 65;
	mov.f32 	%f210, %f209;
	mov.u64 	%rd317, %rd316;
	@%p155 bra 	$L__BB6_91;
	ld.shared.f32 	%f76, [_ZN6thrust24THRUST_300001_SM_1000_NS8cuda_cub4core6detail5shmemE+40];
	ld.shared.u64 	%rd80, [_ZN6thrust24THRUST_300001_SM_1000_NS8cuda_cub4core6detail5shmemE+48];
	setp.lt.f32 	%p156, %f209, %f76;
	mov.f32 	%f210, %f209;
	mov.u64 	%rd317, %rd316;
	@%p156 bra 	$L__BB6_91;
	setp.lt.f32 	%p157, %f76, %f209;
	mov.f32 	%f210, %f76;
	mov.u64 	%rd317, %rd80;
	@%p157 bra 	$L__BB6_91;
	setp.lt.s64 	%p158, %rd316, %rd80;
	selp.f32 	%f210, %f209, %f76, %p158;
	min.s64 	%rd317, %rd316, %rd80;
$L__BB6_91:
	setp.lt.s32 	%p159, %r37, 97;
	mov.f32 	%f211, %f210;
	mov.u64 	%rd318, %rd317;
	@%p159 bra 	$L__BB6_95;
	ld.shared.f32 	%f79, [_ZN6thrust24THRUST_300001_SM_1000_NS8cuda_cub4core6detail5shmemE+56];
	ld.shared.u64 	%rd83, [_ZN6thrust24THRUST_300001_SM_1000_NS8cuda_cub4core6detail5shmemE+64];
	setp.lt.f32 	%p160, %f210, %f79;
	mov.f32 	%f211, %f210;
	mov.u64 	%rd318, %rd317;
	@%p160 bra 	$L__BB6_95;
	setp.lt.f32 	%p161, %f79, %f210;
	mov.f32 	%f211, %f79;
	mov.u64 	%rd318, %rd83;
	@%p161 bra 	$L__BB6_95;
	setp.lt.s64 	%p162, %rd317, %rd83;
	selp.f32 	%f211, %f210, %f79, %p162;
	min.s64 	%rd318, %rd317, %rd83;
$L__BB6_95:
	setp.lt.s32 	%p163, %r37, 129;
	mov.f32 	%f212, %f211;
	mov.u64 	%rd319, %rd318;
	@%p163 bra 	$L__BB6_99;
	ld.shared.f32 	%f82, [_ZN6thrust24THRUST_300001_SM_1000_NS8cuda_cub4core6detail5shmemE+72];
	ld.shared.u64 	%rd86, [_ZN6thrust24THRUST_300001_SM_1000_NS8cuda_cub4core6detail5shmemE+80];
	setp.lt.f32 	%p164, %f211, %f82;
	mov.f32 	%f212, %f211;
	mov.u64 	%rd319, %rd318;
	@%p164 bra 	$L__BB6_99;
	setp.lt.f32 	%p165, %f82, %f211;
	mov.f32 	%f212, %f82;
	mov.u64 	%rd319, %rd86;
	@%p165 bra 	$L__BB6_99;
	setp.lt.s64 	%p166, %rd318, %rd86;
	selp.f32 	%f212, %f211, %f82, %p166;
	min.s64 	%rd319, %rd318, %rd86;
$L__BB6_99:
	setp.lt.s32 	%p167, %r37, 161;
	mov.f32 	%f213, %f212;
	mov.u64 	%rd320, %rd319;
	@%p167 bra 	$L__BB6_103;
	ld.shared.f32 	%f85, [_ZN6thrust24THRUST_300001_SM_1000_NS8cuda_cub4core6detail5shmemE+88];
	ld.shared.u64 	%rd89, [_ZN6thrust24THRUST_300001_SM_1000_NS8cuda_cub4core6detail5shmemE+96];
	setp.lt.f32 	%p168, %f212, %f85;
	mov.f32 	%f213, %f212;
	mov.u64 	%rd320, %rd319;
	@%p168 bra 	$L__BB6_103;
	setp.lt.f32 	%p169, %f85, %f212;
	mov.f32 	%f213, %f85;
	mov.u64 	%rd320, %rd89;
	@%p169 bra 	$L__BB6_103;
	setp.lt.s64 	%p170, %rd319, %rd89;
	selp.f32 	%f213, %f212, %f85, %p170;
	min.s64 	%rd320, %rd319, %rd89;
$L__BB6_103:
	setp.lt.s32 	%p171, %r37, 193;
	mov.f32 	%f214, %f213;
	mov.u64 	%rd321, %rd320;
	@%p171 bra 	$L__BB6_107;
	ld.shared.f32 	%f88, [_ZN6thrust24THRUST_300001_SM_1000_NS8cuda_cub4core6detail5shmemE+104];
	ld.shared.u64 	%rd92, [_ZN6thrust24THRUST_300001_SM_1000_NS8cuda_cub4core6detail5shmemE+112];
	setp.lt.f32 	%p172, %f213, %f88;
	mov.f32 	%f214, %f213;
	mov.u64 	%rd321, %rd320;
	@%p172 bra 	$L__BB6_107;
	setp.lt.f32 	%p173, %f88, %f213;
	mov.f32 	%f214, %f88;
	mov.u64 	%rd321, %rd92;
	@%p173 bra 	$L__BB6_107;
	setp.lt.s64 	%p174, %rd320, %rd92;
	selp.f32 	%f214, %f213, %f88, %p174;
	min.s64 	%rd321, %rd320, %rd92;
$L__BB6_107:
	setp.lt.s32 	%p175, %r37, 225;
	mov.f32 	%f247, %f214;
	mov.u64 	%rd355, %rd321;
	@%p175 bra 	$L__BB6_203;
	ld.shared.f32 	%f91, [_ZN6thrust24THRUST_300001_SM_1000_NS8cuda_cub4core6detail5shmemE+120];
	ld.shared.u64 	%rd95, [_ZN6thrust24THRUST_300001_SM_1000_NS8cuda_cub4core6detail5shmemE+128];
	setp.lt.f32 	%p176, %f214, %f91;
	mov.f32 	%f247, %f214;
	mov.u64 	%rd355, %rd321;
	@%p176 bra 	$L__BB6_203;
	setp.lt.f32 	%p177, %f91, %f214;
	mov.f32 	%f247, %f91;
	mov.u64 	%rd355, %rd95;
	@%p177 bra 	$L__BB6_203;
	setp.lt.s64 	%p178, %rd321, %rd95;
	selp.f32 	%f247, %f214, %f91, %p178;
	min.s64 	%rd355, %rd321, %rd95;
	bra.uni 	$L__BB6_203;
$L__BB6_111:
	mov.u32 	%r16, %tid.x;
	mul.wide.u32 	%rd208, %r16, 16;
	add.s64 	%rd189, %rd186, %rd208;
	// begin inline asm
	ld.global.nc.u64 %rd188, [%rd189];
	// end inline asm
	mov.b64 	{%r38, %r39}, %rd188;
	mov.b32 	%f93, %r38;
	add.s64 	%rd191, %rd189, 8;
	// begin inline asm
	ld.global.nc.u64 %rd190, [%rd191];
	// end inline asm
	add.s64 	%rd193, %rd189, 4096;
	// begin inline asm
	ld.global.nc.u64 %rd192, [%rd193];
	// end inline asm
	mov.b64 	{%r40, %r41}, %rd192;
	mov.b32 	%f94, %r40;
	add.s64 	%rd195, %rd189, 4104;
	// begin inline asm
	ld.global.nc.u64 %rd194, [%rd195];
	// end inline asm
	add.s64 	%rd197, %rd189, 8192;
	// begin inline asm
	ld.global.nc.u64 %rd196, [%rd197];
	// end inline asm
	mov.b64 	{%r42, %r43}, %rd196;
	mov.b32 	%f95, %r42;
	add.s64 	%rd199, %rd189, 8200;
	// begin inline asm
	ld.global.nc.u64 %rd198, [%rd199];
	// end inline asm
	add.s64 	%rd201, %rd189, 12288;
	// begin inline asm
	ld.global.nc.u64 %rd200, [%rd201];
	// end inline asm
	mov.b64 	{%r44, %r45}, %rd200;
	mov.b32 	%f96, %r44;
	add.s64 	%rd203, %rd189, 12296;
	// begin inline asm
	ld.global.nc.u64 %rd202, [%rd203];
	// end inline asm
	add.s64 	%rd205, %rd189, 16384;
	// begin inline asm
	ld.global.nc.u64 %rd204, [%rd205];
	// end inline asm
	mov.b64 	{%r46, %r47}, %rd204;
	mov.b32 	%f97, %r46;
	add.s64 	%rd207, %rd189, 16392;
	// begin inline asm
	ld.global.nc.u64 %rd206, [%rd207];
	// end inline asm
	setp.lt.f32 	%p3, %f93, %f94;
	mov.f32 	%f215, %f93;
	mov.u64 	%rd322, %rd190;
	@%p3 bra 	$L__BB6_114;
	setp.lt.f32 	%p4, %f94, %f93;
	mov.f32 	%f215, %f94;
	mov.u64 	%rd322, %rd194;
	@%p4 bra 	$L__BB6_114;
	setp.lt.s64 	%p5, %rd190, %rd194;
	selp.f32 	%f215, %f93, %f94, %p5;
	min.s64 	%rd322, %rd190, %rd194;
$L__BB6_114:
	setp.lt.f32 	%p6, %f215, %f95;
	mov.f32 	%f216, %f215;
	mov.u64 	%rd323, %rd322;
	@%p6 bra 	$L__BB6_117;
	setp.lt.f32 	%p7, %f95, %f215;
	mov.f32 	%f216, %f95;
	mov.u64 	%rd323, %rd198;
	@%p7 bra 	$L__BB6_117;
	setp.lt.s64 	%p8, %rd322, %rd198;
	selp.f32 	%f216, %f215, %f95, %p8;
	min.s64 	%rd323, %rd322, %rd198;
$L__BB6_117:
	setp.lt.f32 	%p9, %f216, %f96;
	mov.f32 	%f217, %f216;
	mov.u64 	%rd324, %rd323;
	@%p9 bra 	$L__BB6_120;
	setp.lt.f32 	%p10, %f96, %f216;
	mov.f32 	%f217, %f96;
	mov.u64 	%rd324, %rd202;
	@%p10 bra 	$L__BB6_120;
	setp.lt.s64 	%p11, %rd323, %rd202;
	selp.f32 	%f217, %f216, %f96, %p11;
	min.s64 	%rd324, %rd323, %rd202;
$L__BB6_120:
	setp.lt.f32 	%p12, %f217, %f97;
	mov.f32 	%f234, %f217;
	mov.u64 	%rd342, %rd324;
	@%p12 bra 	$L__BB6_123;
	setp.lt.f32 	%p13, %f97, %f217;
	mov.f32 	%f234, %f97;
	mov.u64 	%rd342, %rd206;
	@%p13 bra 	$L__BB6_123;
	setp.lt.s64 	%p14, %rd324, %rd206;
	selp.f32 	%f234, %f217, %f97, %p14;
	min.s64 	%rd342, %rd324, %rd206;
$L__BB6_123:
	setp.lt.u32 	%p15, %r37, 2560;
	mov.b32 	%r425, 1280;
	@%p15 bra 	$L__BB6_141;
	mov.b32 	%r425, 1280;
$L__BB6_125:
	mov.u32 	%r17, %r425;
	add.s32 	%r50, %r17, %r16;
	mul.wide.u32 	%rd229, %r50, 16;
	add.s64 	%rd210, %rd186, %rd229;
	// begin inline asm
	ld.global.nc.u64 %rd209, [%rd210];
	// end inline asm
	mov.b64 	{%r51, %r52}, %rd209;
	mov.b32 	%f107, %r51;
	add.s64 	%rd212, %rd210, 8;
	// begin inline asm
	ld.global.nc.u64 %rd211, [%rd212];
	// end inline asm
	add.s64 	%rd214, %rd210, 4096;
	// begin inline asm
	ld.global.nc.u64 %rd213, [%rd214];
	// end inline asm
	mov.b64 	{%r53, %r54}, %rd213;
	mov.b32 	%f108, %r53;
	add.s64 	%rd216, %rd210, 4104;
	// begin inline asm
	ld.global.nc.u64 %rd215, [%rd216];
	// end inline asm
	add.s64 	%rd218, %rd210, 8192;
	// begin inline asm
	ld.global.nc.u64 %rd217, [%rd218];
	// end inline asm
	mov.b64 	{%r55, %r56}, %rd217;
	mov.b32 	%f109, %r55;
	add.s64 	%rd220, %rd210, 8200;
	// begin inline asm
	ld.global.nc.u64 %rd219, [%rd220];
	// end inline asm
	add.s64 	%rd222, %rd210, 12288;
	// begin inline asm
	ld.global.nc.u64 %rd221, [%rd222];
	// end inline asm
	mov.b64 	{%r57, %r58}, %rd221;
	mov.b32 	%f110, %r57;
	add.s64 	%rd224, %rd210, 12296;
	// begin inline asm
	ld.global.nc.u64 %rd223, [%rd224];
	// end inline asm
	add.s64 	%rd226, %rd210, 16384;
	// begin inline asm
	ld.global.nc.u64 %rd225, [%rd226];
	// end inline asm
	mov.b64 	{%r59, %r60}, %rd225;
	mov.b32 	%f111, %r59;
	add.s64 	%rd228, %rd210, 16392;
	// begin inline asm
	ld.global.nc.u64 %rd227, [%rd228];
	// end inline asm
	setp.lt.f32 	%p16, %f234, %f107;
	mov.f32 	%f220, %f234;
	mov.u64 	%rd327, %rd342;
	@%p16 bra 	$L__BB6_128;
	setp.lt.f32 	%p17, %f107, %f234;
	mov.f32 	%f220, %f107;
	mov.u64 	%rd327, %rd211;
	@%p17 bra 	$L__BB6_128;
	setp.lt.s64 	%p18, %rd342, %rd211;
	selp.f32 	%f220, %f234, %f107, %p18;
	min.s64 	%rd327, %rd342, %rd211;
$L__BB6_128:
	setp.lt.f32 	%p19, %f220, %f108;
	mov.f32 	%f221, %f220;
	mov.u64 	%rd328, %rd327;
	@%p19 bra 	$L__BB6_131;
	setp.lt.f32 	%p20, %f108, %f220;
	mov.f32 	%f221, %f108;
	mov.u64 	%rd328, %rd215;
	@%p20 bra 	$L__BB6_131;
	setp.lt.s64 	%p21, %rd327, %rd215;
	selp.f32 	%f221, %f220, %f108, %p21;
	min.s64 	%rd328, %rd327, %rd215;
$L__BB6_131:
	setp.lt.f32 	%p22, %f221, %f109;
	mov.f32 	%f222, %f221;
	mov.u64 	%rd329, %rd328;
	@%p22 bra 	$L__BB6_134;
	setp.lt.f32 	%p23, %f109, %f221;
	mov.f32 	%f222, %f109;
	mov.u64 	%rd329, %rd219;
	@%p23 bra 	$L__BB6_134;
	setp.lt.s64 	%p24, %rd328, %rd219;
	selp.f32 	%f222, %f221, %f109, %p24;
	min.s64 	%rd329, %rd328, %rd219;
$L__BB6_134:
	setp.lt.f32 	%p25, %f222, %f110;
	mov.f32 	%f223, %f222;
	mov.u64 	%rd330, %rd329;
	@%p25 bra 	$L__BB6_137;
	setp.lt.f32 	%p26, %f110, %f222;
	mov.f32 	%f223, %f110;
	mov.u64 	%rd330, %rd223;
	@%p26 bra 	$L__BB6_137;
	setp.lt.s64 	%p27, %rd329, %rd223;
	selp.f32 	%f223, %f222, %f110, %p27;
	min.s64 	%rd330, %rd329, %rd223;
$L__BB6_137:
	setp.lt.f32 	%p28, %f223, %f111;
	mov.f32 	%f234, %f223;
	mov.u64 	%rd342, %rd330;
	@%p28 bra 	$L__BB6_140;
	setp.lt.f32 	%p29, %f111, %f223;
	mov.f32 	%f234, %f111;
	mov.u64 	%rd342, %rd227;
	@%p29 bra 	$L__BB6_140;
	setp.lt.s64 	%p30, %rd330, %rd227;
	selp.f32 	%f234, %f223, %f111, %p30;
	min.s64 	%rd342, %rd330, %rd227;
$L__BB6_140:
	add.s32 	%r425, %r17, 1280;
	add.s32 	%r61, %r17, 2560;
	setp.le.s32 	%p31, %r61, %r37;
	@%p31 bra 	$L__BB6_125;
$L__BB6_141:
	setp.le.s32 	%p32, %r37, %r425;
	@%p32 bra 	$L__BB6_164;
	sub.s32 	%r20, %r37, %r425;
	setp.ge.s32 	%p33, %r16, %r20;
	@%p33 bra 	$L__BB6_164;
	not.b32 	%r62, %r16;
	add.s32 	%r63, %r37, %r62;
	sub.s32 	%r21, %r63, %r425;
	and.b32  	%r64, %r21, 768;
	setp.eq.s32 	%p34, %r64, 768;
	mov.u32 	%r429, %r16;
	@%p34 bra 	$L__BB6_149;
	add.s32 	%r427, %r16, %r425;
	shr.u32 	%r65, %r21, 8;
	add.s32 	%r66, %r65, 1;
	and.b32  	%r67, %r66, 3;
	neg.s32 	%r426, %r67;
	mov.u32 	%r429, %r16;
$L__BB6_145:
	.pragma "nounroll";
	mov.u64 	%rd127, %rd342;
	mov.f32 	%f123, %f234;
	mul.wide.u32 	%rd235, %r427, 16;
	add.s64 	%rd232, %rd186, %rd235;
	// begin inline asm
	ld.global.nc.u64 %rd231, [%rd232];
	// end inline asm
	mov.b64 	{%r68, %r69}, %rd231;
	mov.b32 	%f124, %r68;
	add.s64 	%rd234, %rd232, 8;
	// begin inline asm
	ld.global.nc.u64 %rd233, [%rd234];
	// end inline asm
	setp.lt.f32 	%p35, %f123, %f124;
	@%p35 bra 	$L__BB6_148;
	setp.lt.f32 	%p36, %f124, %f123;
	mov.f32 	%f234, %f124;
	mov.u64 	%rd342, %rd233;
	@%p36 bra 	$L__BB6_148;
	setp.lt.s64 	%p37, %rd127, %rd233;
	selp.f32 	%f234, %f123, %f124, %p37;
	min.s64 	%rd342, %rd127, %rd233;
$L__BB6_148:
	add.s32 	%r429, %r429, 256;
	add.s32 	%r427, %r427, 256;
	add.s32 	%r426, %r426, 1;
	setp.ne.s32 	%p38, %r426, 0;
	@%p38 bra 	$L__BB6_145;
$L__BB6_149:
	setp.lt.u32 	%p39, %r21, 768;
	@%p39 bra 	$L__BB6_164;
	cvt.u64.u32 	%rd236, %r429;
	cvt.u64.u32 	%rd237, %r425;
	add.s64 	%rd238, %rd236, %rd237;
	shl.b64 	%rd239, %rd238, 4;
	add.s64 	%rd240, %rd239, %rd186;
	add.s64 	%rd337, %rd240, 12296;
	add.s32 	%r430, %r429, %r425;
$L__BB6_151:
	mul.wide.u32 	%rd245, %r430, 16;
	add.s64 	%rd242, %rd186, %rd245;
	// begin inline asm
	ld.global.nc.u64 %rd241, [%rd242];
	// end inline asm
	mov.b64 	{%r70, %r71}, %rd241;
	mov.b32 	%f130, %r70;
	add.s64 	%rd244, %rd242, 8;
	// begin inline asm
	ld.global.nc.u64 %rd243, [%rd244];
	// end inline asm
	setp.lt.f32 	%p40, %f234, %f130;
	mov.f32 	%f231, %f234;
	mov.u64 	%rd339, %rd342;
	@%p40 bra 	$L__BB6_154;
	setp.lt.f32 	%p41, %f130, %f234;
	mov.f32 	%f231, %f130;
	mov.u64 	%rd339, %rd243;
	@%p41 bra 	$L__BB6_154;
	setp.lt.s64 	%p42, %rd342, %rd243;
	selp.f32 	%f231, %f234, %f130, %p42;
	min.s64 	%rd339, %rd342, %rd243;
$L__BB6_154:
	add.s64 	%rd247, %rd337, -8200;
	// begin inline asm
	ld.global.nc.u64 %rd246, [%rd247];
	// end inline asm
	mov.b64 	{%r72, %r73}, %rd246;
	mov.b32 	%f133, %r72;
	add.s64 	%rd249, %rd337, -8192;
	// begin inline asm
	ld.global.nc.u64 %rd248, [%rd249];
	// end inline asm
	setp.lt.f32 	%p43, %f231, %f133;
	mov.f32 	%f232, %f231;
	mov.u64 	%rd340, %rd339;
	@%p43 bra 	$L__BB6_157;
	setp.lt.f32 	%p44, %f133, %f231;
	mov.f32 	%f232, %f133;
	mov.u64 	%rd340, %rd248;
	@%p44 bra 	$L__BB6_157;
	setp.lt.s64 	%p45, %rd339, %rd248;
	selp.f32 	%f232, %f231, %f133, %p45;
	min.s64 	%rd340, %rd339, %rd248;
$L__BB6_157:
	add.s64 	%rd251, %rd337, -4104;
	// begin inline asm
	ld.global.nc.u64 %rd250, [%rd251];
	// end inline asm
	mov.b64 	{%r74, %r75}, %rd250;
	mov.b32 	%f136, %r74;
	add.s64 	%rd253, %rd337, -4096;
	// begin inline asm
	ld.global.nc.u64 %rd252, [%rd253];
	// end inline asm
	setp.lt.f32 	%p46, %f232, %f136;
	mov.f32 	%f233, %f232;
	mov.u64 	%rd341, %rd340;
	@%p46 bra 	$L__BB6_160;
	setp.lt.f32 	%p47, %f136, %f232;
	mov.f32 	%f233, %f136;
	mov.u64 	%rd341, %rd252;
	@%p47 bra 	$L__BB6_160;
	setp.lt.s64 	%p48, %rd340, %rd252;
	selp.f32 	%f233, %f232, %f136, %p48;
	min.s64 	%rd341, %rd340, %rd252;
$L__BB6_160:
	add.s64 	%rd255, %rd337, -8;
	// begin inline asm
	ld.global.nc.u64 %rd254, [%rd255];
	// end inline asm
	mov.b64 	{%r76, %r77}, %rd254;
	mov.b32 	%f139, %r76;
	// begin inline asm
	ld.global.nc.u64 %rd256, [%rd337];
	// end inline asm
	setp.lt.f32 	%p49, %f233, %f139;
	mov.f32 	%f234, %f233;
	mov.u64 	%rd342, %rd341;
	@%p49 bra 	$L__BB6_163;
	setp.lt.f32 	%p50, %f139, %f233;
	mov.f32 	%f234, %f139;
	mov.u64 	%rd342, %rd256;
	@%p50 bra 	$L__BB6_163;
	setp.lt.s64 	%p51, %rd341, %rd256;
	selp.f32 	%f234, %f233, %f139, %p51;
	min.s64 	%rd342, %rd341, %rd256;
$L__BB6_163:
	add.s32 	%r429, %r429, 1024;
	add.s64 	%rd337, %rd337, 16384;
	add.s32 	%r430, %r430, 1024;
	setp.lt.s32 	%p52, %r429, %r20;
	@%p52 bra 	$L__BB6_151;
$L__BB6_164:
	// begin inline asm
	mov.u32 %r78, %laneid;
	// end inline asm
	mov.b32 	%r80, %f234;
	mov.b32 	%r96, 1;
	mov.b32 	%r97, 31;
	mov.b32 	%r98, -1;
	// begin inline asm
	shfl.sync.down.b32 %r79, %r80, %r96, %r97, %r98;
	// end inline asm
	mov.b32 	%f143, %r79;
	// begin inline asm
	shfl.sync.down.b32 %r84, %r85, %r96, %r97, %r98;
	// end inline asm
	mov.b64 	{%r90, %r95}, %rd342;
	// begin inline asm
	shfl.sync.down.b32 %r89, %r90, %r96, %r97, %r98;
	// end inline asm
	// begin inline asm
	shfl.sync.down.b32 %r94, %r95, %r96, %r97, %r98;
	// end inline asm
	mov.b64 	%rd150, {%r89, %r94};
	setp.gt.s32 	%p53, %r78, 30;
	setp.lt.f32 	%p54, %f234, %f143;
	or.pred  	%p55, %p53, %p54;
	mov.f32 	%f236, %f234;
	mov.u64 	%rd344, %rd342;
	@%p55 bra 	$L__BB6_167;
	setp.gt.f32 	%p56, %f234, %f143;
	mov.f32 	%f236, %f143;
	mov.u64 	%rd344, %rd150;
	@%p56 bra 	$L__BB6_167;
	setp.lt.s64 	%p57, %rd342, %rd150;
	selp.f32 	%f236, %f234, %f143, %p57;
	min.s64 	%rd344, %rd342, %rd150;
$L__BB6_167:
	mov.b32 	%r100, %f236;
	mov.b32 	%r116, 2;
	mov.b32 	%r117, 31;
	mov.b32 	%r118, -1;
	// begin inline asm
	shfl.sync.down.b32 %r99, %r100, %r116, %r117, %r118;
	// end inline asm
	mov.b32 	%f146, %r99;
	// begin inline asm
	shfl.sync.down.b32 %r104, %r105, %r116, %r117, %r118;
	// end inline asm
	mov.b64 	{%r110, %r115}, %rd344;
	// begin inline asm
	shfl.sync.down.b32 %r109, %r110, %r116, %r117, %r118;
	// end inline asm
	// begin inline asm
	shfl.sync.down.b32 %r114, %r115, %r116, %r117, %r118;
	// end inline asm
	mov.b64 	%rd153, {%r109, %r114};
	setp.gt.s32 	%p58, %r78, 29;
	setp.lt.f32 	%p59, %f236, %f146;
	or.pred  	%p60, %p58, %p59;
	mov.f32 	%f237, %f236;
	mov.u64 	%rd345, %rd344;
	@%p60 bra 	$L__BB6_170;
	setp.gt.f32 	%p61, %f236, %f146;
	mov.f32 	%f237, %f146;
	mov.u64 	%rd345, %rd153;
	@%p61 bra 	$L__BB6_170;
	setp.lt.s64 	%p62, %rd344, %rd153;
	selp.f32 	%f237, %f236, %f146, %p62;
	min.s64 	%rd345, %rd344, %rd153;
$L__BB6_170:
	mov.b32 	%r120, %f237;
	mov.b32 	%r136, 4;
	mov.b32 	%r137, 31;
	mov.b32 	%r138, -1;
	// begin inline asm
	shfl.sync.down.b32 %r119, %r120, %r136, %r137, %r138;
	// end inline asm
	mov.b32 	%f149, %r119;
	// begin inline asm
	shfl.sync.down.b32 %r124, %r125, %r136, %r137, %r138;
	// end inline asm
	mov.b64 	{%r130, %r135}, %rd345;
	// begin inline asm
	shfl.sync.down.b32 %r129, %r130, %r136, %r137, %r138;
	// end inline asm
	// begin inline asm
	shfl.sync.down.b32 %r134, %r135, %r136, %r137, %r138;
	// end inline asm
	mov.b64 	%rd156, {%r129, %r134};
	setp.gt.s32 	%p63, %r78, 27;
	setp.lt.f32 	%p64, %f237, %f149;
	or.pred  	%p65, %p63, %p64;
	mov.f32 	%f238, %f237;
	mov.u64 	%rd346, %rd345;
	@%p65 bra 	$L__BB6_173;
	setp.gt.f32 	%p66, %f237, %f149;
	mov.f32 	%f238, %f149;
	mov.u64 	%rd346, %rd156;
	@%p66 bra 	$L__BB6_173;
	setp.lt.s64 	%p67, %rd345, %rd156;
	selp.f32 	%f238, %f237, %f149, %p67;
	min.s64 	%rd346, %rd345, %rd156;
$L__BB6_173:
	mov.b32 	%r140, %f238;
	mov.b32 	%r156, 8;
	mov.b32 	%r157, 31;
	mov.b32 	%r158, -1;
	// begin inline asm
	shfl.sync.down.b32 %r139, %r140, %r156, %r157, %r158;
	// end inline asm
	mov.b32 	%f152, %r139;
	// begin inline asm
	shfl.sync.down.b32 %r144, %r145, %r156, %r157, %r158;
	// end inline asm
	mov.b64 	{%r150, %r155}, %rd346;
	// begin inline asm
	shfl.sync.down.b32 %r149, %r150, %r156, %r157, %r158;
	// end inline asm
	// begin inline asm
	shfl.sync.down.b32 %r154, %r155, %r156, %r157, %r158;
	// end inline asm
	mov.b64 	%rd159, {%r149, %r154};
	setp.gt.s32 	%p68, %r78, 23;
	setp.lt.f32 	%p69, %f238, %f152;
	or.pred  	%p70, %p68, %p69;
	mov.f32 	%f239, %f238;
	mov.u64 	%rd347, %rd346;
	@%p70 bra 	$L__BB6_176;
	setp.gt.f32 	%p71, %f238, %f152;
	mov.f32 	%f239, %f152;
	mov.u64 	%rd347, %rd159;
	@%p71 bra 	$L__BB6_176;
	setp.lt.s64 	%p72, %rd346, %rd159;
	selp.f32 	%f239, %f238, %f152, %p72;
	min.s64 	%rd347, %rd346, %rd159;
$L__BB6_176:
	mov.b32 	%r160, %f239;
	mov.b32 	%r176, 16;
	mov.b32 	%r177, 31;
	mov.b32 	%r178, -1;
	// begin inline asm
	shfl.sync.down.b32 %r159, %r160, %r176, %r177, %r178;
	// end inline asm
	mov.b32 	%f155, %r159;
	// begin inline asm
	shfl.sync.down.b32 %r164, %r165, %r176, %r177, %r178;
	// end inline asm
	mov.b64 	{%r170, %r175}, %rd347;
	// begin inline asm
	shfl.sync.down.b32 %r169, %r170, %r176, %r177, %r178;
	// end inline asm
	// begin inline asm
	shfl.sync.down.b32 %r174, %r175, %r176, %r177, %r178;
	// end inline asm
	mov.b64 	%rd162, {%r169, %r174};
	setp.gt.s32 	%p73, %r78, 15;
	setp.lt.f32 	%p74, %f239, %f155;
	or.pred  	%p75, %p73, %p74;
	mov.f32 	%f247, %f239;
	mov.u64 	%rd355, %rd347;
	@%p75 bra 	$L__BB6_179;
	setp.gt.f32 	%p76, %f239, %f155;
	mov.f32 	%f247, %f155;
	mov.u64 	%rd355, %rd162;
	@%p76 bra 	$L__BB6_179;
	setp.lt.s64 	%p77, %rd347, %rd162;
	selp.f32 	%f247, %f239, %f155, %p77;
	min.s64 	%rd355, %rd347, %rd162;
$L__BB6_179:
	setp.ne.s32 	%p78, %r78, 0;
	@%p78 bra 	$L__BB6_181;
	shr.u32 	%r179, %r16, 1;
	and.b32  	%r180, %r179, 496;
	mov.u32 	%r181, _ZN6thrust24THRUST_300001_SM_1000_NS8cuda_cub4core6detail5shmemE;
	add.s32 	%r182, %r181, %r180;
	st.shared.f32 	[%r182+8], %f247;
	st.shared.u64 	[%r182+16], %rd355;
$L__BB6_181:
	bar.sync 	0;
	setp.ne.s32 	%p79, %r16, 0;
	@%p79 bra 	$L__BB6_203;
	ld.shared.f32 	%f158, [_ZN6thrust24THRUST_300001_SM_1000_NS8cuda_cub4core6detail5shmemE+24];
	ld.shared.u64 	%rd165, [_ZN6thrust24THRUST_300001_SM_1000_NS8cuda_cub4core6detail5shmemE+32];
	setp.lt.f32 	%p80, %f247, %f158;
	mov.f32 	%f241, %f247;
	mov.u64 	%rd349, %rd355;
	@%p80 bra 	$L__BB6_185;
	setp.lt.f32 	%p81, %f158, %f247;
	mov.f32 	%f241, %f158;
	mov.u64 	%rd349, %rd165;
	@%p81 bra 	$L__BB6_185;
	setp.lt.s64 	%p82, %rd355, %rd165;
	selp.f32 	%f241, %f247, %f158, %p82;
	min.s64 	%rd349, %rd355, %rd165;
$L__BB6_185:
	ld.shared.f32 	%f161, [_ZN6thrust24THRUST_300001_SM_1000_NS8cuda_cub4core6detail5shmemE+40];
	ld.shared.u64 	%rd168, [_ZN6thrust24THRUST_300001_SM_1000_NS8cuda_cub4core6detail5shmemE+48];
	setp.lt.f32 	%p83, %f241, %f161;
	mov.f32 	%f242, %f241;
	mov.u64 	%rd350, %rd349;
	@%p83 bra 	$L__BB6_188;
	setp.lt.f32 	%p84, %f161, %f241;
	mov.f32 	%f242, %f161;
	mov.u64 	%rd350, %rd168;
	@%p84 bra 	$L__BB6_188;
	setp.lt.s64 	%p85, %rd349, %rd168;
	selp.f32 	%f242, %f241, %f161, %p85;
	min.s64 	%rd350, %rd349, %rd168;
$L__BB6_188:
	ld.shared.f32 	%f164, [_ZN6thrust24THRUST_300001_SM_1000_NS8cuda_cub4core6detail5shmemE+56];
	ld.shared.u64 	%rd171, [_ZN6thrust24THRUST_300001_SM_1000_NS8cuda_cub4core6detail5shmemE+64];
	setp.lt.f32 	%p86, %f242, %f164;
	mov.f32 	%f243, %f242;
	mov.u64 	%rd351, %rd350;
	@%p86 bra 	$L__BB6_191;
	setp.lt.f32 	%p87, %f164, %f242;
	mov.f32 	%f243, %f164;
	mov.u64 	%rd351, %rd171;
	@%p87 bra 	$L__BB6_191;
	setp.lt.s64 	%p88, %rd350, %rd171;
	selp.f32 	%f243, %f242, %f164, %p88;
	min.s64 	%rd351, %rd350, %rd171;
$L__BB6_191:
	ld.shared.f32 	%f167, [_ZN6thrust24THRUST_300001_SM_1000_NS8cuda_cub4core6detail5shmemE+72];
	ld.shared.u64 	%rd174, [_ZN6thrust24THRUST_300001_SM_1000_NS8cuda_cub4core6detail5shmemE+80];
	setp.lt.f32 	%p89, %f243, %f167;
	mov.f32 	%f244, %f243;
	mov.u64 	%rd352, %rd351;
	@%p89 bra 	$L__BB6_194;
	setp.lt.f32 	%p90, %f167, %f243;
	mov.f32 	%f244, %f167;
	mov.u64 	%rd352, %rd174;
	@%p90 bra 	$L__BB6_194;
	setp.lt.s64 	%p91, %rd351, %rd174;
	selp.f32 	%f244, %f243, %f167, %p91;
	min.s64 	%rd352, %rd351, %rd174;
$L__BB6_194:
	ld.shared.f32 	%f170, [_ZN6thrust24THRUST_300001_SM_1000_NS8cuda_cub4core6detail5shmemE+88];
	ld.shared.u64 	%rd177, [_ZN6thrust24THRUST_300001_SM_1000_NS8cuda_cub4core6detail5shmemE+96];
	setp.lt.f32 	%p92, %f244, %f170;
	mov.f32 	%f245, %f244;
	mov.u64 	%rd353, %rd352;
	@%p92 bra 	$L__BB6_197;
	setp.lt.f32 	%p93, %f170, %f244;
	mov.f32 	%f245, %f170;
	mov.u64 	%rd353, %rd177;
	@%p93 bra 	$L__BB6_197;
	setp.lt.s64 	%p94, %rd352, %rd177;
	selp.f32 	%f245, %f244, %f170, %p94;
	min.s64 	%rd353, %rd352, %rd177;
$L__BB6_197:
	ld.shared.f32 	%f173, [_ZN6thrust24THRUST_300001_SM_1000_NS8cuda_cub4core6detail5shmemE+104];
	ld.shared.u64 	%rd180, [_ZN6thrust24THRUST_300001_SM_1000_NS8cuda_cub4core6detail5shmemE+112];
	setp.lt.f32 	%p95, %f245, %f173;
	mov.f32 	%f246, %f245;
	mov.u64 	%rd354, %rd353;
	@%p95 bra 	$L__BB6_200;
	setp.lt.f32 	%p96, %f173, %f245;
	mov.f32 	%f246, %f173;
	mov.u64 	%rd354, %rd180;
	@%p96 bra 	$L__BB6_200;
	setp.lt.s64 	%p97, %rd353, %rd180;
	selp.f32 	%f246, %f245, %f173, %p97;
	min.s64 	%rd354, %rd353, %rd180;
$L__BB6_200:
	ld.shared.f32 	%f176, [_ZN6thrust24THRUST_300001_SM_1000_NS8cuda_cub4core6detail5shmemE+120];
	ld.shared.u64 	%rd183, [_ZN6thrust24THRUST_300001_SM_1000_NS8cuda_cub4core6detail5shmemE+128];
	setp.lt.f32 	%p98, %f246, %f176;
	mov.f32 	%f247, %f246;
	mov.u64 	%rd355, %rd354;
	@%p98 bra 	$L__BB6_203;
	setp.lt.f32 	%p99, %f176, %f246;
	mov.f32 	%f247, %f176;
	mov.u64 	%rd355, %rd183;
	@%p99 bra 	$L__BB6_203;
	setp.lt.s64 	%p100, %rd354, %rd183;
	selp.f32 	%f247, %f246, %f176, %p100;
	min.s64 	%rd355, %rd354, %rd183;
$L__BB6_203:
	mov.u32 	%r418, %tid.x;
	setp.ne.s32 	%p227, %r418, 0;
	@%p227 bra 	$L__BB6_205;
	cvta.to.global.u64 	%rd287, %rd187;
	st.global.f32 	[%rd287], %f247;
	st.global.u64 	[%rd287+8], %rd355;
$L__BB6_205:
	ret;

}
	// .globl	_ZN6thrust24THRUST_300001_SM_1000_NS8cuda_cub4core6detail13_kernel_agentINS1_8__reduce11ReduceAgentINS0_12zip_iteratorIN4cuda3std3__45tupleIJNS0_10device_ptrIfEENS0_17counting_iteratorIlNS0_11use_defaultESF_SF_EEEEEEEPNSB_IJflEEESJ_lNS1_9__extrema9arg_min_fIflNSA_4lessIfEEEEEEJSI_SK_lSP_EEEvDpT0_
.visible .entry _ZN6thrust24THRUST_300001_SM_1000_NS8cuda_cub4core6detail13_kernel_agentINS1_8__reduce11ReduceAgentINS0_12zip_iteratorIN4cuda3std3__45tupleIJNS0_10device_ptrIfEENS0_17counting_iteratorIlNS0_11use_defaultESF_SF_EEEEEEEPNSB_IJflEEESJ_lNS1_9__extrema9arg_min_fIflNSA_4lessIfEEEEEEJSI_SK_lSP_EEEvDpT0_(
	.param .align 8 .b8 _ZN6thrust24THRUST_300001_SM_1000_NS8cuda_cub4core6detail13_kernel_agentINS1_8__reduce11ReduceAgentINS0_12zip_iteratorIN4cuda3std3__45tupleIJNS0_10device_ptrIfEENS0_17counting_iteratorIlNS0_11use_defaultESF_SF_EEEEEEEPNSB_IJflEEESJ_lNS1_9__extrema9arg_min_fIflNSA_4lessIfEEEEEEJSI_SK_lSP_EEEvDpT0__param_0[16],
	.param .u64 .ptr .align 1 _ZN6thrust24THRUST_300001_SM_1000_NS8cuda_cub4core6detail13_kernel_agentINS1_8__reduce11ReduceAgentINS0_12zip_iteratorIN4cuda3std3__45tupleIJNS0_10device_ptrIfEENS0_17counting_iteratorIlNS0_11use_defaultESF_SF_EEEEEEEPNSB_IJflEEESJ_lNS1_9__extrema9arg_min_fIflNSA_4lessIfEEEEEEJSI_SK_lSP_EEEvDpT0__param_1,
	.param .u64 _ZN6thrust24THRUST_300001_SM_1000_NS8cuda_cub4core6detail13_kernel_agentINS1_8__reduce11ReduceAgentINS0_12zip_iteratorIN4cuda3std3__45tupleIJNS0_10device_ptrIfEENS0_17counting_iteratorIlNS0_11use_defaultESF_SF_EEEEEEEPNSB_IJflEEESJ_lNS1_9__extrema9arg_min_fIflNSA_4lessIfEEEEEEJSI_SK_lSP_EEEvDpT0__param_2,
	.param .align 1 .b8 _ZN6thrust24THRUST_300001_SM_1000_NS8cuda_cub4core6detail13_kernel_agentINS1_8__reduce11ReduceAgentINS0_12zip_iteratorIN4cuda3std3__45tupleIJNS0_10device_ptrIfEENS0_17counting_iteratorIlNS0_11use_defaultESF_SF_EEEEEEEPNSB_IJflEEESJ_lNS1_9__extrema9arg_min_fIflNSA_4lessIfEEEEEEJSI_SK_lSP_EEEvDpT0__param_3[1]
)
.maxntid 256
{
	.reg .pred 	%p<223>;
	.reg .b32 	%r<391>;
	.reg .b32 	%f<243>;
	.reg .b64 	%rd<308>;

	ld.param.u64 	%rd195, [_ZN6thrust24THRUST_300001_SM_1000_NS8cuda_cub4core6detail13_kernel_agentINS1_8__reduce11ReduceAgentINS0_12zip_iteratorIN4cuda3std3__45tupleIJNS0_10device_ptrIfEENS0_17counting_iteratorIlNS0_11use_defaultESF_SF_EEEEEEEPNSB_IJflEEESJ_lNS1_9__extrema9arg_min_fIflNSA_4lessIfEEEEEEJSI_SK_lSP_EEEvDpT0__param_0+8];
	ld.param.u64 	%rd194, [_ZN6thrust24THRUST_300001_SM_1000_NS8cuda_cub4core6detail13_kernel_agentINS1_8__reduce11ReduceAgentINS0_12zip_iteratorIN4cuda3std3__45tupleIJNS0_10device_ptrIfEENS0_17counting_iteratorIlNS0_11use_defaultESF_SF_EEEEEEEPNSB_IJflEEESJ_lNS1_9__extrema9arg_min_fIflNSA_4lessIfEEEEEEJSI_SK_lSP_EEEvDpT0__param_0];
	ld.param.u64 	%rd197, [_ZN6thrust24THRUST_300001_SM_1000_NS8cuda_cub4core6detail13_kernel_agentINS1_8__reduce11ReduceAgentINS0_12zip_iteratorIN4cuda3std3__45tupleIJNS0_10device_ptrIfEENS0_17counting_iteratorIlNS0_11use_defaultESF_SF_EEEEEEEPNSB_IJflEEESJ_lNS1_9__extrema9arg_min_fIflNSA_4lessIfEEEEEEJSI_SK_lSP_EEEvDpT0__param_2];
	setp.eq.s64 	%p1, %rd197, 0;
	@%p1 bra 	$L__BB7_200;
	cvta.to.global.u64 	%rd1, %rd194;
	setp.gt.s64 	%p2, %rd197, 1279;
	@%p2 bra 	$L__BB7_112;
	cvt.u32.u64 	%r1, %rd197;
	mov.u32 	%r2, %tid.x;
	setp.ge.s32 	%p96, %r2, %r1;
	mov.f32 	%f188, 0f00000000;
	mov.b64 	%rd249, 0;
	mov.u32 	%r385, %r2;
	@%p96 bra 	$L__BB7_4;
	cvt.u64.u32 	%rd225, %r2;
	mul.wide.u32 	%rd226, %r2, 4;
	add.s64 	%rd227, %rd1, %rd226;
	add.s64 	%rd249, %rd195, %rd225;
	ld.global.f32 	%f188, [%rd227];
	add.s32 	%r385, %r2, 256;
$L__BB7_4:
	setp.ge.s32 	%p97, %r385, %r1;
	@%p97 bra 	$L__BB7_26;
	not.b32 	%r154, %r385;
	add.s32 	%r5, %r154, %r1;
	and.b32  	%r155, %r5, 768;
	setp.eq.s32 	%p98, %r155, 768;
	@%p98 bra 	$L__BB7_11;
	cvt.u64.u32 	%rd229, %r385;
	add.s64 	%rd240, %rd195, %rd229;
	mul.wide.u32 	%rd230, %r385, 4;
	add.s64 	%rd239, %rd1, %rd230;
	shr.u32 	%r156, %r5, 8;
	add.s32 	%r157, %r156, 1;
	and.b32  	%r158, %r157, 3;
	neg.s32 	%r383, %r158;
$L__BB7_7:
	.pragma "nounroll";
	mov.u64 	%rd9, %rd249;
	mov.f32 	%f3, %f188;
	ld.global.f32 	%f4, [%rd239];
	setp.lt.f32 	%p99, %f3, %f4;
	@%p99 bra 	$L__BB7_10;
	setp.lt.f32 	%p100, %f4, %f3;
	mov.u64 	%rd249, %rd240;
	mov.f32 	%f188, %f4;
	@%p100 bra 	$L__BB7_10;
	setp.lt.s64 	%p101, %rd9, %rd240;
	min.s64 	%rd249, %rd9, %rd240;
	selp.f32 	%f188, %f3, %f4, %p101;
$L__BB7_10:
	add.s32 	%r385, %r385, 256;
	add.s64 	%rd240, %rd240, 256;
	add.s64 	%rd239, %rd239, 1024;
	add.s32 	%r383, %r383, 1;
	setp.ne.s32 	%p102, %r383, 0;
	@%p102 bra 	$L__BB7_7;
$L__BB7_11:
	setp.lt.u32 	%p103, %r5, 768;
	@%p103 bra 	$L__BB7_26;
	add.s32 	%r386, %r385, 512;
$L__BB7_13:
	mov.u32 	%r13, %r386;
	add.s32 	%r159, %r13, -512;
	cvt.s64.s32 	%rd231, %r159;
	mul.wide.s32 	%rd232, %r159, 4;
	add.s64 	%rd17, %rd1, %rd232;
	add.s64 	%rd18, %rd195, %rd231;
	ld.global.f32 	%f10, [%rd17];
	setp.lt.f32 	%p104, %f188, %f10;
	mov.u64 	%rd246, %rd249;
	mov.f32 	%f185, %f188;
	@%p104 bra 	$L__BB7_16;
	setp.lt.f32 	%p105, %f10, %f188;
	mov.u64 	%rd246, %rd18;
	mov.f32 	%f185, %f10;
	@%p105 bra 	$L__BB7_16;
	setp.lt.s64 	%p106, %rd249, %rd18;
	min.s64 	%rd246, %rd249, %rd18;
	selp.f32 	%f185, %f188, %f10, %p106;
$L__BB7_16:
	add.s32 	%r160, %r13, -256;
	cvt.s64.s32 	%rd233, %r160;
	add.s64 	%rd21, %rd195, %rd233;
	ld.global.f32 	%f13, [%rd17+1024];
	setp.lt.f32 	%p107, %f185, %f13;
	mov.u64 	%rd247, %rd246;
	mov.f32 	%f186, %f185;
	@%p107 bra 	$L__BB7_19;
	setp.lt.f32 	%p108, %f13, %f185;
	mov.u64 	%rd247, %rd21;
	mov.f32 	%f186, %f13;
	@%p108 bra 	$L__BB7_19;
	setp.lt.s64 	%p109, %rd246, %rd21;
	min.s64 	%rd247, %rd246, %rd21;
	selp.f32 	%f186, %f185, %f13, %p109;
$L__BB7_19:
	cvt.s64.s32 	%rd234, %r13;
	add.s64 	%rd24, %rd195, %rd234;
	ld.global.f32 	%f16, [%rd17+2048];
	setp.lt.f32 	%p110, %f186, %f16;
	mov.u64 	%rd248, %rd247;
	mov.f32 	%f187, %f186;
	@%p110 bra 	$L__BB7_22;
	setp.lt.f32 	%p111, %f16, %f186;
	mov.u64 	%rd248, %rd24;
	mov.f32 	%f187, %f16;
	@%p111 bra 	$L__BB7_22;
	setp.lt.s64 	%p112, %rd247, %rd24;
	min.s64 	%rd248, %rd247, %rd24;
	selp.f32 	%f187, %f186, %f16, %p112;
$L__BB7_22:
	add.s32 	%r161, %r13, 256;
	cvt.s64.s32 	%rd235, %r161;
	add.s64 	%rd27, %rd195, %rd235;
	ld.global.f32 	%f19, [%rd17+3072];
	setp.lt.f32 	%p113, %f187, %f19;
	mov.u64 	%rd249, %rd248;
	mov.f32 	%f188, %f187;
	@%p113 bra 	$L__BB7_25;
	setp.lt.f32 	%p114, %f19, %f187;
	mov.u64 	%rd249, %rd27;
	mov.f32 	%f188, %f19;
	@%p114 bra 	$L__BB7_25;
	setp.lt.s64 	%p115, %rd248, %rd27;
	min.s64 	%rd249, %rd248, %rd27;
	selp.f32 	%f188, %f187, %f19, %p115;
$L__BB7_25:
	add.s32 	%r386, %r13, 1024;
	add.s32 	%r162, %r13, 512;
	setp.lt.s32 	%p116, %r162, %r1;
	@%p116 bra 	$L__BB7_13;
$L__BB7_26:
	setp.lt.s32 	%p117, %r1, 256;
	@%p117 bra 	$L__BB7_66;
	// begin inline asm
	mov.u32 %r276, %laneid;
	// end inline asm
	mov.b32 	%r278, %f188;
	mov.b32 	%r294, 1;
	mov.b32 	%r295, 31;
	mov.b32 	%r296, -1;
	// begin inline asm
	shfl.sync.down.b32 %r277, %r278, %r294, %r295, %r296;
	// end inline asm
	mov.b32 	%f23, %r277;
	// begin inline asm
	shfl.sync.down.b32 %r282, %r283, %r294, %r295, %r296;
	// end inline asm
	mov.b64 	{%r288, %r293}, %rd249;
	// begin inline asm
	shfl.sync.down.b32 %r287, %r288, %r294, %r295, %r296;
	// end inline asm
	// begin inline asm
	shfl.sync.down.b32 %r292, %r293, %r294, %r295, %r296;
	// end inline asm
	mov.b64 	%rd31, {%r287, %r292};
	setp.gt.s32 	%p174, %r276, 30;
	setp.lt.f32 	%p175, %f188, %f23;
	or.pred  	%p176, %p174, %p175;
	mov.u64 	%rd251, %rd249;
	mov.f32 	%f190, %f188;
	@%p176 bra 	$L__BB7_30;
	setp.gt.f32 	%p177, %f188, %f23;
	mov.u64 	%rd251, %rd31;
	mov.f32 	%f190, %f23;
	@%p177 bra 	$L__BB7_30;
	setp.lt.s64 	%p178, %rd249, %rd31;
	min.s64 	%rd251, %rd249, %rd31;
	selp.f32 	%f190, %f188, %f23, %p178;
$L__BB7_30:
	mov.b32 	%r298, %f190;
	mov.b32 	%r314, 2;
	mov.b32 	%r315, 31;
	mov.b32 	%r316, -1;
	// begin inline asm
	shfl.sync.down.b32 %r297, %r298, %r314, %r315, %r316;
	// end inline asm
	mov.b32 	%f26, %r297;
	// begin inline asm
	shfl.sync.down.b32 %r302, %r303, %r314, %r315, %r316;
	// end inline asm
	mov.b64 	{%r308, %r313}, %rd251;
	// begin inline asm
	shfl.sync.down.b32 %r307, %r308, %r314, %r315, %r316;
	// end inline asm
	// begin inline asm
	shfl.sync.down.b32 %r312, %r313, %r314, %r315, %r316;
	// end inline asm
	mov.b64 	%rd34, {%r307, %r312};
	setp.gt.s32 	%p179, %r276, 29;
	setp.lt.f32 	%p180, %f190, %f26;
	or.pred  	%p181, %p179, %p180;
	mov.u64 	%rd252, %rd251;
	mov.f32 	%f191, %f190;
	@%p181 bra 	$L__BB7_33;
	setp.gt.f32 	%p182, %f190, %f26;
	mov.u64 	%rd252, %rd34;
	mov.f32 	%f191, %f26;
	@%p182 bra 	$L__BB7_33;
	setp.lt.s64 	%p183, %rd251, %rd34;
	min.s64 	%rd252, %rd251, %rd34;
	selp.f32 	%f191, %f190, %f26, %p183;
$L__BB7_33:
	mov.b32 	%r318, %f191;
	mov.b32 	%r334, 4;
	mov.b32 	%r335, 31;
	mov.b32 	%r336, -1;
	// begin inline asm
	shfl.sync.down.b32 %r317, %r318, %r334, %r335, %r336;
	// end inline asm
	mov.b32 	%f29, %r317;
	// begin inline asm
	shfl.sync.down.b32 %r322, %r323, %r334, %r335, %r336;
	// end inline asm
	mov.b64 	{%r328, %r333}, %rd252;
	// begin inline asm
	shfl.sync.down.b32 %r327, %r328, %r334, %r335, %r336;
	// end inline asm
	// begin inline asm
	shfl.sync.down.b32 %r332, %r333, %r334, %r335, %r336;
	// end inline asm
	mov.b64 	%rd37, {%r327, %r332};
	setp.gt.s32 	%p184, %r276, 27;
	setp.lt.f32 	%p185, %f191, %f29;
	or.pred  	%p186, %p184, %p185;
	mov.u64 	%rd253, %rd252;
	mov.f32 	%f192, %f191;
	@%p186 bra 	$L__BB7_36;
	setp.gt.f32 	%p187, %f191, %f29;
	mov.u64 	%rd253, %rd37;
	mov.f32 	%f192, %f29;
	@%p187 bra 	$L__BB7_36;
	setp.lt.s64 	%p188, %rd252, %rd37;
	min.s64 	%rd253, %rd252, %rd37;
	selp.f32 	%f192, %f191, %f29, %p188;
$L__BB7_36:
	mov.b32 	%r338, %f192;
	mov.b32 	%r354, 8;
	mov.b32 	%r355, 31;
	mov.b32 	%r356, -1;
	// begin inline asm
	shfl.sync.down.b32 %r337, %r338, %r354, %r355, %r356;
	// end inline asm
	mov.b32 	%f32, %r337;
	// begin inline asm
	shfl.sync.down.b32 %r342, %r343, %r354, %r355, %r356;
	// end inline asm
	mov.b64 	{%r348, %r353}, %rd253;
	// begin inline asm
	shfl.sync.down.b32 %r347, %r348, %r354, %r355, %r356;
	// end inline asm
	// begin inline asm
	shfl.sync.down.b32 %r352, %r353, %r354, %r355, %r356;
	// end inline asm
	mov.b64 	%rd40, {%r347, %r352};
	setp.gt.s32 	%p189, %r276, 23;
	setp.lt.f32 	%p190, %f192, %f32;
	or.pred  	%p191, %p189, %p190;
	mov.u64 	%rd254, %rd253;
	mov.f32 	%f193, %f192;
	@%p191 bra 	$L__BB7_39;
	setp.gt.f32 	%p192, %f192, %f32;
	mov.u64 	%rd254, %rd40;
	mov.f32 	%f193, %f32;
	@%p192 bra 	$L__BB7_39;
	setp.lt.s64 	%p193, %rd253, %rd40;
	min.s64 	%rd254, %rd253, %rd40;
	selp.f32 	%f193, %f192, %f32, %p193;
$L__BB7_39:
	mov.b32 	%r358, %f193;
	mov.b32 	%r374, 16;
	mov.b32 	%r375, 31;
	mov.b32 	%r376, -1;
	// begin inline asm
	shfl.sync.down.b32 %r357, %r358, %r374, %r375, %r376;
	// end inline asm
	mov.b32 	%f35, %r357;
	// begin inline asm
	shfl.sync.down.b32 %r362, %r363, %r374, %r375, %r376;
	// end inline asm
	mov.b64 	{%r368, %r373}, %rd254;
	// begin inline asm
	shfl.sync.down.b32 %r367, %r368, %r374, %r375, %r376;
	// end inline asm
	// begin inline asm
	shfl.sync.down.b32 %r372, %r373, %r374, %r375, %r376;
	// end inline asm
	mov.b64 	%rd43, {%r367, %r372};
	setp.gt.s32 	%p194, %r276, 15;
	setp.lt.f32 	%p195, %f193, %f35;
	or.pred  	%p196, %p194, %p195;
	mov.u64 	%rd307, %rd254;
	mov.f32 	%f242, %f193;
	@%p196 bra 	$L__BB7_42;
	setp.gt.f32 	%p197, %f193, %f35;
	mov.u64 	%rd307, %rd43;
	mov.f32 	%f242, %f35;
	@%p197 bra 	$L__BB7_42;
	setp.lt.s64 	%p198, %rd254, %rd43;
	min.s64 	%rd307, %rd254, %rd43;
	selp.f32 	%f242, %f193, %f35, %p198;
$L__BB7_42:
	setp.ne.s32 	%p199, %r276, 0;
	@%p199 bra 	$L__BB7_44;
	shr.u32 	%r377, %r2, 1;
	and.b32  	%r378, %r377, 496;
	mov.u32 	%r379, _ZN6thrust24THRUST_300001_SM_1000_NS8cuda_cub4core6detail5shmemE;
	add.s32 	%r380, %r379, %r378;
	st.shared.f32 	[%r380+8], %f242;
	st.shared.u64 	[%r380+16], %rd307;
$L__BB7_44:
	bar.sync 	0;
	setp.ne.s32 	%p200, %r2, 0;
	@%p200 bra 	$L__BB7_198;
	ld.shared.f32 	%f38, [_ZN6thrust24THRUST_300001_SM_1000_NS8cuda_cub4core6detail5shmemE+24];
	ld.shared.u64 	%rd46, [_ZN6thrust24THRUST_300001_SM_1000_NS8cuda_cub4core6detail5shmemE+32];
	setp.lt.f32 	%p201, %f242, %f38;
	mov.u64 	%rd256, %rd307;
	mov.f32 	%f195, %f242;
	@%p201 bra 	$L__BB7_48;
	setp.lt.f32 	%p202, %f38, %f242;
	mov.u64 	%rd256, %rd46;
	mov.f32 	%f195, %f38;
	@%p202 bra 	$L__BB7_48;
	setp.lt.s64 	%p203, %rd307, %rd46;
	min.s64 	%rd256, %rd307, %rd46;
	selp.f32 	%f195, %f242, %f38, %p203;
$L__BB7_48:
	ld.shared.f32 	%f41, [_ZN6thrust24THRUST_300001_SM_1000_NS8cuda_cub4core6detail5shmemE+40];
	ld.shared.u64 	%rd49, [_ZN6thrust24THRUST_300001_SM_1000_NS8cuda_cub4core6detail5shmemE+48];
	setp.lt.f32 	%p204, %f195, %f41;
	mov.u64 	%rd257, %rd256;
	mov.f32 	%f196, %f195;
	@%p204 bra 	$L__BB7_51;
	setp.lt.f32 	%p205, %f41, %f195;
	mov.u64 	%rd257, %rd49;
	mov.f32 	%f196, %f41;
	@%p205 bra 	$L__BB7_51;
	setp.lt.s64 	%p206, %rd256, %rd49;
	min.s64 	%rd257, %rd256, %rd49;
	selp.f32 	%f196, %f195, %f41, %p206;
$L__BB7_51:
	ld.shared.f32 	%f44, [_ZN6thrust24THRUST_300001_SM_1000_NS8cuda_cub4core6detail5shmemE+56];
	ld.shared.u64 	%rd52, [_ZN6thrust24THRUST_300001_SM_1000_NS8cuda_cub4core6detail5shmemE+64];
	setp.lt.f32 	%p207, %f196, %f44;
	mov.u64 	%rd258, %rd257;
	mov.f32 	%f197, %f196;
	@%p207 bra 	$L__BB7_54;
	setp.lt.f32 	%p208, %f44, %f196;
	mov.u64 	%rd258, %rd52;
	mov.f32 	%f197, %f44;
	@%p208 bra 	$L__BB7_54;
	setp.lt.s64 	%p209, %rd257, %rd52;
	min.s64 	%rd258, %rd257, %rd52;
	selp.f32 	%f197, %f196, %f44, %p209;
$L__BB7_54:
	ld.shared.f32 	%f47, [_ZN6thrust24THRUST_300001_SM_1000_NS8cuda_cub4core6detail5shmemE+72];
	ld.shared.u64 	%rd55, [_ZN6thrust24THRUST_300001_SM_1000_NS8cuda_cub4core6detail5shmemE+80];
	setp.lt.f32 	%p210, %f197, %f47;
	mov.u64 	%rd259, %rd258;
	mov.f32 	%f198, %f197;
	@%p210 bra 	$L__BB7_57;
	setp.lt.f32 	%p211, %f47, %f197;
	mov.u64 	%rd259, %rd55;
	mov.f32 	%f198, %f47;
	@%p211 bra 	$L__BB7_57;
	setp.lt.s64 	%p212, %rd258, %rd55;
	min.s64 	%rd259, %rd258, %rd55;
	selp.f32 	%f198, %f197, %f47, %p212;
$L__BB7_57:
	ld.shared.f32 	%f50, [_ZN6thrust24THRUST_300001_SM_1000_NS8cuda_cub4core6detail5shmemE+88];
	ld.shared.u64 	%rd58, [_ZN6thrust24THRUST_300001_SM_1000_NS8cuda_cub4core6detail5shmemE+96];
	setp.lt.f32 	%p213, %f198, %f50;
	mov.u64 	%rd260, %rd259;
	mov.f32 	%f199, %f198;
	@%p213 bra 	$L__BB7_60;
	setp.lt.f32 	%p214, %f50, %f198;
	mov.u64 	%rd260, %rd58;
	mov.f32 	%f199, %f50;
	@%p214 bra 	$L__BB7_60;
	setp.lt.s64 	%p215, %rd259, %rd58;
	min.s64 	%rd260, %rd259, %rd58;
	selp.f32 	%f199, %f198, %f50, %p215;
$L__BB7_60:
	ld.shared.f32 	%f53, [_ZN6thrust24THRUST_300001_SM_1000_NS8cuda_cub4core6detail5shmemE+104];
	ld.shared.u64 	%rd61, [_ZN6thrust24THRUST_300001_SM_1000_NS8cuda_cub4core6detail5shmemE+112];
	setp.lt.f32 	%p216, %f199, %f53;
	mov.u64 	%rd261, %rd260;
	mov.f32 	%f200, %f199;
	@%p216 bra 	$L__BB7_63;
	setp.lt.f32 	%p217, %f53, %f199;
	mov.u64 	%rd261, %rd61;
	mov.f32 	%f200, %f53;
	@%p217 bra 	$L__BB7_63;
	setp.lt.s64 	%p218, %rd260, %rd61;
	min.s64 	%rd261, %rd260, %rd61;
	selp.f32 	%f200, %f199, %f53, %p218;
$L__BB7_63:
	ld.shared.f32 	%f56, [_ZN6thrust24THRUST_300001_SM_1000_NS8cuda_cub4core6detail5shmemE+120];
	ld.shared.u64 	%rd64, [_ZN6thrust24THRUST_300001_SM_1000_NS8cuda_cub4core6detail5shmemE+128];
	setp.lt.f32 	%p219, %f200, %f56;
	mov.f32 	%f242, %f200;
	mov.u64 	%rd307, %rd261;
	@%p219 bra 	$L__BB7_198;
	setp.lt.f32 	%p220, %f56, %f200;
	mov.f32 	%f242, %f56;
	mov.u64 	%rd307, %rd64;
	@%p220 bra 	$L__BB7_198;
	setp.lt.s64 	%p221, %rd261, %rd64;
	min.s64 	%rd307, %rd261, %rd64;
	selp.f32 	%f242, %f200, %f56, %p221;
	bra.uni 	$L__BB7_198;
$L__BB7_66:
	// begin inline asm
	mov.u32 %r163, %laneid;
	// end inline asm
	and.b32  	%r184, %r2, 992;
	add.s32 	%r185, %r184, 32;
	setp.gt.s32 	%p118, %r185, %r1;
	not.b32 	%r186, %r184;
	add.s32 	%r187, %r1, %r186;
	selp.b32 	%r182, %r187, 31, %p118;
	mov.b32 	%r165, %f188;
	mov.b32 	%r181, 1;
	mov.b32 	%r183, -1;
	// begin inline asm
	shfl.sync.down.b32 %r164, %r165, %r181, %r182, %r183;
	// end inline asm
	mov.b32 	%f58, %r164;
	// begin inline asm
	shfl.sync.down.b32 %r169, %r170, %r181, %r182, %r183;
	// end inline asm
	mov.b64 	{%r175, %r180}, %rd249;
	// begin inline asm
	shfl.sync.down.b32 %r174, %r175, %r181, %r182, %r183;
	// end inline asm
	// begin inline asm
	shfl.sync.down.b32 %r179, %r180, %r181, %r182, %r183;
	// end inline asm
	mov.b64 	%rd66, {%r174, %r179};
	setp.ge.s32 	%p119, %r163, %r182;
	setp.lt.f32 	%p120, %f188, %f58;
	or.pred  	%p121, %p119, %p120;
	mov.f32 	%f201, %f188;
	mov.u64 	%rd262, %rd249;
	@%p121 bra 	$L__BB7_69;
	setp.gt.f32 	%p122, %f188, %f58;
	mov.f32 	%f201, %f58;
	mov.u64 	%rd262, %rd66;
	@%p122 bra 	$L__BB7_69;
	setp.lt.s64 	%p123, %rd249, %rd66;
	selp.f32 	%f201, %f188, %f58, %p123;
	min.s64 	%rd262, %rd249, %rd66;
$L__BB7_69:
	mov.b32 	%r189, %f201;
	mov.b32 	%r205, 2;
	mov.b32 	%r207, -1;
	// begin inline asm
	shfl.sync.down.b32 %r188, %r189, %r205, %r182, %r207;
	// end inline asm
	mov.b32 	%f61, %r188;
	// begin inline asm
	shfl.sync.down.b32 %r193, %r194, %r205, %r182, %r207;
	// end inline asm
	mov.b64 	{%r199, %r204}, %rd262;
	// begin inline asm
	shfl.sync.down.b32 %r198, %r199, %r205, %r182, %r207;
	// end inline asm
	// begin inline asm
	shfl.sync.down.b32 %r203, %r204, %r205, %r182, %r207;
	// end inline asm
	mov.b64 	%rd69, {%r198, %r203};
	add.s32 	%r208, %r163, 2;
	setp.gt.s32 	%p124, %r208, %r182;
	setp.lt.f32 	%p125, %f201, %f61;
	or.pred  	%p126, %p124, %p125;
	mov.f32 	%f202, %f201;
	mov.u64 	%rd263, %rd262;
	@%p126 bra 	$L__BB7_72;
	setp.gt.f32 	%p127, %f201, %f61;
	mov.f32 	%f202, %f61;
	mov.u64 	%rd263, %rd69;
	@%p127 bra 	$L__BB7_72;
	setp.lt.s64 	%p128, %rd262, %rd69;
	selp.f32 	%f202, %f201, %f61, %p128;
	min.s64 	%rd263, %rd262, %rd69;
$L__BB7_72:
	mov.b32 	%r210, %f202;
	mov.b32 	%r226, 4;
	mov.b32 	%r228, -1;
	// begin inline asm
	shfl.sync.down.b32 %r209, %r210, %r226, %r182, %r228;
	// end inline asm
	mov.b32 	%f64, %r209;
	// begin inline asm
	shfl.sync.down.b32 %r214, %r215, %r226, %r182, %r228;
	// end inline asm
	mov.b64 	{%r220, %r225}, %rd263;
	// begin inline asm
	shfl.sync.down.b32 %r219, %r220, %r226, %r182, %r228;
	// end inline asm
	// begin inline asm
	shfl.sync.down.b32 %r224, %r225, %r226, %r182, %r228;
	// end inline asm
	mov.b64 	%rd72, {%r219, %r224};
	add.s32 	%r229, %r163, 4;
	setp.gt.s32 	%p129, %r229, %r182;
	setp.lt.f32 	%p130, %f202, %f64;
	or.pred  	%p131, %p129, %p130;
	mov.f32 	%f203, %f202;
	mov.u64 	%rd264, %rd263;
	@%p131 bra 	$L__BB7_75;
	setp.gt.f32 	%p132, %f202, %f64;
	mov.f32 	%f203, %f64;
	mov.u64 	%rd264, %rd72;
	@%p132 bra 	$L__BB7_75;
	setp.lt.s64 	%p133, %rd263, %rd72;
	selp.f32 	%f203, %f202, %f64, %p133;
	min.s64 	%rd264, %rd263, %rd72;
$L__BB7_75:
	mov.b32 	%r231, %f203;
	mov.b32 	%r247, 8;
	mov.b32 	%r249, -1;
	// begin inline asm
	shfl.sync.down.b32 %r230, %r231, %r247, %r182, %r249;
	// end inline asm
	mov.b32 	%f67, %r230;
	// begin inline asm
	shfl.sync.down.b32 %r235, %r236, %r247, %r182, %r249;
	// end inline asm
	mov.b64 	{%r241, %r246}, %rd264;
	// begin inline asm
	shfl.sync.down.b32 %r240, %r241, %r247, %r182, %r249;
	// end inline asm
	// begin inline asm
	shfl.sync.down.b32 %r245, %r246, %r247, %r182, %r249;
	// end inline asm
	mov.b64 	%rd75, {%r240, %r245};
	add.s32 	%r250, %r163, 8;
	setp.gt.s32 	%p134, %r250, %r182;
	setp.lt.f32 	%p135, %f203, %f67;
	or.pred  	%p136, %p134, %p135;
	mov.f32 	%f204, %f203;
	mov.u64 	%rd265, %rd264;
	@%p136 bra 	$L__BB7_78;
	setp.gt.f32 	%p137, %f203, %f67;
	mov.f32 	%f204, %f67;
	mov.u64 	%rd265, %rd75;
	@%p137 bra 	$L__BB7_78;
	setp.lt.s64 	%p138, %rd264, %rd75;
	selp.f32 	%f204, %f203, %f67, %p138;
	min.s64 	%rd265, %rd264, %rd75;
$L__BB7_78:
	mov.b32 	%r252, %f204;
	mov.b32 	%r268, 16;
	mov.b32 	%r270, -1;
	// begin inline asm
	shfl.sync.down.b32 %r251, %r252, %r268, %r182, %r270;
	// end inline asm
	mov.b32 	%f70, %r251;
	// begin inline asm
	shfl.sync.down.b32 %r256, %r257, %r268, %r182, %r270;
	// end inline asm
	mov.b64 	{%r262, %r267}, %rd265;
	// begin inline asm
	shfl.sync.down.b32 %r261, %r262, %r268, %r182, %r270;
	// end inline asm
	// begin inline asm
	shfl.sync.down.b32 %r266, %r267, %r268, %r182, %r270;
	// end inline asm
	mov.b64 	%rd78, {%r261, %r266};
	add.s32 	%r271, %r163, 16;
	setp.gt.s32 	%p139, %r271, %r182;
	setp.lt.f32 	%p140, %f204, %f70;
	or.pred  	%p141, %p139, %p140;
	mov.f32 	%f242, %f204;
	mov.u64 	%rd307, %rd265;
	@%p141 bra 	$L__BB7_81;
	setp.gt.f32 	%p142, %f204, %f70;
	mov.f32 	%f242, %f70;
	mov.u64 	%rd307, %rd78;
	@%p142 bra 	$L__BB7_81;
	setp.lt.s64 	%p143, %rd265, %rd78;
	selp.f32 	%f242, %f204, %f70, %p143;
	min.s64 	%rd307, %rd265, %rd78;
$L__BB7_81:
	setp.ne.s32 	%p144, %r163, 0;
	@%p144 bra 	$L__BB7_83;
	shr.u32 	%r272, %r2, 1;
	and.b32  	%r273, %r272, 496;
	mov.u32 	%r274, _ZN6thrust24THRUST_300001_SM_1000_NS8cuda_cub4core6detail5shmemE;
	add.s32 	%r275, %r274, %r273;
	st.shared.f32 	[%r275+8], %f242;
	st.shared.u64 	[%r275+16], %rd307;
$L__BB7_83:
	bar.sync 	0;
	setp.ne.s32 	%p145, %r2, 0;
	@%p145 bra 	$L__BB7_198;
	setp.lt.s32 	%p146, %r1, 33;
	mov.f32 	%f206, %f242;
	mov.u64 	%rd267, %rd307;
	@%p146 bra 	$L__BB7_88;
	ld.shared.f32 	%f73, [_ZN6thrust24THRUST_300001_SM_1000_NS8cuda_cub4core6detail5shmemE+24];
	ld.shared.u64 	%rd81, [_ZN6thrust24THRUST_300001_SM_1000_NS8cuda_cub4core6detail5shmemE+32];
	setp.lt.f32 	%p147, %f242, %f73;
	mov.f32 	%f206, %f242;
	mov.u64 	%rd267, %rd307;
	@%p147 bra 	$L__BB7_88;
	setp.lt.f32 	%p148, %f73, %f242;
	mov.f32 	%f206, %f73;
	mov.u64 	%rd267, %rd81;
	@%p148 bra 	$L__BB7_88;
	setp.lt.s64 	%p149, %rd307, %rd81;
	selp.f32 	%f206, %f242, %f73, %p149;
	min.s64 	%rd267, %rd307, %rd81;
$L__BB7_88:
	setp.lt.s32 	%p150, %r1, 65;
	mov.f32 	%f207, %f206;
	mov.u64 	%rd268, %rd267;
	@%p150 bra 	$L__BB7_92;
	ld.shared.f32 	%f76, [_ZN6thrust24THRUST_300001_SM_1000_NS8cuda_cub4core6detail5shmemE+40];
	ld.shared.u64 	%rd84, [_ZN6thrust24THRUST_300001_SM_1000_NS8cuda_cub4core6detail5shmemE+48];
	setp.lt.f32 	%p151, %f206, %f76;
	mov.f32 	%f207, %f206;
	mov.u64 	%rd268, %rd267;
	@%p151 bra 	$L__BB7_92;
	setp.lt.f32 	%p152, %f76, %f206;
	mov.f32 	%f207, %f76;
	mov.u64 	%rd268, %rd84;
	@%p152 bra 	$L__BB7_92;
	setp.lt.s64 	%p153, %rd267, %rd84;
	selp.f32 	%f207, %f206, %f76, %p153;
	min.s64 	%rd268, %rd267, %rd84;
$L__BB7_92:
	setp.lt.s32 	%p154, %r1, 97;
	mov.f32 	%f208, %f207;
	mov.u64 	%rd269, %rd268;
	@%p154 bra 	$L__BB7_96;
	ld.shared.f32 	%f79, [_ZN6thrust24THRUST_300001_SM_1000_NS8cuda_cub4core6detail5shmemE+56];
	ld.shared.u64 	%rd87, [_ZN6thrust24THRUST_300001_SM_1000_NS8cuda_cub4core6detail5shmemE+64];
	setp.lt.f32 	%p155, %f207, %f79;
	mov.f32 	%f208, %f207;
	mov.u64 	%rd269, %rd268;
	@%p155 bra 	$L__BB7_96;
	setp.lt.f32 	%p156, %f79, %f207;
	mov.f32 	%f208, %f79;
	mov.u64 	%rd269, %rd87;
	@%p156 bra 	$L__BB7_96;
	setp.lt.s64 	%p157, %rd268, %rd87;
	selp.f32 	%f208, %f207, %f79, %p157;
	min.s64 	%rd269, %rd268, %rd87;
$L__BB7_96:
	setp.lt.s32 	%p158, %r1, 129;
	mov.f32 	%f209, %f208;
	mov.u64 	%rd270, %rd269;
	@%p158 bra 	$L__BB7_100;
	ld.shared.f32 	%f82, [_ZN6thrust24THRUST_300001_SM_1000_NS8cuda_cub4core6detail5shmemE+72];
	ld.shared.u64 	%rd90, [_ZN6thrust24THRUST_300001_SM_1000_NS8cuda_cub4core6detail5shmemE+80];
	setp.lt.f32 	%p159, %f208, %f82;
	mov.f32 	%f209, %f208;
	mov.u64 	%rd270, %rd269;
	@%p159 bra 	$L__BB7_100;
	setp.lt.f32 	%p160, %f82, %f208;
	mov.f32 	%f209, %f82;
	mov.u64 	%rd270, %rd90;
	@%p160 bra 	$L__BB7_100;
	setp.lt.s64 	%p161, %rd269, %rd90;
	selp.f32 	%f209, %f208, %f82, %p161;
	min.s64 	%rd270, %rd269, %rd90;
$L__BB7_100:
	setp.lt.s32 	%p162, %r1, 161;
	mov.f32 	%f210, %f209;
	mov.u64 	%rd271, %rd270;
	@%p162 bra 	$L__BB7_104;
	ld.shared.f32 	%f85, [_ZN6thrust24THRUST_300001_SM_1000_NS8cuda_cub4core6detail5shmemE+88];
	ld.shared.u64 	%rd93, [_ZN6thrust24THRUST_300001_SM_1000_NS8cuda_cub4core6detail5shmemE+96];
	setp.lt.f32 	%p163, %f209, %f85;
	mov.f32 	%f210, %f209;
	mov.u64 	%rd271, %rd270;
	@%p163 bra 	$L__BB7_104;
	setp.lt.f32 	%p164, %f85, %f209;
	mov.f32 	%f210, %f85;
	mov.u64 	%rd271, %rd93;
	@%p164 bra 	$L__BB7_104;
	setp.lt.s64 	%p165, %rd270, %rd93;
	selp.f32 	%f210, %f209, %f85, %p165;
	min.s64 	%rd271, %rd270, %rd93;
$L__BB7_104:
	setp.lt.s32 	%p166, %r1, 193;
	mov.f32 	%f211, %f210;
	mov.u64 	%rd272, %rd271;
	@%p166 bra 	$L__BB7_108;
	ld.shared.f32 	%f88, [_ZN6thrust24THRUST_300001_SM_1000_NS8cuda_cub4core6detail5shmemE+104];
	ld.shared.u64 	%rd96, [_ZN6thrust24THRUST_300001_SM_1000_NS8cuda_cub4core6detail5shmemE+112];
	setp.lt.f32 	%p167, %f210, %f88;
	mov.f32 	%f211, %f210;
	mov.u64 	%rd272, %rd271;
	@%p167 bra 	$L__BB7_108;
	setp.lt.f32 	%p168, %f88, %f210;
	mov.f32 	%f211, %f88;
	mov.u64 	%rd272, %rd96;
	@%p168 bra 	$L__BB7_108;
	setp.lt.s64 	%p169, %rd271, %rd96;
	selp.f32 	%f211, %f210, %f88, %p169;
	min.s64 	%rd272, %rd271, %rd96;
$L__BB7_108:
	setp.lt.s32 	%p170, %r1, 225;
	mov.f32 	%f242, %f211;
	mov.u64 	%rd307, %rd272;
	@%p170 bra 	$L__BB7_198;
	ld.shared.f32 	%f91, [_ZN6thrust24THRUST_300001_SM_1000_NS8cuda_cub4core6detail5shmemE+120];
	ld.shared.u64 	%rd99, [_ZN6thrust24THRUST_300001_SM_1000_NS8cuda_cub4core6detail5shmemE+128];
	setp.lt.f32 	%p171, %f211, %f91;
	mov.f32 	%f242, %f211;
	mov.u64 	%rd307, %rd272;
	@%p171 bra 	$L__BB7_198;
	setp.lt.f32 	%p172, %f91, %f211;
	mov.f32 	%f242, %f91;
	mov.u64 	%rd307, %rd99;
	@%p172 bra 	$L__BB7_198;
	setp.lt.s64 	%p173, %rd272, %rd99;
	selp.f32 	%f242, %f211, %f91, %p173;
	min.s64 	%rd307, %rd272, %rd99;
	bra.uni 	$L__BB7_198;
$L__BB7_112:
	mov.u32 	%r18, %tid.x;
	cvt.u64.u32 	%rd101, %r18;
	mul.wide.u32 	%rd198, %r18, 4;
	add.s64 	%rd102, %rd1, %rd198;
	ld.global.f32 	%f172, [%rd102];
	add.s32 	%r31, %r18, 256;
	cvt.u64.u32 	%rd199, %r31;
	ld.global.f32 	%f173, [%rd102+1024];
	add.s32 	%r32, %r18, 512;
	cvt.u64.u32 	%rd200, %r32;
	ld.global.f32 	%f174, [%rd102+2048];
	ld.global.f32 	%f93, [%rd102+3072];
	or.b32  	%r33, %r18, 1024;
	cvt.u64.u32 	%rd103, %r33;
	add.s64 	%rd104, %rd195, %rd103;
	ld.global.f32 	%f94, [%rd102+4096];
	setp.lt.f32 	%p3, %f173, %f172;
	selp.f32 	%f175, %f173, %f172, %p3;
	selp.b64 	%rd201, %rd199, %rd101, %p3;
	setp.lt.f32 	%p4, %f174, %f175;
	selp.f32 	%f95, %f174, %f175, %p4;
	selp.b64 	%rd105, %rd200, %rd201, %p4;
	setp.lt.f32 	%p5, %f95, %f93;
	mov.f32 	%f212, %f95;
	mov.u64 	%rd273, %rd105;
	@%p5 bra 	$L__BB7_115;
	add.s32 	%r34, %r18, 768;
	cvt.u64.u32 	%rd273, %r34;
	setp.lt.f32 	%p6, %f93, %f95;
	mov.f32 	%f212, %f93;
	@%p6 bra 	$L__BB7_115;
	mov.f32 	%f212, %f95;
	mov.u64 	%rd273, %rd105;
$L__BB7_115:
	add.s64 	%rd108, %rd195, %rd273;
	setp.lt.f32 	%p7, %f212, %f94;
	mov.f32 	%f229, %f212;
	mov.u64 	%rd294, %rd108;
	@%p7 bra 	$L__BB7_118;
	setp.lt.f32 	%p8, %f94, %f212;
	mov.f32 	%f229, %f94;
	mov.u64 	%rd294, %rd104;
	@%p8 bra 	$L__BB7_118;
	setp.lt.s64 	%p9, %rd273, %rd103;
	selp.f32 	%f229, %f212, %f94, %p9;
	selp.b64 	%rd294, %rd108, %rd104, %p9;
$L__BB7_118:
	setp.lt.u64 	%p10, %rd197, 2560;
	mov.b64 	%rd283, 1280;
	@%p10 bra 	$L__BB7_136;
	mov.b64 	%rd283, 1280;
$L__BB7_120:
	mov.u64 	%rd111, %rd283;
	add.s64 	%rd204, %rd111, %rd101;
	shl.b64 	%rd205, %rd111, 2;
	add.s64 	%rd206, %rd102, %rd205;
	add.s64 	%rd113, %rd204, %rd195;
	ld.global.f32 	%f100, [%rd206];
	ld.global.f32 	%f101, [%rd206+1024];
	add.s64 	%rd114, %rd113, 512;
	ld.global.f32 	%f102, [%rd206+2048];
	add.s64 	%rd115, %rd113, 768;
	ld.global.f32 	%f103, [%rd206+3072];
	ld.global.f32 	%f104, [%rd206+4096];
	setp.lt.f32 	%p11, %f229, %f100;
	mov.f32 	%f215, %f229;
	mov.u64 	%rd277, %rd294;
	@%p11 bra 	$L__BB7_123;
	setp.lt.f32 	%p12, %f100, %f229;
	mov.f32 	%f215, %f100;
	mov.u64 	%rd277, %rd113;
	@%p12 bra 	$L__BB7_123;
	setp.lt.s64 	%p13, %rd294, %rd113;
	selp.f32 	%f215, %f229, %f100, %p13;
	min.s64 	%rd277, %rd294, %rd113;
$L__BB7_123:
	setp.lt.f32 	%p14, %f215, %f101;
	mov.f32 	%f216, %f215;
	mov.u64 	%rd278, %rd277;
	@%p14 bra 	$L__BB7_126;
	add.s64 	%rd208, %rd204, %rd195;
	add.s64 	%rd278, %rd208, 256;
	setp.lt.f32 	%p15, %f101, %f215;
	mov.f32 	%f216, %f101;
	@%p15 bra 	$L__BB7_126;
	setp.lt.s64 	%p16, %rd277, %rd278;
	selp.f32 	%f216, %f215, %f101, %p16;
	min.s64 	%rd278, %rd277, %rd278;
$L__BB7_126:
	setp.lt.f32 	%p17, %f216, %f102;
	mov.f32 	%f217, %f216;
	mov.u64 	%rd279, %rd278;
	@%p17 bra 	$L__BB7_129;
	setp.lt.f32 	%p18, %f102, %f216;
	mov.f32 	%f217, %f102;
	mov.u64 	%rd279, %rd114;
	@%p18 bra 	$L__BB7_129;
	setp.lt.s64 	%p19, %rd278, %rd114;
	selp.f32 	%f217, %f216, %f102, %p19;
	min.s64 	%rd279, %rd278, %rd114;
$L__BB7_129:
	setp.lt.f32 	%p20, %f217, %f103;
	mov.f32 	%f218, %f217;
	mov.u64 	%rd280, %rd279;
	@%p20 bra 	$L__BB7_132;
	setp.lt.f32 	%p21, %f103, %f217;
	mov.f32 	%f218, %f103;
	mov.u64 	%rd280, %rd115;
	@%p21 bra 	$L__BB7_132;
	setp.lt.s64 	%p22, %rd279, %rd115;
	selp.f32 	%f218, %f217, %f103, %p22;
	min.s64 	%rd280, %rd279, %rd115;
$L__BB7_132:
	setp.lt.f32 	%p23, %f218, %f104;
	mov.f32 	%f229, %f218;
	mov.u64 	%rd294, %rd280;
	@%p23 bra 	$L__BB7_135;
	add.s64 	%rd210, %rd204, %rd195;
	add.s64 	%rd294, %rd210, 1024;
	setp.lt.f32 	%p24, %f104, %f218;
	mov.f32 	%f229, %f104;
	@%p24 bra 	$L__BB7_135;
	setp.lt.s64 	%p25, %rd280, %rd294;
	selp.f32 	%f229, %f218, %f104, %p25;
	min.s64 	%rd294, %rd280, %rd294;
$L__BB7_135:
	add.s64 	%rd283, %rd111, 1280;
	add.s64 	%rd211, %rd111, 2560;
	setp.le.s64 	%p26, %rd211, %rd197;
	@%p26 bra 	$L__BB7_120;
$L__BB7_136:
	setp.le.s64 	%p27, %rd197, %rd283;
	@%p27 bra 	$L__BB7_159;
	cvt.u32.u64 	%r35, %rd283;
	cvt.u32.u64 	%r36, %rd197;
	sub.s32 	%r19, %r36, %r35;
	setp.ge.s32 	%p28, %r18, %r19;
	@%p28 bra 	$L__BB7_159;
	cvta.to.global.u64 	%rd131, %rd194;
	not.b32 	%r38, %r18;
	add.s32 	%r39, %r38, %r36;
	sub.s32 	%r20, %r39, %r35;
	and.b32  	%r41, %r20, 768;
	setp.eq.s32 	%p29, %r41, 768;
	mov.u32 	%r389, %r18;
	@%p29 bra 	$L__BB7_144;
	add.s64 	%rd213, %rd283, %rd101;
	add.s64 	%rd285, %rd213, %rd195;
	shl.b64 	%rd214, %rd213, 2;
	add.s64 	%rd284, %rd131, %rd214;
	shr.u32 	%r42, %r20, 8;
	add.s32 	%r43, %r42, 1;
	and.b32  	%r44, %r43, 3;
	neg.s32 	%r387, %r44;
	mov.u32 	%r389, %r18;
$L__BB7_140:
	.pragma "nounroll";
	mov.u64 	%rd136, %rd294;
	mov.f32 	%f116, %f229;
	ld.global.f32 	%f117, [%rd284];
	setp.lt.f32 	%p30, %f116, %f117;
	@%p30 bra 	$L__BB7_143;
	setp.lt.f32 	%p31, %f117, %f116;
	mov.f32 	%f229, %f117;
	mov.u64 	%rd294, %rd285;
	@%p31 bra 	$L__BB7_143;
	setp.lt.s64 	%p32, %rd136, %rd285;
	selp.f32 	%f229, %f116, %f117, %p32;
	min.s64 	%rd294, %rd136, %rd285;
$L__BB7_143:
	add.s32 	%r389, %r389, 256;
	add.s64 	%rd285, %rd285, 256;
	add.s64 	%rd284, %rd284, 1024;
	add.s32 	%r387, %r387, 1;
	setp.ne.s32 	%p33, %r387, 0;
	@%p33 bra 	$L__BB7_140;
$L__BB7_144:
	setp.lt.u32 	%p34, %r20, 768;
	@%p34 bra 	$L__BB7_159;
	add.s32 	%r390, %r389, 512;
$L__BB7_146:
	mov.u32 	%r28, %r390;
	add.s32 	%r45, %r28, -512;
	cvt.u64.u32 	%rd215, %r45;
	add.s64 	%rd216, %rd283, %rd215;
	shl.b64 	%rd217, %rd216, 2;
	add.s64 	%rd144, %rd131, %rd217;
	add.s64 	%rd145, %rd216, %rd195;
	ld.global.f32 	%f123, [%rd144];
	setp.lt.f32 	%p35, %f229, %f123;
	mov.f32 	%f226, %f229;
	mov.u64 	%rd291, %rd294;
	@%p35 bra 	$L__BB7_149;
	setp.lt.f32 	%p36, %f123, %f229;
	mov.f32 	%f226, %f123;
	mov.u64 	%rd291, %rd145;
	@%p36 bra 	$L__BB7_149;
	setp.lt.s64 	%p37, %rd294, %rd145;
	selp.f32 	%f226, %f229, %f123, %p37;
	min.s64 	%rd291, %rd294, %rd145;
$L__BB7_149:
	add.s32 	%r46, %r28, -256;
	cvt.u64.u32 	%rd218, %r46;
	add.s64 	%rd219, %rd283, %rd218;
	add.s64 	%rd148, %rd219, %rd195;
	ld.global.f32 	%f126, [%rd144+1024];
	setp.lt.f32 	%p38, %f226, %f126;
	mov.f32 	%f227, %f226;
	mov.u64 	%rd292, %rd291;
	@%p38 bra 	$L__BB7_152;
	setp.lt.f32 	%p39, %f126, %f226;
	mov.f32 	%f227, %f126;
	mov.u64 	%rd292, %rd148;
	@%p39 bra 	$L__BB7_152;
	setp.lt.s64 	%p40, %rd291, %rd148;
	selp.f32 	%f227, %f226, %f126, %p40;
	min.s64 	%rd292, %rd291, %rd148;
$L__BB7_152:
	cvt.u64.u32 	%rd220, %r28;
	add.s64 	%rd221, %rd283, %rd220;
	add.s64 	%rd151, %rd221, %rd195;
	ld.global.f32 	%f129, [%rd144+2048];
	setp.lt.f32 	%p41, %f227, %f129;
	mov.f32 	%f228, %f227;
	mov.u64 	%rd293, %rd292;
	@%p41 bra 	$L__BB7_155;
	setp.lt.f32 	%p42, %f129, %f227;
	mov.f32 	%f228, %f129;
	mov.u64 	%rd293, %rd151;
	@%p42 bra 	$L__BB7_155;
	setp.lt.s64 	%p43, %rd292, %rd151;
	selp.f32 	%f228, %f227, %f129, %p43;
	min.s64 	%rd293, %rd292, %rd151;
$L__BB7_155:
	add.s32 	%r47, %r28, 256;
	cvt.u64.u32 	%rd222, %r47;
	add.s64 	%rd223, %rd283, %rd222;
	add.s64 	%rd154, %rd223, %rd195;
	ld.global.f32 	%f132, [%rd144+3072];
	setp.lt.f32 	%p44, %f228, %f132;
	mov.f32 	%f229, %f228;
	mov.u64 	%rd294, %rd293;
	@%p44 bra 	$L__BB7_158;
	setp.lt.f32 	%p45, %f132, %f228;
	mov.f32 	%f229, %f132;
	mov.u64 	%rd294, %rd154;
	@%p45 bra 	$L__BB7_158;
	setp.lt.s64 	%p46, %rd293, %rd154;
	selp.f32 	%f229, %f228, %f132, %p46;
	min.s64 	%rd294, %rd293, %rd154;
$L__BB7_158:
	add.s32 	%r390, %r28, 1024;
	add.s32 	%r48, %r28, 512;
	setp.lt.s32 	%p47, %r48, %r19;
	@%p47 bra 	$L__BB7_146;
$L__BB7_159:
	// begin inline asm
	mov.u32 %r49, %laneid;
	// end inline asm
	mov.b32 	%r51, %f229;
	mov.b32 	%r67, 1;
	mov.b32 	%r68, 31;
	mov.b32 	%r69, -1;
	// begin inline asm
	shfl.sync.down.b32 %r50, %r51, %r67, %r68, %r69;
	// end inline asm
	mov.b32 	%f136, %r50;
	// begin inline asm
	shfl.sync.down.b32 %r55, %r56, %r67, %r68, %r69;
	// end inline asm
	mov.b64 	{%r61, %r66}, %rd294;
	// begin inline asm
	shfl.sync.down.b32 %r60, %r61, %r67, %r68, %r69;
	// end inline asm
	// begin inline asm
	shfl.sync.down.b32 %r65, %r66, %r67, %r68, %r69;
	// end inline asm
	mov.b64 	%rd158, {%r60, %r65};
	setp.gt.s32 	%p48, %r49, 30;
	setp.lt.f32 	%p49, %f229, %f136;
	or.pred  	%p50, %p48, %p49;
	mov.f32 	%f231, %f229;
	mov.u64 	%rd296, %rd294;
	@%p50 bra 	$L__BB7_162;
	setp.gt.f32 	%p51, %f229, %f136;
	mov.f32 	%f231, %f136;
	mov.u64 	%rd296, %rd158;
	@%p51 bra 	$L__BB7_162;
	setp.lt.s64 	%p52, %rd294, %rd158;
	selp.f32 	%f231, %f229, %f136, %p52;
	min.s64 	%rd296, %rd294, %rd158;
$L__BB7_162:
	mov.b32 	%r71, %f231;
	mov.b32 	%r87, 2;
	mov.b32 	%r88, 31;
	mov.b32 	%r89, -1;
	// begin inline asm
	shfl.sync.down.b32 %r70, %r71, %r87, %r88, %r89;
	// end inline asm
	mov.b32 	%f139, %r70;
	// begin inline asm
	shfl.sync.down.b32 %r75, %r76, %r87, %r88, %r89;
	// end inline asm
	mov.b64 	{%r81, %r86}, %rd296;
	// begin inline asm
	shfl.sync.down.b32 %r80, %r81, %r87, %r88, %r89;
	// end inline asm
	// begin inline asm
	shfl.sync.down.b32 %r85, %r86, %r87, %r88, %r89;
	// end inline asm
	mov.b64 	%rd161, {%r80, %r85};
	setp.gt.s32 	%p53, %r49, 29;
	setp.lt.f32 	%p54, %f231, %f139;
	or.pred  	%p55, %p53, %p54;
	mov.f32 	%f232, %f231;
	mov.u64 	%rd297, %rd296;
	@%p55 bra 	$L__BB7_165;
	setp.gt.f32 	%p56, %f231, %f139;
	mov.f32 	%f232, %f139;
	mov.u64 	%rd297, %rd161;
	@%p56 bra 	$L__BB7_165;
	setp.lt.s64 	%p57, %rd296, %rd161;
	selp.f32 	%f232, %f231, %f139, %p57;
	min.s64 	%rd297, %rd296, %rd161;
$L__BB7_165:
	mov.b32 	%r91, %f232;
	mov.b32 	%r107, 4;
	mov.b32 	%r108, 31;
	mov.b32 	%r109, -1;
	// begin inline asm
	shfl.sync.down.b32 %r90, %r91, %r107, %r108, %r109;
	// end inline asm
	mov.b32 	%f142, %r90;
	// begin inline asm
	shfl.sync.down.b32 %r95, %r96, %r107, %r108, %r109;
	// end inline asm
	mov.b64 	{%r101, %r106}, %rd297;
	// begin inline asm
	shfl.sync.down.b32 %r100, %r101, %r107, %r108, %r109;
	// end inline asm
	// begin inline asm
	shfl.sync.down.b32 %r105, %r106, %r107, %r108, %r109;
	// end inline asm
	mov.b64 	%rd164, {%r100, %r105};
	setp.gt.s32 	%p58, %r49, 27;
	setp.lt.f32 	%p59, %f232, %f142;
	or.pred  	%p60, %p58, %p59;
	mov.f32 	%f233, %f232;
	mov.u64 	%rd298, %rd297;
	@%p60 bra 	$L__BB7_168;
	setp.gt.f32 	%p61, %f232, %f142;
	mov.f32 	%f233, %f142;
	mov.u64 	%rd298, %rd164;
	@%p61 bra 	$L__BB7_168;
	setp.lt.s64 	%p62, %rd297, %rd164;
	selp.f32 	%f233, %f232, %f142, %p62;
	min.s64 	%rd298, %rd297, %rd164;
$L__BB7_168:
	mov.b32 	%r111, %f233;
	mov.b32 	%r127, 8;
	mov.b32 	%r128, 31;
	mov.b32 	%r129, -1;
	// begin inline asm
	shfl.sync.down.b32 %r110, %r111, %r127, %r128, %r129;
	// end inline asm
	mov.b32 	%f145, %r110;
	// begin inline asm
	shfl.sync.down.b32 %r115, %r116, %r127, %r128, %r129;
	// end inline asm
	mov.b64 	{%r121, %r126}, %rd298;
	// begin inline asm
	shfl.sync.down.b32 %r120, %r121, %r127, %r128, %r129;
	// end inline asm
	// begin inline asm
	shfl.sync.down.b32 %r125, %r126, %r127, %r128, %r129;
	// end inline asm
	mov.b64 	%rd167, {%r120, %r125};
	setp.gt.s32 	%p63, %r49, 23;
	setp.lt.f32 	%p64, %f233, %f145;
	or.pred  	%p65, %p63, %p64;
	mov.f32 	%f234, %f233;
	mov.u64 	%rd299, %rd298;
	@%p65 bra 	$L__BB7_171;
	setp.gt.f32 	%p66, %f233, %f145;
	mov.f32 	%f234, %f145;
	mov.u64 	%rd299, %rd167;
	@%p66 bra 	$L__BB7_171;
	setp.lt.s64 	%p67, %rd298, %rd167;
	selp.f32 	%f234, %f233, %f145, %p67;
	min.s64 	%rd299, %rd298, %rd167;
$L__BB7_171:
	mov.b32 	%r131, %f234;
	mov.b32 	%r147, 16;
	mov.b32 	%r148, 31;
	mov.b32 	%r149, -1;
	// begin inline asm
	shfl.sync.down.b32 %r130, %r131, %r147, %r148, %r149;
	// end inline asm
	mov.b32 	%f148, %r130;
	// begin inline asm
	shfl.sync.down.b32 %r135, %r136, %r147, %r148, %r149;
	// end inline asm
	mov.b64 	{%r141, %r146}, %rd299;
	// begin inline asm
	shfl.sync.down.b32 %r140, %r141, %r147, %r148, %r149;
	// end inline asm
	// begin inline asm
	shfl.sync.down.b32 %r145, %r146, %r147, %r148, %r149;
	// end inline asm
	mov.b64 	%rd170, {%r140, %r145};
	setp.gt.s32 	%p68, %r49, 15;
	setp.lt.f32 	%p69, %f234, %f148;
	or.pred  	%p70, %p68, %p69;
	mov.f32 	%f242, %f234;
	mov.u64 	%rd307, %rd299;
	@%p70 bra 	$L__BB7_174;
	setp.gt.f32 	%p71, %f234, %f148;
	mov.f32 	%f242, %f148;
	mov.u64 	%rd307, %rd170;
	@%p71 bra 	$L__BB7_174;
	setp.lt.s64 	%p72, %rd299, %rd170;
	selp.f32 	%f242, %f234, %f148, %p72;
	min.s64 	%rd307, %rd299, %rd170;
$L__BB7_174:
	setp.ne.s32 	%p73, %r49, 0;
	@%p73 bra 	$L__BB7_176;
	shr.u32 	%r150, %r18, 1;
	and.b32  	%r151, %r150, 496;
	mov.u32 	%r152, _ZN6thrust24THRUST_300001_SM_1000_NS8cuda_cub4core6detail5shmemE;
	add.s32 	%r153, %r152, %r151;
	st.shared.f32 	[%r153+8], %f242;
	st.shared.u64 	[%r153+16], %rd307;
$L__BB7_176:
	bar.sync 	0;
	setp.ne.s32 	%p74, %r18, 0;
	@%p74 bra 	$L__BB7_198;
	ld.shared.f32 	%f151, [_ZN6thrust24THRUST_300001_SM_1000_NS8cuda_cub4core6detail5shmemE+24];
	ld.shared.u64 	%rd173, [_ZN6thrust24THRUST_300001_SM_1000_NS8cuda_cub4core6detail5shmemE+32];
	setp.lt.f32 	%p75, %f242, %f151;
	mov.f32 	%f236, %f242;
	mov.u64 	%rd301, %rd307;
	@%p75 bra 	$L__BB7_180;
	setp.lt.f32 	%p76, %f151, %f242;
	mov.f32 	%f236, %f151;
	mov.u64 	%rd301, %rd173;
	@%p76 bra 	$L__BB7_180;
	setp.lt.s64 	%p77, %rd307, %rd173;
	selp.f32 	%f236, %f242, %f151, %p77;
	min.s64 	%rd301, %rd307, %rd173;
$L__BB7_180:
	ld.shared.f32 	%f154, [_ZN6thrust24THRUST_300001_SM_1000_NS8cuda_cub4core6detail5shmemE+40];
	ld.shared.u64 	%rd176, [_ZN6thrust24THRUST_300001_SM_1000_NS8cuda_cub4core6detail5shmemE+48];
	setp.lt.f32 	%p78, %f236, %f154;
	mov.f32 	%f237, %f236;
	mov.u64 	%rd302, %rd301;
	@%p78 bra 	$L__BB7_183;
	setp.lt.f32 	%p79, %f154, %f236;
	mov.f32 	%f237, %f154;
	mov.u64 	%rd302, %rd176;
	@%p79 bra 	$L__BB7_183;
	setp.lt.s64 	%p80, %rd301, %rd176;
	selp.f32 	%f237, %f236, %f154, %p80;
	min.s64 	%rd302, %rd301, %rd176;
$L__BB7_183:
	ld.shared.f32 	%f157, [_ZN6thrust24THRUST_300001_SM_1000_NS8cuda_cub4core6detail5shmemE+56];
	ld.shared.u64 	%rd179, [_ZN6thrust24THRUST_300001_SM_1000_NS8cuda_cub4core6detail5shmemE+64];
	setp.lt.f32 	%p81, %f237, %f157;
	mov.f32 	%f238, %f237;
	mov.u64 	%rd303, %rd302;
	@%p81 bra 	$L__BB7_186;
	setp.lt.f32 	%p82, %f157, %f237;
	mov.f32 	%f238, %f157;
	mov.u64 	%rd303, %rd179;
	@%p82 bra 	$L__BB7_186;
	setp.lt.s64 	%p83, %rd302, %rd179;
	selp.f32 	%f238, %f237, %f157, %p83;
	min.s64 	%rd303, %rd302, %rd179;
$L__BB7_186:
	ld.shared.f32 	%f160, [_ZN6thrust24THRUST_300001_SM_1000_NS8cuda_cub4core6detail5shmemE+72];
	ld.shared.u64 	%rd182, [_ZN6thrust24THRUST_300001_SM_1000_NS8cuda_cub4core6detail5shmemE+80];
	setp.lt.f32 	%p84, %f238, %f160;
	mov.f32 	%f239, %f238;
	mov.u64 	%rd304, %rd303;
	@%p84 bra 	$L__BB7_189;
	setp.lt.f32 	%p85, %f160, %f238;
	mov.f32 	%f239, %f160;
	mov.u64 	%rd304, %rd182;
	@%p85 bra 	$L__BB7_189;
	setp.lt.s64 	%p86, %rd303, %rd182;
	selp.f32 	%f239, %f238, %f160, %p86;
	min.s64 	%rd304, %rd303, %rd182;
$L__BB7_189:
	ld.shared.f32 	%f163, [_ZN6thrust24THRUST_300001_SM_1000_NS8cuda_cub4core6detail5shmemE+88];
	ld.shared.u64 	%rd185, [_ZN6thrust24THRUST_300001_SM_1000_NS8cuda_cub4core6detail5shmemE+96];
	setp.lt.f32 	%p87, %f239, %f163;
	mov.f32 	%f240, %f239;
	mov.u64 	%rd305, %rd304;
	@%p87 bra 	$L__BB7_192;
	setp.lt.f32 	%p88, %f163, %f239;
	mov.f32 	%f240, %f163;
	mov.u64 	%rd305, %rd185;
	@%p88 bra 	$L__BB7_192;
	setp.lt.s64 	%p89, %rd304, %rd185;
	selp.f32 	%f240, %f239, %f163, %p89;
	min.s64 	%rd305, %rd304, %rd185;
$L__BB7_192:
	ld.shared.f32 	%f166, [_ZN6thrust24THRUST_300001_SM_1000_NS8cuda_cub4core6detail5shmemE+104];
	ld.shared.u64 	%rd188, [_ZN6thrust24THRUST_300001_SM_1000_NS8cuda_cub4core6detail5shmemE+112];
	setp.lt.f32 	%p90, %f240, %f166;
	mov.f32 	%f241, %f240;
	mov.u64 	%rd306, %rd305;
	@%p90 bra 	$L__BB7_195;
	setp.lt.f32 	%p91, %f166, %f240;
	mov.f32 	%f241, %f166;
	mov.u64 	%rd306, %rd188;
	@%p91 bra 	$L__BB7_195;
	setp.lt.s64 	%p92, %rd305, %rd188;
	selp.f32 	%f241, %f240, %f166, %p92;
	min.s64 	%rd306, %rd305, %rd188;
$L__BB7_195:
	ld.shared.f32 	%f169, [_ZN6thrust24THRUST_300001_SM_1000_NS8cuda_cub4core6detail5shmemE+120];
	ld.shared.u64 	%rd191, [_ZN6thrust24THRUST_300001_SM_1000_NS8cuda_cub4core6detail5shmemE+128];
	setp.lt.f32 	%p93, %f241, %f169;
	mov.f32 	%f242, %f241;
	mov.u64 	%rd307, %rd306;
	@%p93 bra 	$L__BB7_198;
	setp.lt.f32 	%p94, %f169, %f241;
	mov.f32 	%f242, %f169;
	mov.u64 	%rd307, %rd191;
	@%p94 bra 	$L__BB7_198;
	setp.lt.s64 	%p95, %rd306, %rd191;
	selp.f32 	%f242, %f241, %f169, %p95;
	min.s64 	%rd307, %rd306, %rd191;
$L__BB7_198:
	mov.u32 	%r381, %tid.x;
	setp.ne.s32 	%p222, %r381, 0;
	@%p222 bra 	$L__BB7_200;
	ld.param.u64 	%rd237, [_ZN6thrust24THRUST_300001_SM_1000_NS8cuda_cub4core6detail13_kernel_agentINS1_8__reduce11ReduceAgentINS0_12zip_iteratorIN4cuda3std3__45tupleIJNS0_10device_ptrIfEENS0_17counting_iteratorIlNS0_11use_defaultESF_SF_EEEEEEEPNSB_IJflEEESJ_lNS1_9__extrema9arg_min_fIflNSA_4lessIfEEEEEEJSI_SK_lSP_EEEvDpT0__param_1];
	cvta.to.global.u64 	%rd236, %rd237;
	st.global.f32 	[%rd236], %f242;
	st.global.u64 	[%rd236+8], %rd307;
$L__BB7_200:
	ret;

}
	// .globl	_ZN6thrust24THRUST_300001_SM_1000_NS8cuda_cub4core6detail13_kernel_agentINS1_8__reduce11ReduceAgentINS0_12zip_iteratorIN4cuda3std3__45tupleIJNS0_10device_ptrIfEENS0_17counting_iteratorIlNS0_11use_defaultESF_SF_EEEEEEEPNSB_IJflEEESJ_lNS1_9__extrema9arg_min_fIflNSA_4lessIfEEEEEEJSI_SK_lN3cub18CUB_300001_SM_100013GridEvenShareIlEENSS_9GridQueueIyEESP_EEEvDpT0_
.visible .entry _ZN6thrust24THRUST_300001_SM_1000_NS8cuda_cub4core6detail13_kernel_agentINS1_8__reduce11ReduceAgentINS0_12zip_iteratorIN4cuda3std3__45tupleIJNS0_10device_ptrIfEENS0_17counting_iteratorIlNS0_11use_defaultESF_SF_EEEEEEEPNSB_IJflEEESJ_lNS1_9__extrema9arg_min_fIflNSA_4lessIfEEEEEEJSI_SK_lN3cub18CUB_300001_SM_100013GridEvenShareIlEENSS_9GridQueueIyEESP_EEEvDpT0_(
	.param .align 8 .b8 _ZN6thrust24THRUST_300001_SM_1000_NS8cuda_cub4core6detail13_kernel_agentINS1_8__reduce11ReduceAgentINS0_12zip_iteratorIN4cuda3std3__45tupleIJNS0_10device_ptrIfEENS0_17counting_iteratorIlNS0_11use_defaultESF_SF_EEEEEEEPNSB_IJflEEESJ_lNS1_9__extrema9arg_min_fIflNSA_4lessIfEEEEEEJSI_SK_lN3cub18CUB_300001_SM_100013GridEvenShareIlEENSS_9GridQueueIyEESP_EEEvDpT0__param_0[16],
	.param .u64 .ptr .align 1 _ZN6thrust24THRUST_300001_SM_1000_NS8cuda_cub4core6detail13_kernel_agentINS1_8__reduce11ReduceAgentINS0_12zip_iteratorIN4cuda3std3__45tupleIJNS0_10device_ptrIfEENS0_17counting_iteratorIlNS0_11use_defaultESF_SF_EEEEEEEPNSB_IJflEEESJ_lNS1_9__extrema9arg_min_fIflNSA_4lessIfEEEEEEJSI_SK_lN3cub18CUB_300001_SM_100013GridEvenShareIlEENSS_9GridQueueIyEESP_EEEvDpT0__param_1,
	.param .u64 _ZN6thrust24THRUST_300001_SM_1000_NS8cuda_cub4core6detail13_kernel_agentINS1_8__reduce11ReduceAgentINS0_12zip_iteratorIN4cuda3std3__45tupleIJNS0_10device_ptrIfEENS0_17counting_iteratorIlNS0_11use_defaultESF_SF_EEEEEEEPNSB_IJflEEESJ_lNS1_9__extrema9arg_min_fIflNSA_4lessIfEEEEEEJSI_SK_lN3cub18CUB_300001_SM_100013GridEvenShareIlEENSS_9GridQueueIyEESP_EEEvDpT0__param_2,
	.param .align 8 .b8 _ZN6thrust24THRUST_300001_SM_1000_NS8cuda_cub4core6detail13_kernel_agentINS1_8__reduce11ReduceAgentINS0_12zip_iteratorIN4cuda3std3__45tupleIJNS0_10device_ptrIfEENS0_17counting_iteratorIlNS0_11use_defaultESF_SF_EEEEEEEPNSB_IJflEEESJ_lNS1_9__extrema9arg_min_fIflNSA_4lessIfEEEEEEJSI_SK_lN3cub18CUB_300001_SM_100013GridEvenShareIlEENSS_9GridQueueIyEESP_EEEvDpT0__param_3[72],
	.param .align 8 .b8 _ZN6thrust24THRUST_300001_SM_1000_NS8cuda_cub4core6detail13_kernel_agentINS1_8__reduce11ReduceAgentINS0_12zip_iteratorIN4cuda3std3__45tupleIJNS0_10device_ptrIfEENS0_17counting_iteratorIlNS0_11use_defaultESF_SF_EEEEEEEPNSB_IJflEEESJ_lNS1_9__extrema9arg_min_fIflNSA_4lessIfEEEEEEJSI_SK_lN3cub18CUB_300001_SM_100013GridEvenShareIlEENSS_9GridQueueIyEESP_EEEvDpT0__param_4[8],
	.param .align 1 .b8 _ZN6thrust24THRUST_300001_SM_1000_NS8cuda_cub4core6detail13_kernel_agentINS1_8__reduce11ReduceAgentINS0_12zip_iteratorIN4cuda3std3__45tupleIJNS0_10device_ptrIfEENS0_17counting_iteratorIlNS0_11use_defaultESF_SF_EEEEEEEPNSB_IJflEEESJ_lNS1_9__extrema9arg_min_fIflNSA_4lessIfEEEEEEJSI_SK_lN3cub18CUB_300001_SM_100013GridEvenShareIlEENSS_9GridQueueIyEESP_EEEvDpT0__param_5[1]
)
.maxntid 256
{
	.reg .pred 	%p<225>;
	.reg .b32 	%r<399>;
	.reg .b32 	%f<243>;
	.reg .b64 	%rd<325>;

	ld.param.u64 	%rd199, [_ZN6thrust24THRUST_300001_SM_1000_NS8cuda_cub4core6detail13_kernel_agentINS1_8__reduce11ReduceAgentINS0_12zip_iteratorIN4cuda3std3__45tupleIJNS0_10device_ptrIfEENS0_17counting_iteratorIlNS0_11use_defaultESF_SF_EEEEEEEPNSB_IJflEEESJ_lNS1_9__extrema9arg_min_fIflNSA_4lessIfEEEEEEJSI_SK_lN3cub18CUB_300001_SM_100013GridEvenShareIlEENSS_9GridQueueIyEESP_EEEvDpT0__param_0+8];
	ld.param.u64 	%rd198, [_ZN6thrust24THRUST_300001_SM_1000_NS8cuda_cub4core6detail13_kernel_agentINS1_8__reduce11ReduceAgentINS0_12zip_iteratorIN4cuda3std3__45tupleIJNS0_10device_ptrIfEENS0_17counting_iteratorIlNS0_11use_defaultESF_SF_EEEEEEEPNSB_IJflEEESJ_lNS1_9__extrema9arg_min_fIflNSA_4lessIfEEEEEEJSI_SK_lN3cub18CUB_300001_SM_100013GridEvenShareIlEENSS_9GridQueueIyEESP_EEEvDpT0__param_0];
	ld.param.u64 	%rd202, [_ZN6thrust24THRUST_300001_SM_1000_NS8cuda_cub4core6detail13_kernel_agentINS1_8__reduce11ReduceAgentINS0_12zip_iteratorIN4cuda3std3__45tupleIJNS0_10device_ptrIfEENS0_17counting_iteratorIlNS0_11use_defaultESF_SF_EEEEEEEPNSB_IJflEEESJ_lNS1_9__extrema9arg_min_fIflNSA_4lessIfEEEEEEJSI_SK_lN3cub18CUB_300001_SM_100013GridEvenShareIlEENSS_9GridQueueIyEESP_EEEvDpT0__param_4];
	ld.param.u64 	%rd201, [_ZN6thrust24THRUST_300001_SM_1000_NS8cuda_cub4core6detail13_kernel_agentINS1_8__reduce11ReduceAgentINS0_12zip_iteratorIN4cuda3std3__45tupleIJNS0_10device_ptrIfEENS0_17counting_iteratorIlNS0_11use_defaultESF_SF_EEEEEEEPNSB_IJflEEESJ_lNS1_9__extrema9arg_min_fIflNSA_4lessIfEEEEEEJSI_SK_lN3cub18CUB_300001_SM_100013GridEvenShareIlEENSS_9GridQueueIyEESP_EEEvDpT0__param_2];
	cvta.to.global.u64 	%rd1, %rd202;
	cvta.to.global.u64 	%rd2, %rd198;
	mov.u32 	%r1, %ctaid.x;
	mul.lo.s32 	%r33, %r1, 1280;
	cvt.u64.u32 	%rd4, %r33;
	mov.u32 	%r34, %nctaid.x;
	mul.lo.s32 	%r35, %r34, 1280;
	cvt.u64.u32 	%rd5, %r35;
	add.s64 	%rd203, %rd4, 1280;
	setp.le.s64 	%p1, %rd203, %rd201;
	@%p1 bra 	$L__BB8_111;
	cvt.u32.u64 	%r159, %rd4;
	cvt.u32.u64 	%r2, %rd201;
	sub.s32 	%r3, %r2, %r159;
	mov.u32 	%r4, %tid.x;
	setp.ge.s32 	%p98, %r4, %r3;
	mov.f32 	%f188, 0f00000000;
	mov.b64 	%rd266, 0;
	mov.u32 	%r393, %r4;
	@%p98 bra 	$L__BB8_3;
	cvt.u64.u32 	%rd234, %r4;
	add.s64 	%rd235, %rd4, %rd234;
	shl.b64 	%rd236, %rd235, 2;
	add.s64 	%rd237, %rd2, %rd236;
	add.s64 	%rd266, %rd199, %rd235;
	ld.global.f32 	%f188, [%rd237];
	add.s32 	%r393, %r4, 256;
$L__BB8_3:
	setp.ge.s32 	%p99, %r393, %r3;
	@%p99 bra 	$L__BB8_25;
	not.b32 	%r161, %r393;
	add.s32 	%r162, %r161, %r2;
	sub.s32 	%r7, %r162, %r159;
	and.b32  	%r163, %r7, 768;
	setp.eq.s32 	%p100, %r163, 768;
	@%p100 bra 	$L__BB8_10;
	cvt.u64.u32 	%rd239, %r393;
	add.s64 	%rd240, %rd239, %rd4;
	add.s64 	%rd257, %rd240, %rd199;
	shl.b64 	%rd241, %rd240, 2;
	add.s64 	%rd256, %rd2, %rd241;
	shr.u32 	%r164, %r7, 8;
	add.s32 	%r165, %r164, 1;
	and.b32  	%r166, %r165, 3;
	neg.s32 	%r391, %r166;
$L__BB8_6:
	.pragma "nounroll";
	mov.u64 	%rd12, %rd266;
	mov.f32 	%f3, %f188;
	ld.global.f32 	%f4, [%rd256];
	setp.lt.f32 	%p101, %f3, %f4;
	@%p101 bra 	$L__BB8_9;
	setp.lt.f32 	%p102, %f4, %f3;
	mov.u64 	%rd266, %rd257;
	mov.f32 	%f188, %f4;
	@%p102 bra 	$L__BB8_9;
	setp.lt.s64 	%p103, %rd12, %rd257;
	min.s64 	%rd266, %rd12, %rd257;
	selp.f32 	%f188, %f3, %f4, %p103;
$L__BB8_9:
	add.s32 	%r393, %r393, 256;
	add.s64 	%rd257, %rd257, 256;
	add.s64 	%rd256, %rd256, 1024;
	add.s32 	%r391, %r391, 1;
	setp.ne.s32 	%p104, %r391, 0;
	@%p104 bra 	$L__BB8_6;
$L__BB8_10:
	setp.lt.u32 	%p105, %r7, 768;
	@%p105 bra 	$L__BB8_25;
	add.s32 	%r394, %r393, 512;
$L__BB8_12:
	mov.u32 	%r15, %r394;
	add.s32 	%r167, %r15, -512;
	cvt.s64.s32 	%rd242, %r167;
	add.s64 	%rd243, %rd242, %rd4;
	shl.b64 	%rd244, %rd243, 2;
	add.s64 	%rd20, %rd2, %rd244;
	add.s64 	%rd21, %rd243, %rd199;
	ld.global.f32 	%f10, [%rd20];
	setp.lt.f32 	%p106, %f188, %f10;
	mov.u64 	%rd263, %rd266;
	mov.f32 	%f185, %f188;
	@%p106 bra 	$L__BB8_15;
	setp.lt.f32 	%p107, %f10, %f188;
	mov.u64 	%rd263, %rd21;
	mov.f32 	%f185, %f10;
	@%p107 bra 	$L__BB8_15;
	setp.lt.s64 	%p108, %rd266, %rd21;
	min.s64 	%rd263, %rd266, %rd21;
	selp.f32 	%f185, %f188, %f10, %p108;
$L__BB8_15:
	add.s32 	%r168, %r15, -256;
	cvt.s64.s32 	%rd245, %r168;
	add.s64 	%rd246, %rd245, %rd4;
	add.s64 	%rd24, %rd246, %rd199;
	ld.global.f32 	%f13, [%rd20+1024];
	setp.lt.f32 	%p109, %f185, %f13;
	mov.u64 	%rd264, %rd263;
	mov.f32 	%f186, %f185;
	@%p109 bra 	$L__BB8_18;
	setp.lt.f32 	%p110, %f13, %f185;
	mov.u64 	%rd264, %rd24;
	mov.f32 	%f186, %f13;
	@%p110 bra 	$L__BB8_18;
	setp.lt.s64 	%p111, %rd263, %rd24;
	min.s64 	%rd264, %rd263, %rd24;
	selp.f32 	%f186, %f185, %f13, %p111;
$L__BB8_18:
	cvt.s64.s32 	%rd247, %r15;
	add.s64 	%rd248, %rd247, %rd4;
	add.s64 	%rd27, %rd248, %rd199;
	ld.global.f32 	%f16, [%rd20+2048];
	setp.lt.f32 	%p112, %f186, %f16;
	mov.u64 	%rd265, %rd264;
	mov.f32 	%f187, %f186;
	@%p112 bra 	$L__BB8_21;
	setp.lt.f32 	%p113, %f16, %f186;
	mov.u64 	%rd265, %rd27;
	mov.f32 	%f187, %f16;
	@%p113 bra 	$L__BB8_21;
	setp.lt.s64 	%p114, %rd264, %rd27;
	min.s64 	%rd265, %rd264, %rd27;
	selp.f32 	%f187, %f186, %f16, %p114;
$L__BB8_21:
	add.s32 	%r169, %r15, 256;
	cvt.s64.s32 	%rd249, %r169;
	add.s64 	%rd250, %rd249, %rd4;
	add.s64 	%rd30, %rd250, %rd199;
	ld.global.f32 	%f19, [%rd20+3072];
	setp.lt.f32 	%p115, %f187, %f19;
	mov.u64 	%rd266, %rd265;
	mov.f32 	%f188, %f187;
	@%p115 bra 	$L__BB8_24;
	setp.lt.f32 	%p116, %f19, %f187;
	mov.u64 	%rd266, %rd30;
	mov.f32 	%f188, %f19;
	@%p116 bra 	$L__BB8_24;
	setp.lt.s64 	%p117, %rd265, %rd30;
	min.s64 	%rd266, %rd265, %rd30;
	selp.f32 	%f188, %f187, %f19, %p117;
$L__BB8_24:
	add.s32 	%r394, %r15, 1024;
	add.s32 	%r170, %r15, 512;
	setp.lt.s32 	%p118, %r170, %r3;
	@%p118 bra 	$L__BB8_12;
$L__BB8_25:
	setp.lt.s32 	%p119, %r3, 256;
	@%p119 bra 	$L__BB8_65;
	// begin inline asm
	mov.u32 %r284, %laneid;
	// end inline asm
	mov.b32 	%r286, %f188;
	mov.b32 	%r302, 1;
	mov.b32 	%r303, 31;
	mov.b32 	%r304, -1;
	// begin inline asm
	shfl.sync.down.b32 %r285, %r286, %r302, %r303, %r304;
	// end inline asm
	mov.b32 	%f23, %r285;
	// begin inline asm
	shfl.sync.down.b32 %r290, %r291, %r302, %r303, %r304;
	// end inline asm
	mov.b64 	{%r296, %r301}, %rd266;
	// begin inline asm
	shfl.sync.down.b32 %r295, %r296, %r302, %r303, %r304;
	// end inline asm
	// begin inline asm
	shfl.sync.down.b32 %r300, %r301, %r302, %r303, %r304;
	// end inline asm
	mov.b64 	%rd34, {%r295, %r300};
	setp.gt.s32 	%p176, %r284, 30;
	setp.lt.f32 	%p177, %f188, %f23;
	or.pred  	%p178, %p176, %p177;
	mov.u64 	%rd268, %rd266;
	mov.f32 	%f190, %f188;
	@%p178 bra 	$L__BB8_29;
	setp.gt.f32 	%p179, %f188, %f23;
	mov.u64 	%rd268, %rd34;
	mov.f32 	%f190, %f23;
	@%p179 bra 	$L__BB8_29;
	setp.lt.s64 	%p180, %rd266, %rd34;
	min.s64 	%rd268, %rd266, %rd34;
	selp.f32 	%f190, %f188, %f23, %p180;
$L__BB8_29:
	mov.b32 	%r306, %f190;
	mov.b32 	%r322, 2;
	mov.b32 	%r323, 31;
	mov.b32 	%r324, -1;
	// begin inline asm
	shfl.sync.down.b32 %r305, %r306, %r322, %r323, %r324;
	// end inline asm
	mov.b32 	%f26, %r305;
	// begin inline asm
	shfl.sync.down.b32 %r310, %r311, %r322, %r323, %r324;
	// end inline asm
	mov.b64 	{%r316, %r321}, %rd268;
	// begin inline asm
	shfl.sync.down.b32 %r315, %r316, %r322, %r323, %r324;
	// end inline asm
	// begin inline asm
	shfl.sync.down.b32 %r320, %r321, %r322, %r323, %r324;
	// end inline asm
	mov.b64 	%rd37, {%r315, %r320};
	setp.gt.s32 	%p181, %r284, 29;
	setp.lt.f32 	%p182, %f190, %f26;
	or.pred  	%p183, %p181, %p182;
	mov.u64 	%rd269, %rd268;
	mov.f32 	%f191, %f190;
	@%p183 bra 	$L__BB8_32;
	setp.gt.f32 	%p184, %f190, %f26;
	mov.u64 	%rd269, %rd37;
	mov.f32 	%f191, %f26;
	@%p184 bra 	$L__BB8_32;
	setp.lt.s64 	%p185, %rd268, %rd37;
	min.s64 	%rd269, %rd268, %rd37;
	selp.f32 	%f191, %f190, %f26, %p185;
$L__BB8_32:
	mov.b32 	%r326, %f191;
	mov.b32 	%r342, 4;
	mov.b32 	%r343, 31;
	mov.b32 	%r344, -1;
	// begin inline asm
	shfl.sync.down.b32 %r325, %r326, %r342, %r343, %r344;
	// end inline asm
	mov.b32 	%f29, %r325;
	// begin inline asm
	shfl.sync.down.b32 %r330, %r331, %r342, %r343, %r344;
	// end inline asm
	mov.b64 	{%r336, %r341}, %rd269;
	// begin inline asm
	shfl.sync.down.b32 %r335, %r336, %r342, %r343, %r344;
	// end inline asm
	// begin inline asm
	shfl.sync.down.b32 %r340, %r341, %r342, %r343, %r344;
	// end inline asm
	mov.b64 	%rd40, {%r335, %r340};
	setp.gt.s32 	%p186, %r284, 27;
	setp.lt.f32 	%p187, %f191, %f29;
	or.pred  	%p188, %p186, %p187;
	mov.u64 	%rd270, %rd269;
	mov.f32 	%f192, %f191;
	@%p188 bra 	$L__BB8_35;
	setp.gt.f32 	%p189, %f191, %f29;
	mov.u64 	%rd270, %rd40;
	mov.f32 	%f192, %f29;
	@%p189 bra 	$L__BB8_35;
	setp.lt.s64 	%p190, %rd269, %rd40;
	min.s64 	%rd270, %rd269, %rd40;
	selp.f32 	%f192, %f191, %f29, %p190;
$L__BB8_35:
	mov.b32 	%r346, %f192;
	mov.b32 	%r362, 8;
	mov.b32 	%r363, 31;
	mov.b32 	%r364, -1;
	// begin inline asm
	shfl.sync.down.b32 %r345, %r346, %r362, %r363, %r364;
	// end inline asm
	mov.b32 	%f32, %r345;
	// begin inline asm
	shfl.sync.down.b32 %r350, %r351, %r362, %r363, %r364;
	// end inline asm
	mov.b64 	{%r356, %r361}, %rd270;
	// begin inline asm
	shfl.sync.down.b32 %r355, %r356, %r362, %r363, %r364;
	// end inline asm
	// begin inline asm
	shfl.sync.down.b32 %r360, %r361, %r362, %r363, %r364;
	// end inline asm
	mov.b64 	%rd43, {%r355, %r360};
	setp.gt.s32 	%p191, %r284, 23;
	setp.lt.f32 	%p192, %f192, %f32;
	or.pred  	%p193, %p191, %p192;
	mov.u64 	%rd271, %rd270;
	mov.f32 	%f193, %f192;
	@%p193 bra 	$L__BB8_38;
	setp.gt.f32 	%p194, %f192, %f32;
	mov.u64 	%rd271, %rd43;
	mov.f32 	%f193, %f32;
	@%p194 bra 	$L__BB8_38;
	setp.lt.s64 	%p195, %rd270, %rd43;
	min.s64 	%rd271, %rd270, %rd43;
	selp.f32 	%f193, %f192, %f32, %p195;
$L__BB8_38:
	mov.b32 	%r366, %f193;
	mov.b32 	%r382, 16;
	mov.b32 	%r383, 31;
	mov.b32 	%r384, -1;
	// begin inline asm
	shfl.sync.down.b32 %r365, %r366, %r382, %r383, %r384;
	// end inline asm
	mov.b32 	%f35, %r365;
	// begin inline asm
	shfl.sync.down.b32 %r370, %r371, %r382, %r383, %r384;
	// end inline asm
	mov.b64 	{%r376, %r381}, %rd271;
	// begin inline asm
	shfl.sync.down.b32 %r375, %r376, %r382, %r383, %r384;
	// end inline asm
	// begin inline asm
	shfl.sync.down.b32 %r380, %r381, %r382, %r383, %r384;
	// end inline asm
	mov.b64 	%rd46, {%r375, %r380};
	setp.gt.s32 	%p196, %r284, 15;
	setp.lt.f32 	%p197, %f193, %f35;
	or.pred  	%p198, %p196, %p197;
	mov.u64 	%rd324, %rd271;
	mov.f32 	%f242, %f193;
	@%p198 bra 	$L__BB8_41;
	setp.gt.f32 	%p199, %f193, %f35;
	mov.u64 	%rd324, %rd46;
	mov.f32 	%f242, %f35;
	@%p199 bra 	$L__BB8_41;
	setp.lt.s64 	%p200, %rd271, %rd46;
	min.s64 	%rd324, %rd271, %rd46;
	selp.f32 	%f242, %f193, %f35, %p200;
$L__BB8_41:
	setp.ne.s32 	%p201, %r284, 0;
	@%p201 bra 	$L__BB8_43;
	shr.u32 	%r385, %r4, 1;
	and.b32  	%r386, %r385, 496;
	mov.u32 	%r387, _ZN6thrust24THRUST_300001_SM_1000_NS8cuda_cub4core6detail5shmemE;
	add.s32 	%r388, %r387, %r386;
	st.shared.f32 	[%r388+8], %f242;
	st.shared.u64 	[%r388+16], %rd324;
$L__BB8_43:
	bar.sync 	0;
	setp.ne.s32 	%p202, %r4, 0;
	@%p202 bra 	$L__BB8_201;
	ld.shared.f32 	%f38, [_ZN6thrust24THRUST_300001_SM_1000_NS8cuda_cub4core6detail5shmemE+24];
	ld.shared.u64 	%rd49, [_ZN6thrust24THRUST_300001_SM_1000_NS8cuda_cub4core6detail5shmemE+32];
	setp.lt.f32 	%p203, %f242, %f38;
	mov.u64 	%rd273, %rd324;
	mov.f32 	%f195, %f242;
	@%p203 bra 	$L__BB8_47;
	setp.lt.f32 	%p204, %f38, %f242;
	mov.u64 	%rd273, %rd49;
	mov.f32 	%f195, %f38;
	@%p204 bra 	$L__BB8_47;
	setp.lt.s64 	%p205, %rd324, %rd49;
	min.s64 	%rd273, %rd324, %rd49;
	selp.f32 	%f195, %f242, %f38, %p205;
$L__BB8_47:
	ld.shared.f32 	%f41, [_ZN6thrust24THRUST_300001_SM_1000_NS8cuda_cub4core6detail5shmemE+40];
	ld.shared.u64 	%rd52, [_ZN6thrust24THRUST_300001_SM_1000_NS8cuda_cub4core6detail5shmemE+48];
	setp.lt.f32 	%p206, %f195, %f41;
	mov.u64 	%rd274, %rd273;
	mov.f32 	%f196, %f195;
	@%p206 bra 	$L__BB8_50;
	setp.lt.f32 	%p207, %f41, %f195;
	mov.u64 	%rd274, %rd52;
	mov.f32 	%f196, %f41;
	@%p207 bra 	$L__BB8_50;
	setp.lt.s64 	%p208, %rd273, %rd52;
	min.s64 	%rd274, %rd273, %rd52;
	selp.f32 	%f196, %f195, %f41, %p208;
$L__BB8_50:
	ld.shared.f32 	%f44, [_ZN6thrust24THRUST_300001_SM_1000_NS8cuda_cub4core6detail5shmemE+56];
	ld.shared.u64 	%rd55, [_ZN6thrust24THRUST_300001_SM_1000_NS8cuda_cub4core6detail5shmemE+64];
	setp.lt.f32 	%p209, %f196, %f44;
	mov.u64 	%rd275, %rd274;
	mov.f32 	%f197, %f196;
	@%p209 bra 	$L__BB8_53;
	setp.lt.f32 	%p210, %f44, %f196;
	mov.u64 	%rd275, %rd55;
	mov.f32 	%f197, %f44;
	@%p210 bra 	$L__BB8_53;
	setp.lt.s64 	%p211, %rd274, %rd55;
	min.s64 	%rd275, %rd274, %rd55;
	selp.f32 	%f197, %f196, %f44, %p211;
$L__BB8_53:
	ld.shared.f32 	%f47, [_ZN6thrust24THRUST_300001_SM_1000_NS8cuda_cub4core6detail5shmemE+72];
	ld.shared.u64 	%rd58, [_ZN6thrust24THRUST_300001_SM_1000_NS8cuda_cub4core6detail5shmemE+80];
	setp.lt.f32 	%p212, %f197, %f47;
	mov.u64 	%rd276, %rd275;
	mov.f32 	%f198, %f197;
	@%p212 bra 	$L__BB8_56;
	setp.lt.f32 	%p213, %f47, %f197;
	mov.u64 	%rd276, %rd58;
	mov.f32 	%f198, %f47;
	@%p213 bra 	$L__BB8_56;
	setp.lt.s64 	%p214, %rd275, %rd58;
	min.s64 	%rd276, %rd275, %rd58;
	selp.f32 	%f198, %f197, %f47, %p214;
$L__BB8_56:
	ld.shared.f32 	%f50, [_ZN6thrust24THRUST_300001_SM_1000_NS8cuda_cub4core6detail5shmemE+88];
	ld.shared.u64 	%rd61, [_ZN6thrust24THRUST_300001_SM_1000_NS8cuda_cub4core6detail5shmemE+96];
	setp.lt.f32 	%p215, %f198, %f50;
	mov.f32 	%f199, %f198;
	mov.u64 	%rd277, %rd276;
	@%p215 bra 	$L__BB8_59;
	setp.lt.f32 	%p216, %f50, %f198;
	mov.f32 	%f199, %f50;
	mov.u64 	%rd277, %rd61;
	@%p216 bra 	$L__BB8_59;
	setp.lt.s64 	%p217, %rd276, %rd61;
	selp.f32 	%f199, %f198, %f50, %p217;
	min.s64 	%rd277, %rd276, %rd61;
$L__BB8_59:
	ld.shared.f32 	%f53, [_ZN6thrust24THRUST_300001_SM_1000_NS8cuda_cub4core6detail5shmemE+104];
	ld.shared.u64 	%rd64, [_ZN6thrust24THRUST_300001_SM_1000_NS8cuda_cub4core6detail5shmemE+112];
	setp.lt.f32 	%p218, %f199, %f53;
	mov.f32 	%f200, %f199;
	mov.u64 	%rd278, %rd277;
	@%p218 bra 	$L__BB8_62;
	setp.lt.f32 	%p219, %f53, %f199;
	mov.f32 	%f200, %f53;
	mov.u64 	%rd278, %rd64;
	@%p219 bra 	$L__BB8_62;
	setp.lt.s64 	%p220, %rd277, %rd64;
	selp.f32 	%f200, %f199, %f53, %p220;
	min.s64 	%rd278, %rd277, %rd64;
$L__BB8_62:
	ld.shared.f32 	%f56, [_ZN6thrust24THRUST_300001_SM_1000_NS8cuda_cub4core6detail5shmemE+120];
	ld.shared.u64 	%rd67, [_ZN6thrust24THRUST_300001_SM_1000_NS8cuda_cub4core6detail5shmemE+128];
	setp.lt.f32 	%p221, %f200, %f56;
	mov.f32 	%f242, %f200;
	mov.u64 	%rd324, %rd278;
	@%p221 bra 	$L__BB8_201;
	setp.lt.f32 	%p222, %f56, %f200;
	mov.f32 	%f242, %f56;
	mov.u64 	%rd324, %rd67;
	@%p222 bra 	$L__BB8_201;
	setp.lt.s64 	%p223, %rd278, %rd67;
	selp.f32 	%f242, %f200, %f56, %p223;
	min.s64 	%rd324, %rd278, %rd67;
	bra.uni 	$L__BB8_201;
$L__BB8_65:
	// begin inline asm
	mov.u32 %r171, %laneid;
	// end inline asm
	and.b32  	%r192, %r4, 992;
	add.s32 	%r193, %r192, 32;
	setp.gt.s32 	%p120, %r193, %r3;
	not.b32 	%r194, %r192;
	add.s32 	%r195, %r3, %r194;
	selp.b32 	%r190, %r195, 31, %p120;
	mov.b32 	%r173, %f188;
	mov.b32 	%r189, 1;
	mov.b32 	%r191, -1;
	// begin inline asm
	shfl.sync.down.b32 %r172, %r173, %r189, %r190, %r191;
	// end inline asm
	mov.b32 	%f58, %r172;
	// begin inline asm
	shfl.sync.down.b32 %r177, %r178, %r189, %r190, %r191;
	// end inline asm
	mov.b64 	{%r183, %r188}, %rd266;
	// begin inline asm
	shfl.sync.down.b32 %r182, %r183, %r189, %r190, %r191;
	// end inline asm
	// begin inline asm
	shfl.sync.down.b32 %r187, %r188, %r189, %r190, %r191;
	// end inline asm
	mov.b64 	%rd69, {%r182, %r187};
	setp.ge.s32 	%p121, %r171, %r190;
	setp.lt.f32 	%p122, %f188, %f58;
	or.pred  	%p123, %p121, %p122;
	mov.f32 	%f201, %f188;
	mov.u64 	%rd279, %rd266;
	@%p123 bra 	$L__BB8_68;
	setp.gt.f32 	%p124, %f188, %f58;
	mov.f32 	%f201, %f58;
	mov.u64 	%rd279, %rd69;
	@%p124 bra 	$L__BB8_68;
	setp.lt.s64 	%p125, %rd266, %rd69;
	selp.f32 	%f201, %f188, %f58, %p125;
	min.s64 	%rd279, %rd266, %rd69;
$L__BB8_68:
	mov.b32 	%r197, %f201;
	mov.b32 	%r213, 2;
	mov.b32 	%r215, -1;
	// begin inline asm
	shfl.sync.down.b32 %r196, %r197, %r213, %r190, %r215;
	// end inline asm
	mov.b32 	%f61, %r196;
	// begin inline asm
	shfl.sync.down.b32 %r201, %r202, %r213, %r190, %r215;
	// end inline asm
	mov.b64 	{%r207, %r212}, %rd279;
	// begin inline asm
	shfl.sync.down.b32 %r206, %r207, %r213, %r190, %r215;
	// end inline asm
	// begin inline asm
	shfl.sync.down.b32 %r211, %r212, %r213, %r190, %r215;
	// end inline asm
	mov.b64 	%rd72, {%r206, %r211};
	add.s32 	%r216, %r171, 2;
	setp.gt.s32 	%p126, %r216, %r190;
	setp.lt.f32 	%p127, %f201, %f61;
	or.pred  	%p128, %p126, %p127;
	mov.f32 	%f202, %f201;
	mov.u64 	%rd280, %rd279;
	@%p128 bra 	$L__BB8_71;
	setp.gt.f32 	%p129, %f201, %f61;
	mov.f32 	%f202, %f61;
	mov.u64 	%rd280, %rd72;
	@%p129 bra 	$L__BB8_71;
	setp.lt.s64 	%p130, %rd279, %rd72;
	selp.f32 	%f202, %f201, %f61, %p130;
	min.s64 	%rd280, %rd279, %rd72;
$L__BB8_71:
	mov.b32 	%r218, %f202;
	mov.b32 	%r234, 4;
	mov.b32 	%r236, -1;
	// begin inline asm
	shfl.sync.down.b32 %r217, %r218, %r234, %r190, %r236;
	// end inline asm
	mov.b32 	%f64, %r217;
	// begin inline asm
	shfl.sync.down.b32 %r222, %r223, %r234, %r190, %r236;
	// end inline asm
	mov.b64 	{%r228, %r233}, %rd280;
	// begin inline asm
	shfl.sync.down.b32 %r227, %r228, %r234, %r190, %r236;
	// end inline asm
	// begin inline asm
	shfl.sync.down.b32 %r232, %r233, %r234, %r190, %r236;
	// end inline asm
	mov.b64 	%rd75, {%r227, %r232};
	add.s32 	%r237, %r171, 4;
	setp.gt.s32 	%p131, %r237, %r190;
	setp.lt.f32 	%p132, %f202, %f64;
	or.pred  	%p133, %p131, %p132;
	mov.f32 	%f203, %f202;
	mov.u64 	%rd281, %rd280;
	@%p133 bra 	$L__BB8_74;
	setp.gt.f32 	%p134, %f202, %f64;
	mov.f32 	%f203, %f64;
	mov.u64 	%rd281, %rd75;
	@%p134 bra 	$L__BB8_74;
	setp.lt.s64 	%p135, %rd280, %rd75;
	selp.f32 	%f203, %f202, %f64, %p135;
	min.s64 	%rd281, %rd280, %rd75;
$L__BB8_74:
	mov.b32 	%r239, %f203;
	mov.b32 	%r255, 8;
	mov.b32 	%r257, -1;
	// begin inline asm
	shfl.sync.down.b32 %r238, %r239, %r255, %r190, %r257;
	// end inline asm
	mov.b32 	%f67, %r238;
	// begin inline asm
	shfl.sync.down.b32 %r243, %r244, %r255, %r190, %r257;
	// end inline asm
	mov.b64 	{%r249, %r254}, %rd281;
	// begin inline asm
	shfl.sync.down.b32 %r248, %r249, %r255, %r190, %r257;
	// end inline asm
	// begin inline asm
	shfl.sync.down.b32 %r253, %r254, %r255, %r190, %r257;
	// end inline asm
	mov.b64 	%rd78, {%r248, %r253};
	add.s32 	%r258, %r171, 8;
	setp.gt.s32 	%p136, %r258, %r190;
	setp.lt.f32 	%p137, %f203, %f67;
	or.pred  	%p138, %p136, %p137;
	mov.f32 	%f204, %f203;
	mov.u64 	%rd282, %rd281;
	@%p138 bra 	$L__BB8_77;
	setp.gt.f32 	%p139, %f203, %f67;
	mov.f32 	%f204, %f67;
	mov.u64 	%rd282, %rd78;
	@%p139 bra 	$L__BB8_77;
	setp.lt.s64 	%p140, %rd281, %rd78;
	selp.f32 	%f204, %f203, %f67, %p140;
	min.s64 	%rd282, %rd281, %rd78;
$L__BB8_77:
	mov.b32 	%r260, %f204;
	mov.b32 	%r276, 16;
	mov.b32 	%r278, -1;
	// begin inline asm
	shfl.sync.down.b32 %r259, %r260, %r276, %r190, %r278;
	// end inline asm
	mov.b32 	%f70, %r259;
	// begin inline asm
	shfl.sync.down.b32 %r264, %r265, %r276, %r190, %r278;
	// end inline asm
	mov.b64 	{%r270, %r275}, %rd282;
	// begin inline asm
	shfl.sync.down.b32 %r269, %r270, %r276, %r190, %r278;
	// end inline asm
	// begin inline asm
	shfl.sync.down.b32 %r274, %r275, %r276, %r190, %r278;
	// end inline asm
	mov.b64 	%rd81, {%r269, %r274};
	add.s32 	%r279, %r171, 16;
	setp.gt.s32 	%p141, %r279, %r190;
	setp.lt.f32 	%p142, %f204, %f70;
	or.pred  	%p143, %p141, %p142;
	mov.f32 	%f242, %f204;
	mov.u64 	%rd324, %rd282;
	@%p143 bra 	$L__BB8_80;
	setp.gt.f32 	%p144, %f204, %f70;
	mov.f32 	%f242, %f70;
	mov.u64 	%rd324, %rd81;
	@%p144 bra 	$L__BB8_80;
	setp.lt.s64 	%p145, %rd282, %rd81;
	selp.f32 	%f242, %f204, %f70, %p145;
	min.s64 	%rd324, %rd282, %rd81;
$L__BB8_80:
	setp.ne.s32 	%p146, %r171, 0;
	@%p146 bra 	$L__BB8_82;
	shr.u32 	%r280, %r4, 1;
	and.b32  	%r281, %r280, 496;
	mov.u32 	%r282, _ZN6thrust24THRUST_300001_SM_1000_NS8cuda_cub4core6detail5shmemE;
	add.s32 	%r283, %r282, %r281;
	st.shared.f32 	[%r283+8], %f242;
	st.shared.u64 	[%r283+16], %rd324;
$L__BB8_82:
	bar.sync 	0;
	setp.ne.s32 	%p147, %r4, 0;
	@%p147 bra 	$L__BB8_201;
	setp.lt.s32 	%p148, %r3, 33;
	mov.f32 	%f206, %f242;
	mov.u64 	%rd284, %rd324;
	@%p148 bra 	$L__BB8_87;
	ld.shared.f32 	%f73, [_ZN6thrust24THRUST_300001_SM_1000_NS8cuda_cub4core6detail5shmemE+24];
	ld.shared.u64 	%rd84, [_ZN6thrust24THRUST_300001_SM_1000_NS8cuda_cub4core6detail5shmemE+32];
	setp.lt.f32 	%p149, %f242, %f73;
	mov.f32 	%f206, %f242;
	mov.u64 	%rd284, %rd324;
	@%p149 bra 	$L__BB8_87;
	setp.lt.f32 	%p150, %f73, %f242;
	mov.f32 	%f206, %f73;
	mov.u64 	%rd284, %rd84;
	@%p150 bra 	$L__BB8_87;
	setp.lt.s64 	%p151, %rd324, %rd84;
	selp.f32 	%f206, %f242, %f73, %p151;
	min.s64 	%rd284, %rd324, %rd84;
$L__BB8_87:
	setp.lt.s32 	%p152, %r3, 65;
	mov.f32 	%f207, %f206;
	mov.u64 	%rd285, %rd284;
	@%p152 bra 	$L__BB8_91;
	ld.shared.f32 	%f76, [_ZN6thrust24THRUST_300001_SM_1000_NS8cuda_cub4core6detail5shmemE+40];
	ld.shared.u64 	%rd87, [_ZN6thrust24THRUST_300001_SM_1000_NS8cuda_cub4core6detail5shmemE+48];
	setp.lt.f32 	%p153, %f206, %f76;
	mov.f32 	%f207, %f206;
	mov.u64 	%rd285, %rd284;
	@%p153 bra 	$L__BB8_91;
	setp.lt.f32 	%p154, %f76, %f206;
	mov.f32 	%f207, %f76;
	mov.u64 	%rd285, %rd87;
	@%p154 bra 	$L__BB8_91;
	setp.lt.s64 	%p155, %rd284, %rd87;
	selp.f32 	%f207, %f206, %f76, %p155;
	min.s64 	%rd285, %rd284, %rd87;
$L__BB8_91:
	setp.lt.s32 	%p156, %r3, 97;
	mov.f32 	%f208, %f207;
	mov.u64 	%rd286, %rd285;
	@%p156 bra 	$L__BB8_95;
	ld.shared.f32 	%f79, [_ZN6thrust24THRUST_300001_SM_1000_NS8cuda_cub4core6detail5shmemE+56];
	ld.shared.u64 	%rd90, [_ZN6thrust24THRUST_300001_SM_1000_NS8cuda_cub4core6detail5shmemE+64];
	setp.lt.f32 	%p157, %f207, %f79;
	mov.f32 	%f208, %f207;
	mov.u64 	%rd286, %rd285;
	@%p157 bra 	$L__BB8_95;
	setp.lt.f32 	%p158, %f79, %f207;
	mov.f32 	%f208, %f79;
	mov.u64 	%rd286, %rd90;
	@%p158 bra 	$L__BB8_95;
	setp.lt.s64 	%p159, %rd285, %rd90;
	selp.f32 	%f208, %f207, %f79, %p159;
	min.s64 	%rd286, %rd285, %rd90;
$L__BB8_95:
	setp.lt.s32 	%p160, %r3, 129;
	mov.f32 	%f209, %f208;
	mov.u64 	%rd287, %rd286;
	@%p160 bra 	$L__BB8_99;
	ld.shared.f32 	%f82, [_ZN6thrust24THRUST_300001_SM_1000_NS8cuda_cub4core6detail5shmemE+72];
	ld.shared.u64 	%rd93, [_ZN6thrust24THRUST_300001_SM_1000_NS8cuda_cub4core6detail5shmemE+80];
	setp.lt.f32 	%p161, %f208, %f82;
	mov.f32 	%f209, %f208;
	mov.u64 	%rd287, %rd286;
	@%p161 bra 	$L__BB8_99;
	setp.lt.f32 	%p162, %f82, %f208;
	mov.f32 	%f209, %f82;
	mov.u64 	%rd287, %rd93;
	@%p162 bra 	$L__BB8_99;
	setp.lt.s64 	%p163, %rd286, %rd93;
	selp.f32 	%f209, %f208, %f82, %p163;
	min.s64 	%rd287, %rd286, %rd93;
$L__BB8_99:
	setp.lt.s32 	%p164, %r3, 161;
	mov.f32 	%f210, %f209;
	mov.u64 	%rd288, %rd287;
	@%p164 bra 	$L__BB8_103;
	ld.shared.f32 	%f85, [_ZN6thrust24THRUST_300001_SM_1000_NS8cuda_cub4core6detail5shmemE+88];
	ld.shared.u64 	%rd96, [_ZN6thrust24THRUST_300001_SM_1000_NS8cuda_cub4core6detail5shmemE+96];
	setp.lt.f32 	%p165, %f209, %f85;
	mov.f32 	%f210, %f209;
	mov.u64 	%rd288, %rd287;
	@%p165 bra 	$L__BB8_103;
	setp.lt.f32 	%p166, %f85, %f209;
	mov.f32 	%f210, %f85;
	mov.u64 	%rd288, %rd96;
	@%p166 bra 	$L__BB8_103;
	setp.lt.s64 	%p167, %rd287, %rd96;
	selp.f32 	%f210, %f209, %f85, %p167;
	min.s64 	%rd288, %rd287, %rd96;
$L__BB8_103:
	setp.lt.s32 	%p168, %r3, 193;
	mov.f32 	%f211, %f210;
	mov.u64 	%rd289, %rd288;
	@%p168 bra 	$L__BB8_107;
	ld.shared.f32 	%f88, [_ZN6thrust24THRUST_300001_SM_1000_NS8cuda_cub4core6detail5shmemE+104];
	ld.shared.u64 	%rd99, [_ZN6thrust24THRUST_300001_SM_1000_NS8cuda_cub4core6detail5shmemE+112];
	setp.lt.f32 	%p169, %f210, %f88;
	mov.f32 	%f211, %f210;
	mov.u64 	%rd289, %rd288;
	@%p169 bra 	$L__BB8_107;
	setp.lt.f32 	%p170, %f88, %f210;
	mov.f32 	%f211, %f88;
	mov.u64 	%rd289, %rd99;
	@%p170 bra 	$L__BB8_107;
	setp.lt.s64 	%p171, %rd288, %rd99;
	selp.f32 	%f211, %f210, %f88, %p171;
	min.s64 	%rd289, %rd288, %rd99;
$L__BB8_107:
	setp.lt.s32 	%p172, %r3, 225;
	mov.f32 	%f242, %f211;
	mov.u64 	%rd324, %rd289;
	@%p172 bra 	$L__BB8_201;
	ld.shared.f32 	%f91, [_ZN6thrust24THRUST_300001_SM_1000_NS8cuda_cub4core6detail5shmemE+120];
	ld.shared.u64 	%rd102, [_ZN6thrust24THRUST_300001_SM_1000_NS8cuda_cub4core6detail5shmemE+128];
	setp.lt.f32 	%p173, %f211, %f91;
	mov.f32 	%f242, %f211;
	mov.u64 	%rd324, %rd289;
	@%p173 bra 	$L__BB8_201;
	setp.lt.f32 	%p174, %f91, %f211;
	mov.f32 	%f242, %f91;
	mov.u64 	%rd324, %rd102;
	@%p174 bra 	$L__BB8_201;
	setp.lt.s64 	%p175, %rd289, %rd102;
	selp.f32 	%f242, %f211, %f91, %p175;
	min.s64 	%rd324, %rd289, %rd102;
	bra.uni 	$L__BB8_201;
$L__BB8_111:
	mov.u32 	%r20, %tid.x;
	add.s64 	%rd104, %rd199, %rd4;
	cvt.u64.u32 	%rd105, %r20;
	add.s64 	%rd204, %rd105, %rd4;
	cvta.to.global.u64 	%rd205, %rd198;
	shl.b64 	%rd206, %rd204, 2;
	add.s64 	%rd207, %rd205, %rd206;
	ld.global.f32 	%f172, [%rd207];
	add.s32 	%r36, %r20, 256;
	cvt.u64.u32 	%rd208, %r36;
	ld.global.f32 	%f173, [%rd207+1024];
	add.s32 	%r37, %r20, 512;
	cvt.u64.u32 	%rd209, %r37;
	ld.global.f32 	%f174, [%rd207+2048];
	ld.global.f32 	%f93, [%rd207+3072];
	or.b32  	%r38, %r20, 1024;
	cvt.u64.u32 	%rd106, %r38;
	add.s64 	%rd107, %rd104, %rd106;
	ld.global.f32 	%f94, [%rd207+4096];
	setp.lt.f32 	%p2, %f173, %f172;
	selp.f32 	%f175, %f173, %f172, %p2;
	selp.b64 	%rd210, %rd208, %rd105, %p2;
	setp.lt.f32 	%p3, %f174, %f175;
	selp.f32 	%f95, %f174, %f175, %p3;
	selp.b64 	%rd108, %rd209, %rd210, %p3;
	setp.lt.f32 	%p4, %f95, %f93;
	mov.f32 	%f212, %f95;
	mov.u64 	%rd290, %rd108;
	@%p4 bra 	$L__BB8_114;
	add.s32 	%r39, %r20, 768;
	cvt.u64.u32 	%rd290, %r39;
	setp.lt.f32 	%p5, %f93, %f95;
	mov.f32 	%f212, %f93;
	@%p5 bra 	$L__BB8_114;
	mov.f32 	%f212, %f95;
	mov.u64 	%rd290, %rd108;
$L__BB8_114:
	add.s64 	%rd111, %rd104, %rd290;
	setp.lt.f32 	%p6, %f212, %f94;
	mov.f32 	%f230, %f212;
	mov.u64 	%rd312, %rd111;
	@%p6 bra 	$L__BB8_117;
	setp.lt.f32 	%p7, %f94, %f212;
	mov.f32 	%f230, %f94;
	mov.u64 	%rd312, %rd107;
	@%p7 bra 	$L__BB8_117;
	setp.lt.s64 	%p8, %rd290, %rd106;
	selp.f32 	%f230, %f212, %f94, %p8;
	selp.b64 	%rd312, %rd111, %rd107, %p8;
$L__BB8_117:
	setp.le.u64 	%p9, %rd201, %rd5;
	@%p9 bra 	$L__BB8_162;
	setp.ne.s32 	%p10, %r20, 0;
	@%p10 bra 	$L__BB8_120;
	atom.global.add.u64 	%rd211, [%rd1+8], 1280;
	add.s64 	%rd212, %rd211, %rd5;
	st.shared.u64 	[_ZN6thrust24THRUST_300001_SM_1000_NS8cuda_cub4core6detail5shmemE+152], %rd212;
$L__BB8_120:
	bar.sync 	0;
	ld.shared.u64 	%rd300, [_ZN6thrust24THRUST_300001_SM_1000_NS8cuda_cub4core6detail5shmemE+152];
	add.s64 	%rd213, %rd300, 1280;
	setp.gt.s64 	%p11, %rd213, %rd201;
	@%p11 bra 	$L__BB8_139;
$L__BB8_121:
	add.s64 	%rd214, %rd300, %rd105;
	cvta.to.global.u64 	%rd215, %rd198;
	shl.b64 	%rd216, %rd214, 2;
	add.s64 	%rd217, %rd215, %rd216;
	add.s64 	%rd117, %rd214, %rd199;
	ld.global.f32 	%f100, [%rd217];
	add.s64 	%rd118, %rd117, 256;
	ld.global.f32 	%f101, [%rd217+1024];
	add.s64 	%rd119, %rd117, 512;
	ld.global.f32 	%f102, [%rd217+2048];
	add.s64 	%rd120, %rd117, 768;
	ld.global.f32 	%f103, [%rd217+3072];
	add.s64 	%rd121, %rd117, 1024;
	ld.global.f32 	%f104, [%rd217+4096];
	setp.lt.f32 	%p12, %f230, %f100;
	mov.f32 	%f215, %f230;
	mov.u64 	%rd294, %rd312;
	@%p12 bra 	$L__BB8_124;
	setp.lt.f32 	%p13, %f100, %f230;
	mov.f32 	%f215, %f100;
	mov.u64 	%rd294, %rd117;
	@%p13 bra 	$L__BB8_124;
	setp.lt.s64 	%p14, %rd312, %rd117;
	selp.f32 	%f215, %f230, %f100, %p14;
	min.s64 	%rd294, %rd312, %rd117;
$L__BB8_124:
	setp.lt.f32 	%p15, %f215, %f101;
	mov.f32 	%f216, %f215;
	mov.u64 	%rd295, %rd294;
	@%p15 bra 	$L__BB8_127;
	setp.lt.f32 	%p16, %f101, %f215;
	mov.f32 	%f216, %f101;
	mov.u64 	%rd295, %rd118;
	@%p16 bra 	$L__BB8_127;
	setp.lt.s64 	%p17, %rd294, %rd118;
	selp.f32 	%f216, %f215, %f101, %p17;
	min.s64 	%rd295, %rd294, %rd118;
$L__BB8_127:
	setp.lt.f32 	%p18, %f216, %f102;
	mov.f32 	%f217, %f216;
	mov.u64 	%rd296, %rd295;
	@%p18 bra 	$L__BB8_130;
	setp.lt.f32 	%p19, %f102, %f216;
	mov.f32 	%f217, %f102;
	mov.u64 	%rd296, %rd119;
	@%p19 bra 	$L__BB8_130;
	setp.lt.s64 	%p20, %rd295, %rd119;
	selp.f32 	%f217, %f216, %f102, %p20;
	min.s64 	%rd296, %rd295, %rd119;
$L__BB8_130:
	setp.lt.f32 	%p21, %f217, %f103;
	mov.f32 	%f218, %f217;
	mov.u64 	%rd297, %rd296;
	@%p21 bra 	$L__BB8_133;
	setp.lt.f32 	%p22, %f103, %f217;
	mov.f32 	%f218, %f103;
	mov.u64 	%rd297, %rd120;
	@%p22 bra 	$L__BB8_133;
	setp.lt.s64 	%p23, %rd296, %rd120;
	selp.f32 	%f218, %f217, %f103, %p23;
	min.s64 	%rd297, %rd296, %rd120;
$L__BB8_133:
	setp.lt.f32 	%p24, %f218, %f104;
	mov.f32 	%f230, %f218;
	mov.u64 	%rd312, %rd297;
	@%p24 bra 	$L__BB8_136;
	setp.lt.f32 	%p25, %f104, %f218;
	mov.f32 	%f230, %f104;
	mov.u64 	%rd312, %rd121;
	@%p25 bra 	$L__BB8_136;
	setp.lt.s64 	%p26, %rd297, %rd121;
	selp.f32 	%f230, %f218, %f104, %p26;
	min.s64 	%rd312, %rd297, %rd121;
$L__BB8_136:
	setp.ne.s32 	%p27, %r20, 0;
	bar.sync 	0;
	@%p27 bra 	$L__BB8_138;
	atom.global.add.u64 	%rd218, [%rd1+8], 1280;
	add.s64 	%rd219, %rd218, %rd5;
	st.shared.u64 	[_ZN6thrust24THRUST_300001_SM_1000_NS8cuda_cub4core6detail5shmemE+152], %rd219;
$L__BB8_138:
	bar.sync 	0;
	ld.shared.u64 	%rd300, [_ZN6thrust24THRUST_300001_SM_1000_NS8cuda_cub4core6detail5shmemE+152];
	add.s64 	%rd220, %rd300, 1280;
	setp.le.s64 	%p28, %rd220, %rd201;
	@%p28 bra 	$L__BB8_121;
$L__BB8_139:
	setp.le.s64 	%p29, %rd201, %rd300;
	@%p29 bra 	$L__BB8_162;
	cvt.u32.u64 	%r40, %rd300;
	cvt.u32.u64 	%r41, %rd201;
	sub.s32 	%r21, %r41, %r40;
	setp.ge.s32 	%p30, %r20, %r21;
	@%p30 bra 	$L__BB8_162;
	cvta.to.global.u64 	%rd135, %rd198;
	not.b32 	%r43, %r20;
	add.s32 	%r44, %r43, %r41;
	sub.s32 	%r22, %r44, %r40;
	and.b32  	%r46, %r22, 768;
	setp.eq.s32 	%p31, %r46, 768;
	mov.u32 	%r397, %r20;
	@%p31 bra 	$L__BB8_147;
	add.s64 	%rd222, %rd300, %rd105;
	add.s64 	%rd302, %rd222, %rd199;
	shl.b64 	%rd223, %rd222, 2;
	add.s64 	%rd301, %rd135, %rd223;
	shr.u32 	%r47, %r22, 8;
	add.s32 	%r48, %r47, 1;
	and.b32  	%r49, %r48, 3;
	neg.s32 	%r395, %r49;
	mov.u32 	%r397, %r20;
$L__BB8_143:
	.pragma "nounroll";
	mov.u64 	%rd140, %rd312;
	mov.f32 	%f116, %f230;
	ld.global.f32 	%f117, [%rd301];
	setp.lt.f32 	%p32, %f116, %f117;
	@%p32 bra 	$L__BB8_146;
	setp.lt.f32 	%p33, %f117, %f116;
	mov.f32 	%f230, %f117;
	mov.u64 	%rd312, %rd302;
	@%p33 bra 	$L__BB8_146;
	setp.lt.s64 	%p34, %rd140, %rd302;
	selp.f32 	%f230, %f116, %f117, %p34;
	min.s64 	%rd312, %rd140, %rd302;
$L__BB8_146:
	add.s32 	%r397, %r397, 256;
	add.s64 	%rd302, %rd302, 256;
	add.s64 	%rd301, %rd301, 1024;
	add.s32 	%r395, %r395, 1;
	setp.ne.s32 	%p35, %r395, 0;
	@%p35 bra 	$L__BB8_143;
$L__BB8_147:
	setp.lt.u32 	%p36, %r22, 768;
	@%p36 bra 	$L__BB8_162;
	add.s32 	%r398, %r397, 512;
$L__BB8_149:
	mov.u32 	%r30, %r398;
	add.s32 	%r50, %r30, -512;
	cvt.u64.u32 	%rd224, %r50;
	add.s64 	%rd225, %rd300, %rd224;
	shl.b64 	%rd226, %rd225, 2;
	add.s64 	%rd148, %rd135, %rd226;
	add.s64 	%rd149, %rd225, %rd199;
	ld.global.f32 	%f123, [%rd148];
	setp.lt.f32 	%p37, %f230, %f123;
	mov.f32 	%f226, %f230;
	mov.u64 	%rd308, %rd312;
	@%p37 bra 	$L__BB8_152;
	setp.lt.f32 	%p38, %f123, %f230;
	mov.f32 	%f226, %f123;
	mov.u64 	%rd308, %rd149;
	@%p38 bra 	$L__BB8_152;
	setp.lt.s64 	%p39, %rd312, %rd149;
	selp.f32 	%f226, %f230, %f123, %p39;
	min.s64 	%rd308, %rd312, %rd149;
$L__BB8_152:
	add.s32 	%r51, %r30, -256;
	cvt.u64.u32 	%rd227, %r51;
	add.s64 	%rd228, %rd300, %rd227;
	add.s64 	%rd152, %rd228, %rd199;
	ld.global.f32 	%f126, [%rd148+1024];
	setp.lt.f32 	%p40, %f226, %f126;
	mov.f32 	%f227, %f226;
	mov.u64 	%rd309, %rd308;
	@%p40 bra 	$L__BB8_155;
	setp.lt.f32 	%p41, %f126, %f226;
	mov.f32 	%f227, %f126;
	mov.u64 	%rd309, %rd152;
	@%p41 bra 	$L__BB8_155;
	setp.lt.s64 	%p42, %rd308, %rd152;
	selp.f32 	%f227, %f226, %f126, %p42;
	min.s64 	%rd309, %rd308, %rd152;
$L__BB8_155:
	cvt.u64.u32 	%rd229, %r30;
	add.s64 	%rd230, %rd300, %rd229;
	add.s64 	%rd155, %rd230, %rd199;
	ld.global.f32 	%f129, [%rd148+2048];
	setp.lt.f32 	%p43, %f227, %f129;
	mov.f32 	%f228, %f227;
	mov.u64 	%rd310, %rd309;
	@%p43 bra 	$L__BB8_158;
	setp.lt.f32 	%p44, %f129, %f227;
	mov.f32 	%f228, %f129;
	mov.u64 	%rd310, %rd155;
	@%p44 bra 	$L__BB8_158;
	setp.lt.s64 	%p45, %rd309, %rd155;
	selp.f32 	%f228, %f227, %f129, %p45;
	min.s64 	%rd310, %rd309, %rd155;
$L__BB8_158:
	add.s32 	%r52, %r30, 256;
	cvt.u64.u32 	%rd231, %r52;
	add.s64 	%rd232, %rd300, %rd231;
	add.s64 	%rd158, %rd232, %rd199;
	ld.global.f32 	%f132, [%rd148+3072];
	setp.lt.f32 	%p46, %f228, %f132;
	mov.f32 	%f230, %f228;
	mov.u64 	%rd312, %rd310;
	@%p46 bra 	$L__BB8_161;
	setp.lt.f32 	%p47, %f132, %f228;
	mov.f32 	%f230, %f132;
	mov.u64 	%rd312, %rd158;
	@%p47 bra 	$L__BB8_161;
	setp.lt.s64 	%p48, %rd310, %rd158;
	selp.f32 	%f230, %f228, %f132, %p48;
	min.s64 	%rd312, %rd310, %rd158;
$L__BB8_161:
	add.s32 	%r398, %r30, 1024;
	add.s32 	%r53, %r30, 512;
	setp.lt.s32 	%p49, %r53, %r21;
	@%p49 bra 	$L__BB8_149;
$L__BB8_162:
	// begin inline asm
	mov.u32 %r54, %laneid;
	// end inline asm
	mov.b32 	%r56, %f230;
	mov.b32 	%r72, 1;
	mov.b32 	%r73, 31;
	mov.b32 	%r74, -1;
	// begin inline asm
	shfl.sync.down.b32 %r55, %r56, %r72, %r73, %r74;
	// end inline asm
	mov.b32 	%f136, %r55;
	// begin inline asm
	shfl.sync.down.b32 %r60, %r61, %r72, %r73, %r74;
	// end inline asm
	mov.b64 	{%r66, %r71}, %rd312;
	// begin inline asm
	shfl.sync.down.b32 %r65, %r66, %r72, %r73, %r74;
	// end inline asm
	// begin inline asm
	shfl.sync.down.b32 %r70, %r71, %r72, %r73, %r74;
	// end inline asm
	mov.b64 	%rd162, {%r65, %r70};
	setp.gt.s32 	%p50, %r54, 30;
	setp.lt.f32 	%p51, %f230, %f136;
	or.pred  	%p52, %p50, %p51;
	mov.f32 	%f231, %f230;
	mov.u64 	%rd313, %rd312;
	@%p52 bra 	$L__BB8_165;
	setp.gt.f32 	%p53, %f230, %f136;
	mov.f32 	%f231, %f136;
	mov.u64 	%rd313, %rd162;
	@%p53 bra 	$L__BB8_165;
	setp.lt.s64 	%p54, %rd312, %rd162;
	selp.f32 	%f231, %f230, %f136, %p54;
	min.s64 	%rd313, %rd312, %rd162;
$L__BB8_165:
	mov.b32 	%r76, %f231;
	mov.b32 	%r92, 2;
	mov.b32 	%r93, 31;
	mov.b32 	%r94, -1;
	// begin inline asm
	shfl.sync.down.b32 %r75, %r76, %r92, %r93, %r94;
	// end inline asm
	mov.b32 	%f139, %r75;
	// begin inline asm
	shfl.sync.down.b32 %r80, %r81, %r92, %r93, %r94;
	// end inline asm
	mov.b64 	{%r86, %r91}, %rd313;
	// begin inline asm
	shfl.sync.down.b32 %r85, %r86, %r92, %r93, %r94;
	// end inline asm
	// begin inline asm
	shfl.sync.down.b32 %r90, %r91, %r92, %r93, %r94;
	// end inline asm
	mov.b64 	%rd165, {%r85, %r90};
	setp.gt.s32 	%p55, %r54, 29;
	setp.lt.f32 	%p56, %f231, %f139;
	or.pred  	%p57, %p55, %p56;
	mov.f32 	%f232, %f231;
	mov.u64 	%rd314, %rd313;
	@%p57 bra 	$L__BB8_168;
	setp.gt.f32 	%p58, %f231, %f139;
	mov.f32 	%f232, %f139;
	mov.u64 	%rd314, %rd165;
	@%p58 bra 	$L__BB8_168;
	setp.lt.s64 	%p59, %rd313, %rd165;
	selp.f32 	%f232, %f231, %f139, %p59;
	min.s64 	%rd314, %rd313, %rd165;
$L__BB8_168:
	mov.b32 	%r96, %f232;
	mov.b32 	%r112, 4;
	mov.b32 	%r113, 31;
	mov.b32 	%r114, -1;
	// begin inline asm
	shfl.sync.down.b32 %r95, %r96, %r112, %r113, %r114;
	// end inline asm
	mov.b32 	%f142, %r95;
	// begin inline asm
	shfl.sync.down.b32 %r100, %r101, %r112, %r113, %r114;
	// end inline asm
	mov.b64 	{%r106, %r111}, %rd314;
	// begin inline asm
	shfl.sync.down.b32 %r105, %r106, %r112, %r113, %r114;
	// end inline asm
	// begin inline asm
	shfl.sync.down.b32 %r110, %r111, %r112, %r113, %r114;
	// end inline asm
	mov.b64 	%rd168, {%r105, %r110};
	setp.gt.s32 	%p60, %r54, 27;
	setp.lt.f32 	%p61, %f232, %f142;
	or.pred  	%p62, %p60, %p61;
	mov.f32 	%f233, %f232;
	mov.u64 	%rd315, %rd314;
	@%p62 bra 	$L__BB8_171;
	setp.gt.f32 	%p63, %f232, %f142;
	mov.f32 	%f233, %f142;
	mov.u64 	%rd315, %rd168;
	@%p63 bra 	$L__BB8_171;
	setp.lt.s64 	%p64, %rd314, %rd168;
	selp.f32 	%f233, %f232, %f142, %p64;
	min.s64 	%rd315, %rd314, %rd168;
$L__BB8_171:
	mov.b32 	%r116, %f233;
	mov.b32 	%r132, 8;
	mov.b32 	%r133, 31;
	mov.b32 	%r134, -1;
	// begin inline asm
	shfl.sync.down.b32 %r115, %r116, %r132, %r133, %r134;
	// end inline asm
	mov.b32 	%f145, %r115;
	// begin inline asm
	shfl.sync.down.b32 %r120, %r121, %r132, %r133, %r134;
	// end inline asm
	mov.b64 	{%r126, %r131}, %rd315;
	// begin inline asm
	shfl.sync.down.b32 %r125, %r126, %r132, %r133, %r134;
	// end inline asm
	// begin inline asm
	shfl.sync.down.b32 %r130, %r131, %r132, %r133, %r134;
	// end inline asm
	mov.b64 	%rd171, {%r125, %r130};
	setp.gt.s32 	%p65, %r54, 23;
	setp.lt.f32 	%p66, %f233, %f145;
	or.pred  	%p67, %p65, %p66;
	mov.f32 	%f234, %f233;
	mov.u64 	%rd316, %rd315;
	@%p67 bra 	$L__BB8_174;
	setp.gt.f32 	%p68, %f233, %f145;
	mov.f32 	%f234, %f145;
	mov.u64 	%rd316, %rd171;
	@%p68 bra 	$L__BB8_174;
	setp.lt.s64 	%p69, %rd315, %rd171;
	selp.f32 	%f234, %f233, %f145, %p69;
	min.s64 	%rd316, %rd315, %rd171;
$L__BB8_174:
	mov.b32 	%r136, %f234;
	mov.b32 	%r152, 16;
	mov.b32 	%r153, 31;
	mov.b32 	%r154, -1;
	// begin inline asm
	shfl.sync.down.b32 %r135, %r136, %r152, %r153, %r154;
	// end inline asm
	mov.b32 	%f148, %r135;
	// begin inline asm
	shfl.sync.down.b32 %r140, %r141, %r152, %r153, %r154;
	// end inline asm
	mov.b64 	{%r146, %r151}, %rd316;
	// begin inline asm
	shfl.sync.down.b32 %r145, %r146, %r152, %r153, %r154;
	// end inline asm
	// begin inline asm
	shfl.sync.down.b32 %r150, %r151, %r152, %r153, %r154;
	// end inline asm
	mov.b64 	%rd174, {%r145, %r150};
	setp.gt.s32 	%p70, %r54, 15;
	setp.lt.f32 	%p71, %f234, %f148;
	or.pred  	%p72, %p70, %p71;
	mov.f32 	%f242, %f234;
	mov.u64 	%rd324, %rd316;
	@%p72 bra 	$L__BB8_177;
	setp.gt.f32 	%p73, %f234, %f148;
	mov.f32 	%f242, %f148;
	mov.u64 	%rd324, %rd174;
	@%p73 bra 	$L__BB8_177;
	setp.lt.s64 	%p74, %rd316, %rd174;
	selp.f32 	%f242, %f234, %f148, %p74;
	min.s64 	%rd324, %rd316, %rd174;
$L__BB8_177:
	setp.ne.s32 	%p75, %r54, 0;
	@%p75 bra 	$L__BB8_179;
	shr.u32 	%r155, %r20, 1;
	and.b32  	%r156, %r155, 496;
	mov.u32 	%r157, _ZN6thrust24THRUST_300001_SM_1000_NS8cuda_cub4core6detail5shmemE;
	add.s32 	%r158, %r157, %r156;
	st.shared.f32 	[%r158+8], %f242;
	st.shared.u64 	[%r158+16], %rd324;
$L__BB8_179:
	bar.sync 	0;
	setp.ne.s32 	%p76, %r20, 0;
	@%p76 bra 	$L__BB8_201;
	ld.shared.f32 	%f151, [_ZN6thrust24THRUST_300001_SM_1000_NS8cuda_cub4core6detail5shmemE+24];
	ld.shared.u64 	%rd177, [_ZN6thrust24THRUST_300001_SM_1000_NS8cuda_cub4core6detail5shmemE+32];
	setp.lt.f32 	%p77, %f242, %f151;
	mov.f32 	%f236, %f242;
	mov.u64 	%rd318, %rd324;
	@%p77 bra 	$L__BB8_183;
	setp.lt.f32 	%p78, %f151, %f242;
	mov.f32 	%f236, %f151;
	mov.u64 	%rd318, %rd177;
	@%p78 bra 	$L__BB8_183;
	setp.lt.s64 	%p79, %rd324, %rd177;
	selp.f32 	%f236, %f242, %f151, %p79;
	min.s64 	%rd318, %rd324, %rd177;
$L__BB8_183:
	ld.shared.f32 	%f154, [_ZN6thrust24THRUST_300001_SM_1000_NS8cuda_cub4core6detail5shmemE+40];
	ld.shared.u64 	%rd180, [_ZN6thrust24THRUST_300001_SM_1000_NS8cuda_cub4core6detail5shmemE+48];
	setp.lt.f32 	%p80, %f236, %f154;
	mov.f32 	%f237, %f236;
	mov.u64 	%rd319, %rd318;
	@%p80 bra 	$L__BB8_186;
	setp.lt.f32 	%p81, %f154, %f236;
	mov.f32 	%f237, %f154;
	mov.u64 	%rd319, %rd180;
	@%p81 bra 	$L__BB8_186;
	setp.lt.s64 	%p82, %rd318, %rd180;
	selp.f32 	%f237, %f236, %f154, %p82;
	min.s64 	%rd319, %rd318, %rd180;
$L__BB8_186:
	ld.shared.f32 	%f157, [_ZN6thrust24THRUST_300001_SM_1000_NS8cuda_cub4core6detail5shmemE+56];
	ld.shared.u64 	%rd183, [_ZN6thrust24THRUST_300001_SM_1000_NS8cuda_cub4core6detail5shmemE+64];
	setp.lt.f32 	%p83, %f237, %f157;
	mov.f32 	%f238, %f237;
	mov.u64 	%rd320, %rd319;
	@%p83 bra 	$L__BB8_189;
	setp.lt.f32 	%p84, %f157, %f237;
	mov.f32 	%f238, %f157;
	mov.u64 	%rd320, %rd183;
	@%p84 bra 	$L__BB8_189;
	setp.lt.s64 	%p85, %rd319, %rd183;
	selp.f32 	%f238, %f237, %f157, %p85;
	min.s64 	%rd320, %rd319, %rd183;
$L__BB8_189:
	ld.shared.f32 	%f160, [_ZN6thrust24THRUST_300001_SM_1000_NS8cuda_cub4core6detail5shmemE+72];
	ld.shared.u64 	%rd186, [_ZN6thrust24THRUST_300001_SM_1000_NS8cuda_cub4core6detail5shmemE+80];
	setp.lt.f32 	%p86, %f238, %f160;
	mov.f32 	%f239, %f238;
	mov.u64 	%rd321, %rd320;
	@%p86 bra 	$L__BB8_192;
	setp.lt.f32 	%p87, %f160, %f238;
	mov.f32 	%f239, %f160;
	mov.u64 	%rd321, %rd186;
	@%p87 bra 	$L__BB8_192;
	setp.lt.s64 	%p88, %rd320, %rd186;
	selp.f32 	%f239, %f238, %f160, %p88;
	min.s64 	%rd321, %rd320, %rd186;
$L__BB8_192:
	ld.shared.f32 	%f163, [_ZN6thrust24THRUST_300001_SM_1000_NS8cuda_cub4core6detail5shmemE+88];
	ld.shared.u64 	%rd189, [_ZN6thrust24THRUST_300001_SM_1000_NS8cuda_cub4core6detail5shmemE+96];
	setp.lt.f32 	%p89, %f239, %f163;
	mov.f32 	%f240, %f239;
	mov.u64 	%rd322, %rd321;
	@%p89 bra 	$L__BB8_195;
	setp.lt.f32 	%p90, %f163, %f239;
	mov.f32 	%f240, %f163;
	mov.u64 	%rd322, %rd189;
	@%p90 bra 	$L__BB8_195;
	setp.lt.s64 	%p91, %rd321, %rd189;
	selp.f32 	%f240, %f239, %f163, %p91;
	min.s64 	%rd322, %rd321, %rd189;
$L__BB8_195:
	ld.shared.f32 	%f166, [_ZN6thrust24THRUST_300001_SM_1000_NS8cuda_cub4core6detail5shmemE+104];
	ld.shared.u64 	%rd192, [_ZN6thrust24THRUST_300001_SM_1000_NS8cuda_cub4core6detail5shmemE+112];
	setp.lt.f32 	%p92, %f240, %f166;
	mov.f32 	%f241, %f240;
	mov.u64 	%rd323, %rd322;
	@%p92 bra 	$L__BB8_198;
	setp.lt.f32 	%p93, %f166, %f240;
	mov.f32 	%f241, %f166;
	mov.u64 	%rd323, %rd192;
	@%p93 bra 	$L__BB8_198;
	setp.lt.s64 	%p94, %rd322, %rd192;
	selp.f32 	%f241, %f240, %f166, %p94;
	min.s64 	%rd323, %rd322, %rd192;
$L__BB8_198:
	ld.shared.f32 	%f169, [_ZN6thrust24THRUST_300001_SM_1000_NS8cuda_cub4core6detail5shmemE+120];
	ld.shared.u64 	%rd195, [_ZN6thrust24THRUST_300001_SM_1000_NS8cuda_cub4core6detail5shmemE+128];
	setp.lt.f32 	%p95, %f241, %f169;
	mov.f32 	%f242, %f241;
	mov.u64 	%rd324, %rd323;
	@%p95 bra 	$L__BB8_201;
	setp.lt.f32 	%p96, %f169, %f241;
	mov.f32 	%f242, %f169;
	mov.u64 	%rd324, %rd195;
	@%p96 bra 	$L__BB8_201;
	setp.lt.s64 	%p97, %rd323, %rd195;
	selp.f32 	%f242, %f241, %f169, %p97;
	min.s64 	%rd324, %rd323, %rd195;
$L__BB8_201:
	mov.u32 	%r389, %tid.x;
	setp.ne.s32 	%p224, %r389, 0;
	@%p224 bra 	$L__BB8_203;
	ld.param.u64 	%rd254, [_ZN6thrust24THRUST_300001_SM_1000_NS8cuda_cub4core6detail13_kernel_agentINS1_8__reduce11ReduceAgentINS0_12zip_iteratorIN4cuda3std3__45tupleIJNS0_10device_ptrIfEENS0_17counting_iteratorIlNS0_11use_defaultESF_SF_EEEEEEEPNSB_IJflEEESJ_lNS1_9__extrema9arg_min_fIflNSA_4lessIfEEEEEEJSI_SK_lN3cub18CUB_300001_SM_100013GridEvenShareIlEENSS_9GridQueueIyEESP_EEEvDpT0__param_1];
	cvta.to.global.u64 	%rd251, %rd254;
	mul.wide.u32 	%rd252, %r1, 16;
	add.s64 	%rd253, %rd251, %rd252;
	st.global.f32 	[%rd253], %f242;
	st.global.u64 	[%rd253+8], %rd324;
$L__BB8_203:
	ret;

}
	// .globl	_ZN6thrust24THRUST_300001_SM_1000_NS8cuda_cub4core6detail13_kernel_agentINS1_8__reduce10DrainAgentIlEEJN3cub18CUB_300001_SM_10009GridQueueIyEElEEEvDpT0_
.visible .entry _ZN6thrust24THRUST_300001_SM_1000_NS8cuda_cub4core6detail13_kernel_agentINS1_8__reduce10DrainAgentIlEEJN3cub18CUB_300001_SM_10009GridQueueIyEElEEEvDpT0_(
	.param .align 8 .b8 _ZN6thrust24THRUST_300001_SM_1000_NS8cuda_cub4core6detail13_kernel_agentINS1_8__reduce10DrainAgentIlEEJN3cub18CUB_300001_SM_10009GridQueueIyEElEEEvDpT0__param_0[8],
	.param .u64 _ZN6thrust24THRUST_300001_SM_1000_NS8cuda_cub4core6detail13_kernel_agentINS1_8__reduce10DrainAgentIlEEJN3cub18CUB_300001_SM_10009GridQueueIyEElEEEvDpT0__param_1
)
.maxntid 1
{
	.reg .b64 	%rd<5>;

	ld.param.u64 	%rd1, [_ZN6thrust24THRUST_300001_SM_1000_NS8cuda_cub4core6detail13_kernel_agentINS1_8__reduce10DrainAgentIlEEJN3cub18CUB_300001_SM_10009GridQueueIyEElEEEvDpT0__param_0];
	ld.param.u64 	%rd2, [_ZN6thrust24THRUST_300001_SM_1000_NS8cuda_cub4core6detail13_kernel_agentINS1_8__reduce10DrainAgentIlEEJN3cub18CUB_300001_SM_10009GridQueueIyEElEEEvDpT0__param_1];
	cvta.to.global.u64 	%rd3, %rd1;
	st.global.u64 	[%rd3], %rd2;
	mov.b64 	%rd4, 0;
	st.global.u64 	[%rd3+8], %rd4;
	ret;

}
	// .globl	_ZN6thrust24THRUST_300001_SM_1000_NS8cuda_cub4core6detail13_kernel_agentINS1_8__reduce11ReduceAgentIPN4cuda3std3__45tupleIJflEEESC_SB_lNS1_9__extrema9arg_min_fIflNS9_4lessIfEEEEEEJSC_SC_iSH_EEEvDpT0_
.visible .entry _ZN6thrust24THRUST_300001_SM_1000_NS8cuda_cub4core6detail13_kernel_agentINS1_8__reduce11ReduceAgentIPN4cuda3std3__45tupleIJflEEESC_SB_lNS1_9__extrema9arg_min_fIflNS9_4lessIfEEEEEEJSC_SC_iSH_EEEvDpT0_(
	.param .u64 .ptr .align 1 _ZN6thrust24THRUST_300001_SM_1000_NS8cuda_cub4core6detail13_kernel_agentINS1_8__reduce11ReduceAgentIPN4cuda3std3__45tupleIJflEEESC_SB_lNS1_9__extrema9arg_min_fIflNS9_4lessIfEEEEEEJSC_SC_iSH_EEEvDpT0__param_0,
	.param .u64 .ptr .align 1 _ZN6thrust24THRUST_300001_SM_1000_NS8cuda_cub4core6detail13_kernel_agentINS1_8__reduce11ReduceAgentIPN4cuda3std3__45tupleIJflEEESC_SB_lNS1_9__extrema9arg_min_fIflNS9_4lessIfEEEEEEJSC_SC_iSH_EEEvDpT0__param_1,
	.param .u32 _ZN6thrust24THRUST_300001_SM_1000_NS8cuda_cub4core6detail13_kernel_agentINS1_8__reduce11ReduceAgentIPN4cuda3std3__45tupleIJflEEESC_SB_lNS1_9__extrema9arg_min_fIflNS9_4lessIfEEEEEEJSC_SC_iSH_EEEvDpT0__param_2,
	.param .align 1 .b8 _ZN6thrust24THRUST_300001_SM_1000_NS8cuda_cub4core6detail13_kernel_agentINS1_8__reduce11ReduceAgentIPN4cuda3std3__45tupleIJflEEESC_SB_lNS1_9__extrema9arg_min_fIflNS9_4lessIfEEEEEEJSC_SC_iSH_EEEvDpT0__param_3[1]
)
.maxntid 256
{
	.reg .pred 	%p<260>;
	.reg .b32 	%r<436>;
	.reg .b32 	%f<293>;
	.reg .b64 	%rd<479>;

	ld.param.u64 	%rd236, [_ZN6thrust24THRUST_300001_SM_1000_NS8cuda_cub4core6detail13_kernel_agentINS1_8__reduce11ReduceAgentIPN4cuda3std3__45tupleIJflEEESC_SB_lNS1_9__extrema9arg_min_fIflNS9_4lessIfEEEEEEJSC_SC_iSH_EEEvDpT0__param_0];
	ld.param.u32 	%r29, [_ZN6thrust24THRUST_300001_SM_1000_NS8cuda_cub4core6detail13_kernel_agentINS1_8__reduce11ReduceAgentIPN4cuda3std3__45tupleIJflEEESC_SB_lNS1_9__extrema9arg_min_fIflNS9_4lessIfEEEEEEJSC_SC_iSH_EEEvDpT0__param_2];
	cvt.s64.s32 	%rd1, %r29;
	setp.eq.s32 	%p1, %r29, 0;
	@%p1 bra 	$L__BB10_238;
	setp.gt.s32 	%p2, %r29, 1279;
	@%p2 bra 	$L__BB10_111;
	mov.u32 	%r1, %tid.x;
	setp.ge.s32 	%p133, %r1, %r29;
	mov.f32 	%f224, 0f00000000;
	mov.b64 	%rd402, 0;
	mov.u32 	%r430, %r1;
	@%p133 bra 	$L__BB10_4;
	mul.wide.u32 	%rd366, %r1, 16;
	add.s64 	%rd363, %rd236, %rd366;
	// begin inline asm
	ld.global.nc.u64 %rd362, [%rd363];
	// end inline asm
	mov.b64 	{%r191, %r192}, %rd362;
	mov.b32 	%f224, %r191;
	add.s64 	%rd365, %rd363, 8;
	// begin inline asm
	ld.global.nc.u64 %rd402, [%rd365];
	// end inline asm
	add.s32 	%r430, %r1, 256;
$L__BB10_4:
	setp.ge.s32 	%p134, %r430, %r29;
	@%p134 bra 	$L__BB10_25;
	not.b32 	%r193, %r430;
	add.s32 	%r4, %r29, %r193;
	and.b32  	%r194, %r4, 768;
	setp.eq.s32 	%p135, %r194, 768;
	@%p135 bra 	$L__BB10_11;
	mul.wide.u32 	%rd368, %r430, 16;
	add.s64 	%rd393, %rd236, %rd368;
	shr.u32 	%r195, %r4, 8;
	add.s32 	%r196, %r195, 1;
	and.b32  	%r197, %r196, 3;
	neg.s32 	%r428, %r197;
$L__BB10_7:
	.pragma "nounroll";
	mov.u64 	%rd6, %rd402;
	mov.f32 	%f3, %f224;
	// begin inline asm
	ld.global.nc.u64 %rd369, [%rd393];
	// end inline asm
	mov.b64 	{%r198, %r199}, %rd369;
	mov.b32 	%f4, %r198;
	add.s64 	%rd372, %rd393, 8;
	// begin inline asm
	ld.global.nc.u64 %rd371, [%rd372];
	// end inline asm
	setp.lt.f32 	%p136, %f3, %f4;
	@%p136 bra 	$L__BB10_10;
	setp.lt.f32 	%p137, %f4, %f3;
	mov.u64 	%rd402, %rd371;
	mov.f32 	%f224, %f4;
	@%p137 bra 	$L__BB10_10;
	setp.lt.s64 	%p138, %rd6, %rd371;
	min.s64 	%rd402, %rd6, %rd371;
	selp.f32 	%f224, %f3, %f4, %p138;
$L__BB10_10:
	add.s32 	%r430, %r430, 256;
	add.s64 	%rd393, %rd393, 4096;
	add.s32 	%r428, %r428, 1;
	setp.ne.s32 	%p139, %r428, 0;
	@%p139 bra 	$L__BB10_7;
$L__BB10_11:
	setp.lt.u32 	%p140, %r4, 768;
	@%p140 bra 	$L__BB10_25;
$L__BB10_12:
	mul.wide.s32 	%rd377, %r430, 16;
	add.s64 	%rd374, %rd236, %rd377;
	// begin inline asm
	ld.global.nc.u64 %rd373, [%rd374];
	// end inline asm
	mov.b64 	{%r200, %r201}, %rd373;
	mov.b32 	%f10, %r200;
	add.s64 	%rd376, %rd374, 8;
	// begin inline asm
	ld.global.nc.u64 %rd375, [%rd376];
	// end inline asm
	setp.lt.f32 	%p141, %f224, %f10;
	mov.u64 	%rd399, %rd402;
	mov.f32 	%f221, %f224;
	@%p141 bra 	$L__BB10_15;
	setp.lt.f32 	%p142, %f10, %f224;
	mov.u64 	%rd399, %rd375;
	mov.f32 	%f221, %f10;
	@%p142 bra 	$L__BB10_15;
	setp.lt.s64 	%p143, %rd402, %rd375;
	min.s64 	%rd399, %rd402, %rd375;
	selp.f32 	%f221, %f224, %f10, %p143;
$L__BB10_15:
	add.s64 	%rd379, %rd374, 4096;
	// begin inline asm
	ld.global.nc.u64 %rd378, [%rd379];
	// end inline asm
	mov.b64 	{%r202, %r203}, %rd378;
	mov.b32 	%f13, %r202;
	add.s64 	%rd381, %rd374, 4104;
	// begin inline asm
	ld.global.nc.u64 %rd380, [%rd381];
	// end inline asm
	setp.lt.f32 	%p144, %f221, %f13;
	mov.u64 	%rd400, %rd399;
	mov.f32 	%f222, %f221;
	@%p144 bra 	$L__BB10_18;
	setp.lt.f32 	%p145, %f13, %f221;
	mov.u64 	%rd400, %rd380;
	mov.f32 	%f222, %f13;
	@%p145 bra 	$L__BB10_18;
	setp.lt.s64 	%p146, %rd399, %rd380;
	min.s64 	%rd400, %rd399, %rd380;
	selp.f32 	%f222, %f221, %f13, %p146;
$L__BB10_18:
	add.s64 	%rd383, %rd374, 8192;
	// begin inline asm
	ld.global.nc.u64 %rd382, [%rd383];
	// end inline asm
	mov.b64 	{%r204, %r205}, %rd382;
	mov.b32 	%f16, %r204;
	add.s64 	%rd385, %rd374, 8200;
	// begin inline asm
	ld.global.nc.u64 %rd384, [%rd385];
	// end inline asm
	setp.lt.f32 	%p147, %f222, %f16;
	mov.u64 	%rd401, %rd400;
	mov.f32 	%f223, %f222;
	@%p147 bra 	$L__BB10_21;
	setp.lt.f32 	%p148, %f16, %f222;
	mov.u64 	%rd401, %rd384;
	mov.f32 	%f223, %f16;
	@%p148 bra 	$L__BB10_21;
	setp.lt.s64 	%p149, %rd400, %rd384;
	min.s64 	%rd401, %rd400, %rd384;
	selp.f32 	%f223, %f222, %f16, %p149;
$L__BB10_21:
	add.s64 	%rd387, %rd374, 12288;
	// begin inline asm
	ld.global.nc.u64 %rd386, [%rd387];
	// end inline asm
	mov.b64 	{%r206, %r207}, %rd386;
	mov.b32 	%f19, %r206;
	add.s64 	%rd389, %rd374, 12296;
	// begin inline asm
	ld.global.nc.u64 %rd388, [%rd389];
	// end inline asm
	setp.lt.f32 	%p150, %f223, %f19;
	mov.u64 	%rd402, %rd401;
	mov.f32 	%f224, %f223;
	@%p150 bra 	$L__BB10_24;
	setp.lt.f32 	%p151, %f19, %f223;
	mov.u64 	%rd402, %rd388;
	mov.f32 	%f224, %f19;
	@%p151 bra 	$L__BB10_24;
	setp.lt.s64 	%p152, %rd401, %rd388;
	min.s64 	%rd402, %rd401, %rd388;
	selp.f32 	%f224, %f223, %f19, %p152;
$L__BB10_24:
	add.s32 	%r430, %r430, 1024;
	setp.lt.s32 	%p153, %r430, %r29;
	@%p153 bra 	$L__BB10_12;
$L__BB10_25:
	setp.lt.s32 	%p154, %r29, 256;
	@%p154 bra 	$L__BB10_65;
	// begin inline asm
	mov.u32 %r321, %laneid;
	// end inline asm
	mov.b32 	%r323, %f224;
	mov.b32 	%r339, 1;
	mov.b32 	%r340, 31;
	mov.b32 	%r341, -1;
	// begin inline asm
	shfl.sync.down.b32 %r322, %r323, %r339, %r340, %r341;
	// end inline asm
	mov.b32 	%f23, %r322;
	// begin inline asm
	shfl.sync.down.b32 %r327, %r328, %r339, %r340, %r341;
	// end inline asm
	mov.b64 	{%r333, %r338}, %rd402;
	// begin inline asm
	shfl.sync.down.b32 %r332, %r333, %r339, %r340, %r341;
	// end inline asm
	// begin inline asm
	shfl.sync.down.b32 %r337, %r338, %r339, %r340, %r341;
	// end inline asm
	mov.b64 	%rd28, {%r332, %r337};
	setp.gt.s32 	%p211, %r321, 30;
	setp.lt.f32 	%p212, %f224, %f23;
	or.pred  	%p213, %p211, %p212;
	mov.u64 	%rd404, %rd402;
	mov.f32 	%f226, %f224;
	@%p213 bra 	$L__BB10_29;
	setp.gt.f32 	%p214, %f224, %f23;
	mov.u64 	%rd404, %rd28;
	mov.f32 	%f226, %f23;
	@%p214 bra 	$L__BB10_29;
	setp.lt.s64 	%p215, %rd402, %rd28;
	min.s64 	%rd404, %rd402, %rd28;
	selp.f32 	%f226, %f224, %f23, %p215;
$L__BB10_29:
	mov.b32 	%r343, %f226;
	mov.b32 	%r359, 2;
	mov.b32 	%r360, 31;
	mov.b32 	%r361, -1;
	// begin inline asm
	shfl.sync.down.b32 %r342, %r343, %r359, %r360, %r361;
	// end inline asm
	mov.b32 	%f26, %r342;
	// begin inline asm
	shfl.sync.down.b32 %r347, %r348, %r359, %r360, %r361;
	// end inline asm
	mov.b64 	{%r353, %r358}, %rd404;
	// begin inline asm
	shfl.sync.down.b32 %r352, %r353, %r359, %r360, %r361;
	// end inline asm
	// begin inline asm
	shfl.sync.down.b32 %r357, %r358, %r359, %r360, %r361;
	// end inline asm
	mov.b64 	%rd31, {%r352, %r357};
	setp.gt.s32 	%p216, %r321, 29;
	setp.lt.f32 	%p217, %f226, %f26;
	or.pred  	%p218, %p216, %p217;
	mov.u64 	%rd405, %rd404;
	mov.f32 	%f227, %f226;
	@%p218 bra 	$L__BB10_32;
	setp.gt.f32 	%p219, %f226, %f26;
	mov.u64 	%rd405, %rd31;
	mov.f32 	%f227, %f26;
	@%p219 bra 	$L__BB10_32;
	setp.lt.s64 	%p220, %rd404, %rd31;
	min.s64 	%rd405, %rd404, %rd31;
	selp.f32 	%f227, %f226, %f26, %p220;
$L__BB10_32:
	mov.b32 	%r363, %f227;
	mov.b32 	%r379, 4;
	mov.b32 	%r380, 31;
	mov.b32 	%r381, -1;
	// begin inline asm
	shfl.sync.down.b32 %r362, %r363, %r379, %r380, %r381;
	// end inline asm
	mov.b32 	%f29, %r362;
	// begin inline asm
	shfl.sync.down.b32 %r367, %r368, %r379, %r380, %r381;
	// end inline asm
	mov.b64 	{%r373, %r378}, %rd405;
	// begin inline asm
	shfl.sync.down.b32 %r372, %r373, %r379, %r380, %r381;
	// end inline asm
	// begin inline asm
	shfl.sync.down.b32 %r377, %r378, %r379, %r380, %r381;
	// end inline asm
	mov.b64 	%rd34, {%r372, %r377};
	setp.gt.s32 	%p221, %r321, 27;
	setp.lt.f32 	%p222, %f227, %f29;
	or.pred  	%p223, %p221, %p222;
	mov.u64 	%rd406, %rd405;
	mov.f32 	%f228, %f227;
	@%p223 bra 	$L__BB10_35;
	setp.gt.f32 	%p224, %f227, %f29;
	mov.u64 	%rd406, %rd34;
	mov.f32 	%f228, %f29;
	@%p224 bra 	$L__BB10_35;
	setp.lt.s64 	%p225, %rd405, %rd34;
	min.s64 	%rd406, %rd405, %rd34;
	selp.f32 	%f228, %f227, %f29, %p225;
$L__BB10_35:
	mov.b32 	%r383, %f228;
	mov.b32 	%r399, 8;
	mov.b32 	%r400, 31;
	mov.b32 	%r401, -1;
	// begin inline asm
	shfl.sync.down.b32 %r382, %r383, %r399, %r400, %r401;
	// end inline asm
	mov.b32 	%f32, %r382;
	// begin inline asm
	shfl.sync.down.b32 %r387, %r388, %r399, %r400, %r401;
	// end inline asm
	mov.b64 	{%r393, %r398}, %rd406;
	// begin inline asm
	shfl.sync.down.b32 %r392, %r393, %r399, %r400, %r401;
	// end inline asm
	// begin inline asm
	shfl.sync.down.b32 %r397, %r398, %r399, %r400, %r401;
	// end inline asm
	mov.b64 	%rd37, {%r392, %r397};
	setp.gt.s32 	%p226, %r321, 23;
	setp.lt.f32 	%p227, %f228, %f32;
	or.pred  	%p228, %p226, %p227;
	mov.u64 	%rd407, %rd406;
	mov.f32 	%f229, %f228;
	@%p228 bra 	$L__BB10_38;
	setp.gt.f32 	%p229, %f228, %f32;
	mov.u64 	%rd407, %rd37;
	mov.f32 	%f229, %f32;
	@%p229 bra 	$L__BB10_38;
	setp.lt.s64 	%p230, %rd406, %rd37;
	min.s64 	%rd407, %rd406, %rd37;
	selp.f32 	%f229, %f228, %f32, %p230;
$L__BB10_38:
	mov.b32 	%r403, %f229;
	mov.b32 	%r419, 16;
	mov.b32 	%r420, 31;
	mov.b32 	%r421, -1;
	// begin inline asm
	shfl.sync.down.b32 %r402, %r403, %r419, %r420, %r421;
	// end inline asm
	mov.b32 	%f35, %r402;
	// begin inline asm
	shfl.sync.down.b32 %r407, %r408, %r419, %r420, %r421;
	// end inline asm
	mov.b64 	{%r413, %r418}, %rd407;
	// begin inline asm
	shfl.sync.down.b32 %r412, %r413, %r419, %r420, %r421;
	// end inline asm
	// begin inline asm
	shfl.sync.down.b32 %r417, %r418, %r419, %r420, %r421;
	// end inline asm
	mov.b64 	%rd40, {%r412, %r417};
	setp.gt.s32 	%p231, %r321, 15;
	setp.lt.f32 	%p232, %f229, %f35;
	or.pred  	%p233, %p231, %p232;
	mov.u64 	%rd478, %rd407;
	mov.f32 	%f292, %f229;
	@%p233 bra 	$L__BB10_41;
	setp.gt.f32 	%p234, %f229, %f35;
	mov.u64 	%rd478, %rd40;
	mov.f32 	%f292, %f35;
	@%p234 bra 	$L__BB10_41;
	setp.lt.s64 	%p235, %rd407, %rd40;
	min.s64 	%rd478, %rd407, %rd40;
	selp.f32 	%f292, %f229, %f35, %p235;
$L__BB10_41:
	setp.ne.s32 	%p236, %r321, 0;
	@%p236 bra 	$L__BB10_43;
	shr.u32 	%r422, %r1, 1;
	and.b32  	%r423, %r422, 496;
	mov.u32 	%r424, _ZN6thrust24THRUST_300001_SM_1000_NS8cuda_cub4core6detail5shmemE;
	add.s32 	%r425, %r424, %r423;
	st.shared.f32 	[%r425+8], %f292;
	st.shared.u64 	[%r425+16], %rd478;
$L__BB10_43:
	bar.sync 	0;
	setp.ne.s32 	%p237, %r1, 0;
	@%p237 bra 	$L__BB10_236;
	ld.shared.f32 	%f38, [_ZN6thrust24THRUST_300001_SM_1000_NS8cuda_cub4core6detail5shmemE+24];
	ld.shared.u64 	%rd43, [_ZN6thrust24THRUST_300001_SM_1000_NS8cuda_cub4core6detail5shmemE+32];
	setp.lt.f32 	%p238, %f292, %f38;
	mov.u64 	%rd409, %rd478;
	mov.f32 	%f231, %f292;
	@%p238 bra 	$L__BB10_47;
	setp.lt.f32 	%p239, %f38, %f292;
	mov.u64 	%rd409, %rd43;
	mov.f32 	%f231, %f38;
	@%p239 bra 	$L__BB10_47;
	setp.lt.s64 	%p240, %rd478, %rd43;
	min.s64 	%rd409, %rd478, %rd43;
	selp.f32 	%f231, %f292, %f38, %p240;
$L__BB10_47:
	ld.shared.f32 	%f41, [_ZN6thrust24THRUST_300001_SM_1000_NS8cuda_cub4core6detail5shmemE+40];
	ld.shared.u64 	%rd46, [_ZN6thrust24THRUST_300001_SM_1000_NS8cuda_cub4core6detail5shmemE+48];
	setp.lt.f32 	%p241, %f231, %f41;
	mov.u64 	%rd410, %rd409;
	mov.f32 	%f232, %f231;
	@%p241 bra 	$L__BB10_50;
	setp.lt.f32 	%p242, %f41, %f231;
	mov.u64 	%rd410, %rd46;
	mov.f32 	%f232, %f41;
	@%p242 bra 	$L__BB10_50;
	setp.lt.s64 	%p243, %rd409, %rd46;
	min.s64 	%rd410, %rd409, %rd46;
	selp.f32 	%f232, %f231, %f41, %p243;
$L__BB10_50:
	ld.shared.f32 	%f44, [_ZN6thrust24THRUST_300001_SM_1000_NS8cuda_cub4core6detail5shmemE+56];
	ld.shared.u64 	%rd49, [_ZN6thrust24THRUST_300001_SM_1000_NS8cuda_cub4core6detail5shmemE+64];
	setp.lt.f32 	%p244, %f232, %f44;
	mov.u64 	%rd411, %rd410;
	mov.f32 	%f233, %f232;
	@%p244 bra 	$L__BB10_53;
	setp.lt.f32 	%p245, %f44, %f232;
	mov.u64 	%rd411, %rd49;
	mov.f32 	%f233, %f44;
	@%p245 bra 	$L__BB10_53;
	setp.lt.s64 	%p246, %rd410, %rd49;
	min.s64 	%rd411, %rd410, %rd49;
	selp.f32 	%f233, %f232, %f44, %p246;
$L__BB10_53:
	ld.shared.f32 	%f47, [_ZN6thrust24THRUST_300001_SM_1000_NS8cuda_cub4core6detail5shmemE+72];
	ld.shared.u64 	%rd52, [_ZN6thrust24THRUST_300001_SM_1000_NS8cuda_cub4core6detail5shmemE+80];
	setp.lt.f32 	%p247, %f233, %f47;
	mov.u64 	%rd412, %rd411;
	mov.f32 	%f234, %f233;
	@%p247 bra 	$L__BB10_56;
	setp.lt.f32 	%p248, %f47, %f233;
	mov.u64 	%rd412, %rd52;
	mov.f32 	%f234, %f47;
	@%p248 bra 	$L__BB10_56;
	setp.lt.s64 	%p249, %rd411, %rd52;
	min.s64 	%rd412, %rd411, %rd52;
	selp.f32 	%f234, %f233, %f47, %p249;
$L__BB10_56:
	ld.shared.f32 	%f50, [_ZN6thrust24THRUST_300001_SM_1000_NS8cuda_cub4core6detail5shmemE+88];
	ld.shared.u64 	%rd55, [_ZN6thrust24THRUST_300001_SM_1000_NS8cuda_cub4core6detail5shmemE+96];
	setp.lt.f32 	%p250, %f234, %f50;
	mov.u64 	%rd413, %rd412;
	mov.f32 	%f235, %f234;
	@%p250 bra 	$L__BB10_59;
	setp.lt.f32 	%p251, %f50, %f234;
	mov.u64 	%rd413, %rd55;
	mov.f32 	%f235, %f50;
	@%p251 bra 	$L__BB10_59;
	setp.lt.s64 	%p252, %rd412, %rd55;
	min.s64 	%rd413, %rd412, %rd55;
	selp.f32 	%f235, %f234, %f50, %p252;
$L__BB10_59:
	ld.shared.f32 	%f53, [_ZN6thrust24THRUST_300001_SM_1000_NS8cuda_cub4core6detail5shmemE+104];
	ld.shared.u64 	%rd58, [_ZN6thrust24THRUST_300001_SM_1000_NS8cuda_cub4core6detail5shmemE+112];
	setp.lt.f32 	%p253, %f235, %f53;
	mov.u64 	%rd414, %rd413;
	mov.f32 	%f236, %f235;
	@%p253 bra 	$L__BB10_62;
	setp.lt.f32 	%p254, %f53, %f235;
	mov.u64 	%rd414, %rd58;
	mov.f32 	%f236, %f53;
	@%p254 bra 	$L__BB10_62;
	setp.lt.s64 	%p255, %rd413, %rd58;
	min.s64 	%rd414, %rd413, %rd58;
	selp.f32 	%f236, %f235, %f53, %p255;
$L__BB10_62:
	ld.shared.f32 	%f56, [_ZN6thrust24THRUST_300001_SM_1000_NS8cuda_cub4core6detail5shmemE+120];
	ld.shared.u64 	%rd61, [_ZN6thrust24THRUST_300001_SM_1000_NS8cuda_cub4core6detail5shmemE+128];
	setp.lt.f32 	%p256, %f236, %f56;
	mov.f32 	%f292, %f236;
	mov.u64 	%rd478, %rd414;
	@%p256 bra 	$L__BB10_236;
	setp.lt.f32 	%p257, %f56, %f236;
	mov.f32 	%f292, %f56;
	mov.u64 	%rd478, %rd61;
	@%p257 bra 	$L__BB10_236;
	setp.lt.s64 	%p258, %rd414, %rd61;
	min.s64 	%rd478, %rd414, %rd61;
	selp.f32 	%f292, %f236, %f56, %p258;
	bra.uni 	$L__BB10_236;
$L__BB10_65:
	// begin inline asm
	mov.u32 %r208, %laneid;
	// end inline asm
	and.b32  	%r229, %r1, 992;
	add.s32 	%r230, %r229, 32;
	setp.gt.s32 	%p155, %r230, %r29;
	not.b32 	%r231, %r229;
	add.s32 	%r232, %r29, %r231;
	selp.b32 	%r227, %r232, 31, %p155;
	mov.b32 	%r210, %f224;
	mov.b32 	%r226, 1;
	mov.b32 	%r228, -1;
	// begin inline asm
	shfl.sync.down.b32 %r209, %r210, %r226, %r227, %r228;
	// end inline asm
	mov.b32 	%f58, %r209;
	// begin inline asm
	shfl.sync.down.b32 %r214, %r215, %r226, %r227, %r228;
	// end inline asm
	mov.b64 	{%r220, %r225}, %rd402;
	// begin inline asm
	shfl.sync.down.b32 %r219, %r220, %r226, %r227, %r228;
	// end inline asm
	// begin inline asm
	shfl.sync.down.b32 %r224, %r225, %r226, %r227, %r228;
	// end inline asm
	mov.b64 	%rd63, {%r219, %r224};
	setp.ge.s32 	%p156, %r208, %r227;
	setp.lt.f32 	%p157, %f224, %f58;
	or.pred  	%p158, %p156, %p157;
	mov.u64 	%rd415, %rd402;
	mov.f32 	%f237, %f224;
	@%p158 bra 	$L__BB10_68;
	setp.gt.f32 	%p159, %f224, %f58;
	mov.u64 	%rd415, %rd63;
	mov.f32 	%f237, %f58;
	@%p159 bra 	$L__BB10_68;
	setp.lt.s64 	%p160, %rd402, %rd63;
	min.s64 	%rd415, %rd402, %rd63;
	selp.f32 	%f237, %f224, %f58, %p160;
$L__BB10_68:
	mov.b32 	%r234, %f237;
	mov.b32 	%r250, 2;
	mov.b32 	%r252, -1;
	// begin inline asm
	shfl.sync.down.b32 %r233, %r234, %r250, %r227, %r252;
	// end inline asm
	mov.b32 	%f61, %r233;
	// begin inline asm
	shfl.sync.down.b32 %r238, %r239, %r250, %r227, %r252;
	// end inline asm
	mov.b64 	{%r244, %r249}, %rd415;
	// begin inline asm
	shfl.sync.down.b32 %r243, %r244, %r250, %r227, %r252;
	// end inline asm
	// begin inline asm
	shfl.sync.down.b32 %r248, %r249, %r250, %r227, %r252;
	// end inline asm
	mov.b64 	%rd66, {%r243, %r248};
	add.s32 	%r253, %r208, 2;
	setp.gt.s32 	%p161, %r253, %r227;
	setp.lt.f32 	%p162, %f237, %f61;
	or.pred  	%p163, %p161, %p162;
	mov.u64 	%rd416, %rd415;
	mov.f32 	%f238, %f237;
	@%p163 bra 	$L__BB10_71;
	setp.gt.f32 	%p164, %f237, %f61;
	mov.u64 	%rd416, %rd66;
	mov.f32 	%f238, %f61;
	@%p164 bra 	$L__BB10_71;
	setp.lt.s64 	%p165, %rd415, %rd66;
	min.s64 	%rd416, %rd415, %rd66;
	selp.f32 	%f238, %f237, %f61, %p165;
$L__BB10_71:
	mov.b32 	%r255, %f238;
	mov.b32 	%r271, 4;
	mov.b32 	%r273, -1;
	// begin inline asm
	shfl.sync.down.b32 %r254, %r255, %r271, %r227, %r273;
	// end inline asm
	mov.b32 	%f64, %r254;
	// begin inline asm
	shfl.sync.down.b32 %r259, %r260, %r271, %r227, %r273;
	// end inline asm
	mov.b64 	{%r265, %r270}, %rd416;
	// begin inline asm
	shfl.sync.down.b32 %r264, %r265, %r271, %r227, %r273;
	// end inline asm
	// begin inline asm
	shfl.sync.down.b32 %r269, %r270, %r271, %r227, %r273;
	// end inline asm
	mov.b64 	%rd69, {%r264, %r269};
	add.s32 	%r274, %r208, 4;
	setp.gt.s32 	%p166, %r274, %r227;
	setp.lt.f32 	%p167, %f238, %f64;
	or.pred  	%p168, %p166, %p167;
	mov.f32 	%f239, %f238;
	mov.u64 	%rd417, %rd416;
	@%p168 bra 	$L__BB10_74;
	setp.gt.f32 	%p169, %f238, %f64;
	mov.f32 	%f239, %f64;
	mov.u64 	%rd417, %rd69;
	@%p169 bra 	$L__BB10_74;
	setp.lt.s64 	%p170, %rd416, %rd69;
	selp.f32 	%f239, %f238, %f64, %p170;
	min.s64 	%rd417, %rd416, %rd69;
$L__BB10_74:
	mov.b32 	%r276, %f239;
	mov.b32 	%r292, 8;
	mov.b32 	%r294, -1;
	// begin inline asm
	shfl.sync.down.b32 %r275, %r276, %r292, %r227, %r294;
	// end inline asm
	mov.b32 	%f67, %r275;
	// begin inline asm
	shfl.sync.down.b32 %r280, %r281, %r292, %r227, %r294;
	// end inline asm
	mov.b64 	{%r286, %r291}, %rd417;
	// begin inline asm
	shfl.sync.down.b32 %r285, %r286, %r292, %r227, %r294;
	// end inline asm
	// begin inline asm
	shfl.sync.down.b32 %r290, %r291, %r292, %r227, %r294;
	// end inline asm
	mov.b64 	%rd72, {%r285, %r290};
	add.s32 	%r295, %r208, 8;
	setp.gt.s32 	%p171, %r295, %r227;
	setp.lt.f32 	%p172, %f239, %f67;
	or.pred  	%p173, %p171, %p172;
	mov.f32 	%f240, %f239;
	mov.u64 	%rd418, %rd417;
	@%p173 bra 	$L__BB10_77;
	setp.gt.f32 	%p174, %f239, %f67;
	mov.f32 	%f240, %f67;
	mov.u64 	%rd418, %rd72;
	@%p174 bra 	$L__BB10_77;
	setp.lt.s64 	%p175, %rd417, %rd72;
	selp.f32 	%f240, %f239, %f67, %p175;
	min.s64 	%rd418, %rd417, %rd72;
$L__BB10_77:
	mov.b32 	%r297, %f240;
	mov.b32 	%r313, 16;
	mov.b32 	%r315, -1;
	// begin inline asm
	shfl.sync.down.b32 %r296, %r297, %r313, %r227, %r315;
	// end inline asm
	mov.b32 	%f70, %r296;
	// begin inline asm
	shfl.sync.down.b32 %r301, %r302, %r313, %r227, %r315;
	// end inline asm
	mov.b64 	{%r307, %r312}, %rd418;
	// begin inline asm
	shfl.sync.down.b32 %r306, %r307, %r313, %r227, %r315;
	// end inline asm
	// begin inline asm
	shfl.sync.down.b32 %r311, %r312, %r313, %r227, %r315;
	// end inline asm
	mov.b64 	%rd75, {%r306, %r311};
	add.s32 	%r316, %r208, 16;
	setp.gt.s32 	%p176, %r316, %r227;
	setp.lt.f32 	%p177, %f240, %f70;
	or.pred  	%p178, %p176, %p177;
	mov.f32 	%f292, %f240;
	mov.u64 	%rd478, %rd418;
	@%p178 bra 	$L__BB10_80;
	setp.gt.f32 	%p179, %f240, %f70;
	mov.f32 	%f292, %f70;
	mov.u64 	%rd478, %rd75;
	@%p179 bra 	$L__BB10_80;
	setp.lt.s64 	%p180, %rd418, %rd75;
	selp.f32 	%f292, %f240, %f70, %p180;
	min.s64 	%rd478, %rd418, %rd75;
$L__BB10_80:
	setp.ne.s32 	%p181, %r208, 0;
	@%p181 bra 	$L__BB10_82;
	shr.u32 	%r317, %r1, 1;
	and.b32  	%r318, %r317, 496;
	mov.u32 	%r319, _ZN6thrust24THRUST_300001_SM_1000_NS8cuda_cub4core6detail5shmemE;
	add.s32 	%r320, %r319, %r318;
	st.shared.f32 	[%r320+8], %f292;
	st.shared.u64 	[%r320+16], %rd478;
$L__BB10_82:
	bar.sync 	0;
	setp.ne.s32 	%p182, %r1, 0;
	@%p182 bra 	$L__BB10_236;
	setp.lt.s32 	%p183, %r29, 33;
	mov.f32 	%f242, %f292;
	mov.u64 	%rd420, %rd478;
	@%p183 bra 	$L__BB10_87;
	ld.shared.f32 	%f73, [_ZN6thrust24THRUST_300001_SM_1000_NS8cuda_cub4core6detail5shmemE+24];
	ld.shared.u64 	%rd78, [_ZN6thrust24THRUST_300001_SM_1000_NS8cuda_cub4core6detail5shmemE+32];
	setp.lt.f32 	%p184, %f292, %f73;
	mov.f32 	%f242, %f292;
	mov.u64 	%rd420, %rd478;
	@%p184 bra 	$L__BB10_87;
	setp.lt.f32 	%p185, %f73, %f292;
	mov.f32 	%f242, %f73;
	mov.u64 	%rd420, %rd78;
	@%p185 bra 	$L__BB10_87;
	setp.lt.s64 	%p186, %rd478, %rd78;
	selp.f32 	%f242, %f292, %f73, %p186;
	min.s64 	%rd420, %rd478, %rd78;
$L__BB10_87:
	setp.lt.s32 	%p187, %r29, 65;
	mov.f32 	%f243, %f242;
	mov.u64 	%rd421, %rd420;
	@%p187 bra 	$L__BB10_91;
	ld.shared.f32 	%f76, [_ZN6thrust24THRUST_300001_SM_1000_NS8cuda_cub4core6detail5shmemE+40];
	ld.shared.u64 	%rd81, [_ZN6thrust24THRUST_300001_SM_1000_NS8cuda_cub4core6detail5shmemE+48];
	setp.lt.f32 	%p188, %f242, %f76;
	mov.f32 	%f243, %f242;
	mov.u64 	%rd421, %rd420;
	@%p188 bra 	$L__BB10_91;
	setp.lt.f32 	%p189, %f76, %f242;
	mov.f32 	%f243, %f76;
	mov.u64 	%rd421, %rd81;
	@%p189 bra 	$L__BB10_91;
	setp.lt.s64 	%p190, %rd420, %rd81;
	selp.f32 	%f243, %f242, %f76, %p190;
	min.s64 	%rd421, %rd420, %rd81;
$L__BB10_91:
	setp.lt.s32 	%p191, %r29, 97;
	mov.f32 	%f244, %f243;
	mov.u64 	%rd422, %rd421;
	@%p191 bra 	$L__BB10_95;
	ld.shared.f32 	%f79, [_ZN6thrust24THRUST_300001_SM_1000_NS8cuda_cub4core6detail5shmemE+56];
	ld.shared.u64 	%rd84, [_ZN6thrust24THRUST_300001_SM_1000_NS8cuda_cub4core6detail5shmemE+64];
	setp.lt.f32 	%p192, %f243, %f79;
	mov.f32 	%f244, %f243;
	mov.u64 	%rd422, %rd421;
	@%p192 bra 	$L__BB10_95;
	setp.lt.f32 	%p193, %f79, %f243;
	mov.f32 	%f244, %f79;
	mov.u64 	%rd422, %rd84;
	@%p193 bra 	$L__BB10_95;
	setp.lt.s64 	%p194, %rd421, %rd84;
	selp.f32 	%f244, %f243, %f79, %p194;
	min.s64 	%rd422, %rd421, %rd84;
$L__BB10_95:
	setp.lt.s32 	%p195, %r29, 129;
	mov.f32 	%f245, %f244;
	mov.u64 	%rd423, %rd422;
	@%p195 bra 	$L__BB10_99;
	ld.shared.f32 	%f82, [_ZN6thrust24THRUST_300001_SM_1000_NS8cuda_cub4core6detail5shmemE+72];
	ld.shared.u64 	%rd87, [_ZN6thrust24THRUST_300001_SM_1000_NS8cuda_cub4core6detail5shmemE+80];
	setp.lt.f32 	%p196, %f244, %f82;
	mov.f32 	%f245, %f244;
	mov.u64 	%rd423, %rd422;
	@%p196 bra 	$L__BB10_99;
	setp.lt.f32 	%p197, %f82, %f244;
	mov.f32 	%f245, %f82;
	mov.u64 	%rd423, %rd87;
	@%p197 bra 	$L__BB10_99;
	setp.lt.s64 	%p198, %rd422, %rd87;
	selp.f32 	%f245, %f244, %f82, %p198;
	min.s64 	%rd423, %rd422, %rd87;
$L__BB10_99:
	setp.lt.s32 	%p199, %r29, 161;
	mov.f32 	%f246, %f245;
	mov.u64 	%rd424, %rd423;
	@%p199 bra 	$L__BB10_103;
	ld.shared.f32 	%f85, [_ZN6thrust24THRUST_300001_SM_1000_NS8cuda_cub4core6detail5shmemE+88];
	ld.shared.u64 	%rd90, [_ZN6thrust24THRUST_300001_SM_1000_NS8cuda_cub4core6detail5shmemE+96];
	setp.lt.f32 	%p200, %f245, %f85;
	mov.f32 	%f246, %f245;
	mov.u64 	%rd424, %rd423;
	@%p200 bra 	$L__BB10_103;
	setp.lt.f32 	%p201, %f85, %f245;
	mov.f32 	%f246, %f85;
	mov.u64 	%rd424, %rd90;
	@%p201 bra 	$L__BB10_103;
	setp.lt.s64 	%p202, %rd423, %rd90;
	selp.f32 	%f246, %f245, %f85, %p202;
	min.s64 	%rd424, %rd423, %rd90;
$L__BB10_103:
	setp.lt.s32 	%p203, %r29, 193;
	mov.f32 	%f247, %f246;
	mov.u64 	%rd425, %rd424;
	@%p203 bra 	$L__BB10_107;
	ld.shared.f32 	%f88, [_ZN6thrust24THRUST_300001_SM_1000_NS8cuda_cub4core6detail5shmemE+104];
	ld.shared.u64 	%rd93, [_ZN6thrust24THRUST_300001_SM_1000_NS8cuda_cub4core6detail5shmemE+112];
	setp.lt.f32 	%p204, %f246, %f88;
	mov.f32 	%f247, %f246;
	mov.u64 	%rd425, %rd424;
	@%p204 bra 	$L__BB10_107;
	setp.lt.f32 	%p205, %f88, %f246;
	mov.f32 	%f247, %f88;
	mov.u64 	%rd425, %rd93;
	@%p205 bra 	$L__BB10_107;
	setp.lt.s64 	%p206, %rd424, %rd93;
	selp.f32 	%f247, %f246, %f88, %p206;
	min.s64 	%rd425, %rd424, %rd93;
$L__BB10_107:
	setp.lt.s32 	%p207, %r29, 225;
	mov.f32 	%f292, %f247;
	mov.u64 	%rd478, %rd425;
	@%p207 bra 	$L__BB10_236;
	ld.shared.f32 	%f91, [_ZN6thrust24THRUST_300001_SM_1000_NS8cuda_cub4core6detail5shmemE+120];
	ld.shared.u64 	%rd96, [_ZN6thrust24THRUST_300001_SM_1000_NS8cuda_cub4core6detail5shmemE+128];
	setp.lt.f32 	%p208, %f247, %f91;
	mov.f32 	%f292, %f247;
	mov.u64 	%rd478, %rd425;
	@%p208 bra 	$L__BB10_236;
	setp.lt.f32 	%p209, %f91, %f247;
	mov.f32 	%f292, %f91;
	mov.u64 	%rd478, %rd96;
	@%p209 bra 	$L__BB10_236;
	setp.lt.s64 	%p210, %rd425, %rd96;
	selp.f32 	%f292, %f247, %f91, %p210;
	min.s64 	%rd478, %rd425, %rd96;
	bra.uni 	$L__BB10_236;
$L__BB10_111:
	mov.u32 	%r16, %tid.x;
	cvt.u64.u32 	%rd98, %r16;
	mul.wide.u32 	%rd258, %r16, 16;
	add.s64 	%rd239, %rd236, %rd258;
	// begin inline asm
	ld.global.nc.u64 %rd238, [%rd239];
	// end inline asm
	mov.b64 	{%r30, %r31}, %rd238;
	mov.b32 	%f93, %r30;
	add.s64 	%rd241, %rd239, 8;
	// begin inline asm
	ld.global.nc.u64 %rd240, [%rd241];
	// end inline asm
	add.s64 	%rd243, %rd239, 4096;
	// begin inline asm
	ld.global.nc.u64 %rd242, [%rd243];
	// end inline asm
	mov.b64 	{%r32, %r33}, %rd242;
	mov.b32 	%f94, %r32;
	add.s64 	%rd245, %rd239, 4104;
	// begin inline asm
	ld.global.nc.u64 %rd244, [%rd245];
	// end inline asm
	add.s64 	%rd247, %rd239, 8192;
	// begin inline asm
	ld.global.nc.u64 %rd246, [%rd247];
	// end inline asm
	mov.b64 	{%r34, %r35}, %rd246;
	mov.b32 	%f95, %r34;
	add.s64 	%rd249, %rd239, 8200;
	// begin inline asm
	ld.global.nc.u64 %rd248, [%rd249];
	// end inline asm
	add.s64 	%rd251, %rd239, 12288;
	// begin inline asm
	ld.global.nc.u64 %rd250, [%rd251];
	// end inline asm
	mov.b64 	{%r36, %r37}, %rd250;
	mov.b32 	%f96, %r36;
	add.s64 	%rd253, %rd239, 12296;
	// begin inline asm
	ld.global.nc.u64 %rd252, [%rd253];
	// end inline asm
	add.s64 	%rd255, %rd239, 16384;
	// begin inline asm
	ld.global.nc.u64 %rd254, [%rd255];
	// end inline asm
	mov.b64 	{%r38, %r39}, %rd254;
	mov.b32 	%f97, %r38;
	add.s64 	%rd257, %rd239, 16392;
	// begin inline asm
	ld.global.nc.u64 %rd256, [%rd257];
	// end inline asm
	setp.lt.f32 	%p3, %f93, %f94;
	mov.f32 	%f248, %f93;
	mov.u64 	%rd426, %rd240;
	@%p3 bra 	$L__BB10_114;
	setp.lt.f32 	%p4, %f94, %f93;
	mov.f32 	%f248, %f94;
	mov.u64 	%rd426, %rd244;
	@%p4 bra 	$L__BB10_114;
	setp.lt.s64 	%p5, %rd240, %rd244;
	selp.f32 	%f248, %f93, %f94, %p5;
	min.s64 	%rd426, %rd240, %rd244;
$L__BB10_114:
	setp.lt.f32 	%p6, %f248, %f95;
	mov.f32 	%f249, %f248;
	mov.u64 	%rd427, %rd426;
	@%p6 bra 	$L__BB10_117;
	setp.lt.f32 	%p7, %f95, %f248;
	mov.f32 	%f249, %f95;
	mov.u64 	%rd427, %rd248;
	@%p7 bra 	$L__BB10_117;
	setp.lt.s64 	%p8, %rd426, %rd248;
	selp.f32 	%f249, %f248, %f95, %p8;
	min.s64 	%rd427, %rd426, %rd248;
$L__BB10_117:
	setp.lt.f32 	%p9, %f249, %f96;
	mov.f32 	%f250, %f249;
	mov.u64 	%rd428, %rd427;
	@%p9 bra 	$L__BB10_120;
	setp.lt.f32 	%p10, %f96, %f249;
	mov.f32 	%f250, %f96;
	mov.u64 	%rd428, %rd252;
	@%p10 bra 	$L__BB10_120;
	setp.lt.s64 	%p11, %rd427, %rd252;
	selp.f32 	%f250, %f249, %f96, %p11;
	min.s64 	%rd428, %rd427, %rd252;
$L__BB10_120:
	setp.lt.f32 	%p12, %f250, %f97;
	mov.f32 	%f279, %f250;
	mov.u64 	%rd465, %rd428;
	@%p12 bra 	$L__BB10_123;
	setp.lt.f32 	%p13, %f97, %f250;
	mov.f32 	%f279, %f97;
	mov.u64 	%rd465, %rd256;
	@%p13 bra 	$L__BB10_123;
	setp.lt.s64 	%p14, %rd428, %rd256;
	selp.f32 	%f279, %f250, %f97, %p14;
	min.s64 	%rd465, %rd428, %rd256;
$L__BB10_123:
	setp.lt.u32 	%p15, %r29, 2560;
	mov.b64 	%rd444, 1280;
	@%p15 bra 	$L__BB10_174;
	add.s64 	%rd262, %rd1, -2560;
	mul.hi.u64 	%rd263, %rd262, -3689348814741910323;
	shr.u64 	%rd112, %rd263, 10;
	setp.lt.u64 	%p16, %rd262, 1280;
	mov.b64 	%rd444, 1280;
	@%p16 bra 	$L__BB10_157;
	add.s64 	%rd265, %rd112, 1;
	and.b64  	%rd430, %rd265, 36028797018963966;
	shl.b64 	%rd266, %rd98, 4;
	add.s64 	%rd267, %rd266, %rd236;
	add.s64 	%rd431, %rd267, 57352;
	mov.b64 	%rd444, 1280;
$L__BB10_126:
	add.s64 	%rd269, %rd431, -36872;
	// begin inline asm
	ld.global.nc.u64 %rd268, [%rd269];
	// end inline asm
	mov.b64 	{%r40, %r41}, %rd268;
	mov.b32 	%f107, %r40;
	add.s64 	%rd271, %rd431, -36864;
	// begin inline asm
	ld.global.nc.u64 %rd270, [%rd271];
	// end inline asm
	add.s64 	%rd273, %rd431, -32776;
	// begin inline asm
	ld.global.nc.u64 %rd272, [%rd273];
	// end inline asm
	mov.b64 	{%r42, %r43}, %rd272;
	mov.b32 	%f108, %r42;
	add.s64 	%rd275, %rd431, -32768;
	// begin inline asm
	ld.global.nc.u64 %rd274, [%rd275];
	// end inline asm
	add.s64 	%rd277, %rd431, -28680;
	// begin inline asm
	ld.global.nc.u64 %rd276, [%rd277];
	// end inline asm
	mov.b64 	{%r44, %r45}, %rd276;
	mov.b32 	%f109, %r44;
	add.s64 	%rd279, %rd431, -28672;
	// begin inline asm
	ld.global.nc.u64 %rd278, [%rd279];
	// end inline asm
	add.s64 	%rd281, %rd431, -24584;
	// begin inline asm
	ld.global.nc.u64 %rd280, [%rd281];
	// end inline asm
	mov.b64 	{%r46, %r47}, %rd280;
	mov.b32 	%f110, %r46;
	add.s64 	%rd283, %rd431, -24576;
	// begin inline asm
	ld.global.nc.u64 %rd282, [%rd283];
	// end inline asm
	add.s64 	%rd285, %rd431, -20488;
	// begin inline asm
	ld.global.nc.u64 %rd284, [%rd285];
	// end inline asm
	mov.b64 	{%r48, %r49}, %rd284;
	mov.b32 	%f111, %r48;
	add.s64 	%rd287, %rd431, -20480;
	// begin inline asm
	ld.global.nc.u64 %rd286, [%rd287];
	// end inline asm
	setp.lt.f32 	%p17, %f279, %f107;
	mov.f32 	%f253, %f279;
	mov.u64 	%rd434, %rd465;
	@%p17 bra 	$L__BB10_129;
	setp.lt.f32 	%p18, %f107, %f279;
	mov.f32 	%f253, %f107;
	mov.u64 	%rd434, %rd270;
	@%p18 bra 	$L__BB10_129;
	setp.lt.s64 	%p19, %rd465, %rd270;
	selp.f32 	%f253, %f279, %f107, %p19;
	min.s64 	%rd434, %rd465, %rd270;
$L__BB10_129:
	setp.lt.f32 	%p20, %f253, %f108;
	mov.f32 	%f254, %f253;
	mov.u64 	%rd435, %rd434;
	@%p20 bra 	$L__BB10_132;
	setp.lt.f32 	%p21, %f108, %f253;
	mov.f32 	%f254, %f108;
	mov.u64 	%rd435, %rd274;
	@%p21 bra 	$L__BB10_132;
	setp.lt.s64 	%p22, %rd434, %rd274;
	selp.f32 	%f254, %f253, %f108, %p22;
	min.s64 	%rd435, %rd434, %rd274;
$L__BB10_132:
	setp.lt.f32 	%p23, %f254, %f109;
	mov.f32 	%f255, %f254;
	mov.u64 	%rd436, %rd435;
	@%p23 bra 	$L__BB10_135;
	setp.lt.f32 	%p24, %f109, %f254;
	mov.f32 	%f255, %f109;
	mov.u64 	%rd436, %rd278;
	@%p24 bra 	$L__BB10_135;
	setp.lt.s64 	%p25, %rd435, %rd278;
	selp.f32 	%f255, %f254, %f109, %p25;
	min.s64 	%rd436, %rd435, %rd278;
$L__BB10_135:
	setp.lt.f32 	%p26, %f255, %f110;
	mov.f32 	%f256, %f255;
	mov.u64 	%rd437, %rd436;
	@%p26 bra 	$L__BB10_138;
	setp.lt.f32 	%p27, %f110, %f255;
	mov.f32 	%f256, %f110;
	mov.u64 	%rd437, %rd282;
	@%p27 bra 	$L__BB10_138;
	setp.lt.s64 	%p28, %rd436, %rd282;
	selp.f32 	%f256, %f255, %f110, %p28;
	min.s64 	%rd437, %rd436, %rd282;
$L__BB10_138:
	setp.lt.f32 	%p29, %f256, %f111;
	mov.f32 	%f257, %f256;
	mov.u64 	%rd438, %rd437;
	@%p29 bra 	$L__BB10_141;
	setp.lt.f32 	%p30, %f111, %f256;
	mov.f32 	%f257, %f111;
	mov.u64 	%rd438, %rd286;
	@%p30 bra 	$L__BB10_141;
	setp.lt.s64 	%p31, %rd437, %rd286;
	selp.f32 	%f257, %f256, %f111, %p31;
	min.s64 	%rd438, %rd437, %rd286;
$L__BB10_141:
	add.s64 	%rd289, %rd431, -16392;
	// begin inline asm
	ld.global.nc.u64 %rd288, [%rd289];
	// end inline asm
	mov.b64 	{%r50, %r51}, %rd288;
	mov.b32 	%f122, %r50;
	add.s64 	%rd291, %rd431, -16384;
	// begin inline asm
	ld.global.nc.u64 %rd290, [%rd291];
	// end inline asm
	add.s64 	%rd293, %rd431, -12296;
	// begin inline asm
	ld.global.nc.u64 %rd292, [%rd293];
	// end inline asm
	mov.b64 	{%r52, %r53}, %rd292;
	mov.b32 	%f123, %r52;
	add.s64 	%rd295, %rd431, -12288;
	// begin inline asm
	ld.global.nc.u64 %rd294, [%rd295];
	// end inline asm
	add.s64 	%rd297, %rd431, -8200;
	// begin inline asm
	ld.global.nc.u64 %rd296, [%rd297];
	// end inline asm
	mov.b64 	{%r54, %r55}, %rd296;
	mov.b32 	%f124, %r54;
	add.s64 	%rd299, %rd431, -8192;
	// begin inline asm
	ld.global.nc.u64 %rd298, [%rd299];
	// end inline asm
	add.s64 	%rd301, %rd431, -4104;
	// begin inline asm
	ld.global.nc.u64 %rd300, [%rd301];
	// end inline asm
	mov.b64 	{%r56, %r57}, %rd300;
	mov.b32 	%f125, %r56;
	add.s64 	%rd303, %rd431, -4096;
	// begin inline asm
	ld.global.nc.u64 %rd302, [%rd303];
	// end inline asm
	add.s64 	%rd305, %rd431, -8;
	// begin inline asm
	ld.global.nc.u64 %rd304, [%rd305];
	// end inline asm
	mov.b64 	{%r58, %r59}, %rd304;
	mov.b32 	%f126, %r58;
	// begin inline asm
	ld.global.nc.u64 %rd306, [%rd431];
	// end inline asm
	setp.lt.f32 	%p32, %f257, %f122;
	mov.f32 	%f258, %f257;
	mov.u64 	%rd439, %rd438;
	@%p32 bra 	$L__BB10_144;
	setp.lt.f32 	%p33, %f122, %f257;
	mov.f32 	%f258, %f122;
	mov.u64 	%rd439, %rd290;
	@%p33 bra 	$L__BB10_144;
	setp.lt.s64 	%p34, %rd438, %rd290;
	selp.f32 	%f258, %f257, %f122, %p34;
	min.s64 	%rd439, %rd438, %rd290;
$L__BB10_144:
	setp.lt.f32 	%p35, %f258, %f123;
	mov.f32 	%f259, %f258;
	mov.u64 	%rd440, %rd439;
	@%p35 bra 	$L__BB10_147;
	setp.lt.f32 	%p36, %f123, %f258;
	mov.f32 	%f259, %f123;
	mov.u64 	%rd440, %rd294;
	@%p36 bra 	$L__BB10_147;
	setp.lt.s64 	%p37, %rd439, %rd294;
	selp.f32 	%f259, %f258, %f123, %p37;
	min.s64 	%rd440, %rd439, %rd294;
$L__BB10_147:
	setp.lt.f32 	%p38, %f259, %f124;
	mov.f32 	%f260, %f259;
	mov.u64 	%rd441, %rd440;
	@%p38 bra 	$L__BB10_150;
	setp.lt.f32 	%p39, %f124, %f259;
	mov.f32 	%f260, %f124;
	mov.u64 	%rd441, %rd298;
	@%p39 bra 	$L__BB10_150;
	setp.lt.s64 	%p40, %rd440, %rd298;
	selp.f32 	%f260, %f259, %f124, %p40;
	min.s64 	%rd441, %rd440, %rd298;
$L__BB10_150:
	setp.lt.f32 	%p41, %f260, %f125;
	mov.f32 	%f261, %f260;
	mov.u64 	%rd442, %rd441;
	@%p41 bra 	$L__BB10_153;
	setp.lt.f32 	%p42, %f125, %f260;
	mov.f32 	%f261, %f125;
	mov.u64 	%rd442, %rd302;
	@%p42 bra 	$L__BB10_153;
	setp.lt.s64 	%p43, %rd441, %rd302;
	selp.f32 	%f261, %f260, %f125, %p43;
	min.s64 	%rd442, %rd441, %rd302;
$L__BB10_153:
	setp.lt.f32 	%p44, %f261, %f126;
	mov.f32 	%f279, %f261;
	mov.u64 	%rd465, %rd442;
	@%p44 bra 	$L__BB10_156;
	setp.lt.f32 	%p45, %f126, %f261;
	mov.f32 	%f279, %f126;
	mov.u64 	%rd465, %rd306;
	@%p45 bra 	$L__BB10_156;
	setp.lt.s64 	%p46, %rd442, %rd306;
	selp.f32 	%f279, %f261, %f126, %p46;
	min.s64 	%rd465, %rd442, %rd306;
$L__BB10_156:
	add.s64 	%rd444, %rd444, 2560;
	add.s64 	%rd431, %rd431, 40960;
	add.s64 	%rd430, %rd430, -2;
	setp.ne.s64 	%p47, %rd430, 0;
	@%p47 bra 	$L__BB10_126;
$L__BB10_157:
	and.b64  	%rd308, %rd112, 1;
	setp.eq.b64 	%p48, %rd308, 1;
	@%p48 bra 	$L__BB10_174;
	shl.b64 	%rd329, %rd444, 4;
	mul.wide.u32 	%rd330, %r16, 16;
	add.s64 	%rd331, %rd236, %rd330;
	add.s64 	%rd310, %rd331, %rd329;
	// begin inline asm
	ld.global.nc.u64 %rd309, [%rd310];
	// end inline asm
	mov.b64 	{%r60, %r61}, %rd309;
	mov.b32 	%f139, %r60;
	add.s64 	%rd312, %rd310, 8;
	// begin inline asm
	ld.global.nc.u64 %rd311, [%rd312];
	// end inline asm
	add.s64 	%rd314, %rd310, 4096;
	// begin inline asm
	ld.global.nc.u64 %rd313, [%rd314];
	// end inline asm
	mov.b64 	{%r62, %r63}, %rd313;
	mov.b32 	%f140, %r62;
	add.s64 	%rd316, %rd310, 4104;
	// begin inline asm
	ld.global.nc.u64 %rd315, [%rd316];
	// end inline asm
	add.s64 	%rd318, %rd310, 8192;
	// begin inline asm
	ld.global.nc.u64 %rd317, [%rd318];
	// end inline asm
	mov.b64 	{%r64, %r65}, %rd317;
	mov.b32 	%f141, %r64;
	add.s64 	%rd320, %rd310, 8200;
	// begin inline asm
	ld.global.nc.u64 %rd319, [%rd320];
	// end inline asm
	add.s64 	%rd322, %rd310, 12288;
	// begin inline asm
	ld.global.nc.u64 %rd321, [%rd322];
	// end inline asm
	mov.b64 	{%r66, %r67}, %rd321;
	mov.b32 	%f142, %r66;
	add.s64 	%rd324, %rd310, 12296;
	// begin inline asm
	ld.global.nc.u64 %rd323, [%rd324];
	// end inline asm
	add.s64 	%rd326, %rd310, 16384;
	// begin inline asm
	ld.global.nc.u64 %rd325, [%rd326];
	// end inline asm
	mov.b64 	{%r68, %r69}, %rd325;
	mov.b32 	%f143, %r68;
	add.s64 	%rd328, %rd310, 16392;
	// begin inline asm
	ld.global.nc.u64 %rd327, [%rd328];
	// end inline asm
	setp.lt.f32 	%p49, %f279, %f139;
	mov.f32 	%f265, %f279;
	mov.u64 	%rd448, %rd465;
	@%p49 bra 	$L__BB10_161;
	setp.lt.f32 	%p50, %f139, %f279;
	mov.f32 	%f265, %f139;
	mov.u64 	%rd448, %rd311;
	@%p50 bra 	$L__BB10_161;
	setp.lt.s64 	%p51, %rd465, %rd311;
	selp.f32 	%f265, %f279, %f139, %p51;
	min.s64 	%rd448, %rd465, %rd311;
$L__BB10_161:
	setp.lt.f32 	%p52, %f265, %f140;
	mov.f32 	%f266, %f265;
	mov.u64 	%rd449, %rd448;
	@%p52 bra 	$L__BB10_164;
	setp.lt.f32 	%p53, %f140, %f265;
	mov.f32 	%f266, %f140;
	mov.u64 	%rd449, %rd315;
	@%p53 bra 	$L__BB10_164;
	setp.lt.s64 	%p54, %rd448, %rd315;
	selp.f32 	%f266, %f265, %f140, %p54;
	min.s64 	%rd449, %rd448, %rd315;
$L__BB10_164:
	setp.lt.f32 	%p55, %f266, %f141;
	mov.f32 	%f267, %f266;
	mov.u64 	%rd450, %rd449;
	@%p55 bra 	$L__BB10_167;
	setp.lt.f32 	%p56, %f141, %f266;
	mov.f32 	%f267, %f141;
	mov.u64 	%rd450, %rd319;
	@%p56 bra 	$L__BB10_167;
	setp.lt.s64 	%p57, %rd449, %rd319;
	selp.f32 	%f267, %f266, %f141, %p57;
	min.s64 	%rd450, %rd449, %rd319;
$L__BB10_167:
	setp.lt.f32 	%p58, %f267, %f142;
	mov.f32 	%f268, %f267;
	mov.u64 	%rd451, %rd450;
	@%p58 bra 	$L__BB10_170;
	setp.lt.f32 	%p59, %f142, %f267;
	mov.f32 	%f268, %f142;
	mov.u64 	%rd451, %rd323;
	@%p59 bra 	$L__BB10_170;
	setp.lt.s64 	%p60, %rd450, %rd323;
	selp.f32 	%f268, %f267, %f142, %p60;
	min.s64 	%rd451, %rd450, %rd323;
$L__BB10_170:
	setp.lt.f32 	%p61, %f268, %f143;
	mov.f32 	%f279, %f268;
	mov.u64 	%rd465, %rd451;
	@%p61 bra 	$L__BB10_173;
	setp.lt.f32 	%p62, %f143, %f268;
	mov.f32 	%f279, %f143;
	mov.u64 	%rd465, %rd327;
	@%p62 bra 	$L__BB10_173;
	setp.lt.s64 	%p63, %rd451, %rd327;
	selp.f32 	%f279, %f268, %f143, %p63;
	min.s64 	%rd465, %rd451, %rd327;
$L__BB10_173:
	add.s64 	%rd444, %rd444, 1280;
$L__BB10_174:
	cvt.s64.s32 	%rd332, %r29;
	setp.ge.s64 	%p64, %rd444, %rd332;
	@%p64 bra 	$L__BB10_197;
	cvt.u32.u64 	%r17, %rd444;
	sub.s32 	%r18, %r29, %r17;
	setp.ge.s32 	%p65, %r16, %r18;
	@%p65 bra 	$L__BB10_197;
	not.b32 	%r70, %r16;
	add.s32 	%r71, %r29, %r70;
	sub.s32 	%r19, %r71, %r17;
	and.b32  	%r72, %r19, 768;
	setp.eq.s32 	%p66, %r72, 768;
	mov.u32 	%r434, %r16;
	@%p66 bra 	$L__BB10_182;
	cvt.u64.u32 	%rd334, %r16;
	add.s64 	%rd335, %rd444, %rd334;
	shl.b64 	%rd336, %rd335, 4;
	add.s64 	%rd455, %rd236, %rd336;
	shr.u32 	%r73, %r19, 8;
	add.s32 	%r74, %r73, 1;
	and.b32  	%r75, %r74, 3;
	neg.s32 	%r432, %r75;
	mov.u32 	%r434, %r16;
$L__BB10_178:
	.pragma "nounroll";
	mov.u64 	%rd176, %rd465;
	mov.f32 	%f155, %f279;
	// begin inline asm
	ld.global.nc.u64 %rd337, [%rd455];
	// end inline asm
	mov.b64 	{%r76, %r77}, %rd337;
	mov.b32 	%f156, %r76;
	add.s64 	%rd340, %rd455, 8;
	// begin inline asm
	ld.global.nc.u64 %rd339, [%rd340];
	// end inline asm
	setp.lt.f32 	%p67, %f155, %f156;
	@%p67 bra 	$L__BB10_181;
	setp.lt.f32 	%p68, %f156, %f155;
	mov.f32 	%f279, %f156;
	mov.u64 	%rd465, %rd339;
	@%p68 bra 	$L__BB10_181;
	setp.lt.s64 	%p69, %rd176, %rd339;
	selp.f32 	%f279, %f155, %f156, %p69;
	min.s64 	%rd465, %rd176, %rd339;
$L__BB10_181:
	add.s32 	%r434, %r434, 256;
	add.s64 	%rd455, %rd455, 4096;
	add.s32 	%r432, %r432, 1;
	setp.ne.s32 	%p70, %r432, 0;
	@%p70 bra 	$L__BB10_178;
$L__BB10_182:
	setp.lt.u32 	%p71, %r19, 768;
	@%p71 bra 	$L__BB10_197;
	cvt.u64.u32 	%rd341, %r434;
	add.s64 	%rd342, %rd444, %rd341;
	shl.b64 	%rd343, %rd342, 4;
	add.s64 	%rd344, %rd343, %rd236;
	add.s64 	%rd460, %rd344, 12296;
$L__BB10_184:
	add.s64 	%rd346, %rd460, -12296;
	// begin inline asm
	ld.global.nc.u64 %rd345, [%rd346];
	// end inline asm
	mov.b64 	{%r78, %r79}, %rd345;
	mov.b32 	%f162, %r78;
	add.s64 	%rd348, %rd460, -12288;
	// begin inline asm
	ld.global.nc.u64 %rd347, [%rd348];
	// end inline asm
	setp.lt.f32 	%p72, %f279, %f162;
	mov.f32 	%f276, %f279;
	mov.u64 	%rd462, %rd465;
	@%p72 bra 	$L__BB10_187;
	setp.lt.f32 	%p73, %f162, %f279;
	mov.f32 	%f276, %f162;
	mov.u64 	%rd462, %rd347;
	@%p73 bra 	$L__BB10_187;
	setp.lt.s64 	%p74, %rd465, %rd347;
	selp.f32 	%f276, %f279, %f162, %p74;
	min.s64 	%rd462, %rd465, %rd347;
$L__BB10_187:
	add.s64 	%rd350, %rd460, -8200;
	// begin inline asm
	ld.global.nc.u64 %rd349, [%rd350];
	// end inline asm
	mov.b64 	{%r80, %r81}, %rd349;
	mov.b32 	%f165, %r80;
	add.s64 	%rd352, %rd460, -8192;
	// begin inline asm
	ld.global.nc.u64 %rd351, [%rd352];
	// end inline asm
	setp.lt.f32 	%p75, %f276, %f165;
	mov.f32 	%f277, %f276;
	mov.u64 	%rd463, %rd462;
	@%p75 bra 	$L__BB10_190;
	setp.lt.f32 	%p76, %f165, %f276;
	mov.f32 	%f277, %f165;
	mov.u64 	%rd463, %rd351;
	@%p76 bra 	$L__BB10_190;
	setp.lt.s64 	%p77, %rd462, %rd351;
	selp.f32 	%f277, %f276, %f165, %p77;
	min.s64 	%rd463, %rd462, %rd351;
$L__BB10_190:
	add.s64 	%rd354, %rd460, -4104;
	// begin inline asm
	ld.global.nc.u64 %rd353, [%rd354];
	// end inline asm
	mov.b64 	{%r82, %r83}, %rd353;
	mov.b32 	%f168, %r82;
	add.s64 	%rd356, %rd460, -4096;
	// begin inline asm
	ld.global.nc.u64 %rd355, [%rd356];
	// end inline asm
	setp.lt.f32 	%p78, %f277, %f168;
	mov.f32 	%f278, %f277;
	mov.u64 	%rd464, %rd463;
	@%p78 bra 	$L__BB10_193;
	setp.lt.f32 	%p79, %f168, %f277;
	mov.f32 	%f278, %f168;
	mov.u64 	%rd464, %rd355;
	@%p79 bra 	$L__BB10_193;
	setp.lt.s64 	%p80, %rd463, %rd355;
	selp.f32 	%f278, %f277, %f168, %p80;
	min.s64 	%rd464, %rd463, %rd355;
$L__BB10_193:
	add.s64 	%rd358, %rd460, -8;
	// begin inline asm
	ld.global.nc.u64 %rd357, [%rd358];
	// end inline asm
	mov.b64 	{%r84, %r85}, %rd357;
	mov.b32 	%f171, %r84;
	// begin inline asm
	ld.global.nc.u64 %rd359, [%rd460];
	// end inline asm
	setp.lt.f32 	%p81, %f278, %f171;
	mov.f32 	%f279, %f278;
	mov.u64 	%rd465, %rd464;
	@%p81 bra 	$L__BB10_196;
	setp.lt.f32 	%p82, %f171, %f278;
	mov.f32 	%f279, %f171;
	mov.u64 	%rd465, %rd359;
	@%p82 bra 	$L__BB10_196;
	setp.lt.s64 	%p83, %rd464, %rd359;
	selp.f32 	%f279, %f278, %f171, %p83;
	min.s64 	%rd465, %rd464, %rd359;
$L__BB10_196:
	add.s32 	%r434, %r434, 1024;
	add.s64 	%rd460, %rd460, 16384;
	setp.lt.s32 	%p84, %r434, %r18;
	@%p84 bra 	$L__BB10_184;
$L__BB10_197:
	// begin inline asm
	mov.u32 %r86, %laneid;
	// end inline asm
	mov.b32 	%r88, %f279;
	mov.b32 	%r104, 1;
	mov.b32 	%r105, 31;
	mov.b32 	%r106, -1;
	// begin inline asm
	shfl.sync.down.b32 %r87, %r88, %r104, %r105, %r106;
	// end inline asm
	mov.b32 	%f175, %r87;
	// begin inline asm
	shfl.sync.down.b32 %r92, %r93, %r104, %r105, %r106;
	// end inline asm
	mov.b64 	{%r98, %r103}, %rd465;
	// begin inline asm
	shfl.sync.down.b32 %r97, %r98, %r104, %r105, %r106;
	// end inline asm
	// begin inline asm
	shfl.sync.down.b32 %r102, %r103, %r104, %r105, %r106;
	// end inline asm
	mov.b64 	%rd200, {%r97, %r102};
	setp.gt.s32 	%p85, %r86, 30;
	setp.lt.f32 	%p86, %f279, %f175;
	or.pred  	%p87, %p85, %p86;
	mov.f32 	%f281, %f279;
	mov.u64 	%rd467, %rd465;
	@%p87 bra 	$L__BB10_200;
	setp.gt.f32 	%p88, %f279, %f175;
	mov.f32 	%f281, %f175;
	mov.u64 	%rd467, %rd200;
	@%p88 bra 	$L__BB10_200;
	setp.lt.s64 	%p89, %rd465, %rd200;
	selp.f32 	%f281, %f279, %f175, %p89;
	min.s64 	%rd467, %rd465, %rd200;
$L__BB10_200:
	mov.b32 	%r108, %f281;
	mov.b32 	%r124, 2;
	mov.b32 	%r125, 31;
	mov.b32 	%r126, -1;
	// begin inline asm
	shfl.sync.down.b32 %r107, %r108, %r124, %r125, %r126;
	// end inline asm
	mov.b32 	%f178, %r107;
	// begin inline asm
	shfl.sync.down.b32 %r112, %r113, %r124, %r125, %r126;
	// end inline asm
	mov.b64 	{%r118, %r123}, %rd467;
	// begin inline asm
	shfl.sync.down.b32 %r117, %r118, %r124, %r125, %r126;
	// end inline asm
	// begin inline asm
	shfl.sync.down.b32 %r122, %r123, %r124, %r125, %r126;
	// end inline asm
	mov.b64 	%rd203, {%r117, %r122};
	setp.gt.s32 	%p90, %r86, 29;
	setp.lt.f32 	%p91, %f281, %f178;
	or.pred  	%p92, %p90, %p91;
	mov.f32 	%f282, %f281;
	mov.u64 	%rd468, %rd467;
	@%p92 bra 	$L__BB10_203;
	setp.gt.f32 	%p93, %f281, %f178;
	mov.f32 	%f282, %f178;
	mov.u64 	%rd468, %rd203;
	@%p93 bra 	$L__BB10_203;
	setp.lt.s64 	%p94, %rd467, %rd203;
	selp.f32 	%f282, %f281, %f178, %p94;
	min.s64 	%rd468, %rd467, %rd203;
$L__BB10_203:
	mov.b32 	%r128, %f282;
	mov.b32 	%r144, 4;
	mov.b32 	%r145, 31;
	mov.b32 	%r146, -1;
	// begin inline asm
	shfl.sync.down.b32 %r127, %r128, %r144, %r145, %r146;
	// end inline asm
	mov.b32 	%f181, %r127;
	// begin inline asm
	shfl.sync.down.b32 %r132, %r133, %r144, %r145, %r146;
	// end inline asm
	mov.b64 	{%r138, %r143}, %rd468;
	// begin inline asm
	shfl.sync.down.b32 %r137, %r138, %r144, %r145, %r146;
	// end inline asm
	// begin inline asm
	shfl.sync.down.b32 %r142, %r143, %r144, %r145, %r146;
	// end inline asm
	mov.b64 	%rd206, {%r137, %r142};
	setp.gt.s32 	%p95, %r86, 27;
	setp.lt.f32 	%p96, %f282, %f181;
	or.pred  	%p97, %p95, %p96;
	mov.f32 	%f283, %f282;
	mov.u64 	%rd469, %rd468;
	@%p97 bra 	$L__BB10_206;
	setp.gt.f32 	%p98, %f282, %f181;
	mov.f32 	%f283, %f181;
	mov.u64 	%rd469, %rd206;
	@%p98 bra 	$L__BB10_206;
	setp.lt.s64 	%p99, %rd468, %rd206;
	selp.f32 	%f283, %f282, %f181, %p99;
	min.s64 	%rd469, %rd468, %rd206;
$L__BB10_206:
	mov.b32 	%r148, %f283;
	mov.b32 	%r164, 8;
	mov.b32 	%r165, 31;
	mov.b32 	%r166, -1;
	// begin inline asm
	shfl.sync.down.b32 %r147, %r148, %r164, %r165, %r166;
	// end inline asm
	mov.b32 	%f184, %r147;
	// begin inline asm
	shfl.sync.down.b32 %r152, %r153, %r164, %r165, %r166;
	// end inline asm
	mov.b64 	{%r158, %r163}, %rd469;
	// begin inline asm
	shfl.sync.down.b32 %r157, %r158, %r164, %r165, %r166;
	// end inline asm
	// begin inline asm
	shfl.sync.down.b32 %r162, %r163, %r164, %r165, %r166;
	// end inline asm
	mov.b64 	%rd209, {%r157, %r162};
	setp.gt.s32 	%p100, %r86, 23;
	setp.lt.f32 	%p101, %f283, %f184;
	or.pred  	%p102, %p100, %p101;
	mov.f32 	%f284, %f283;
	mov.u64 	%rd470, %rd469;
	@%p102 bra 	$L__BB10_209;
	setp.gt.f32 	%p103, %f283, %f184;
	mov.f32 	%f284, %f184;
	mov.u64 	%rd470, %rd209;
	@%p103 bra 	$L__BB10_209;
	setp.lt.s64 	%p104, %rd469, %rd209;
	selp.f32 	%f284, %f283, %f184, %p104;
	min.s64 	%rd470, %rd469, %rd209;
$L__BB10_209:
	mov.b32 	%r168, %f284;
	mov.b32 	%r184, 16;
	mov.b32 	%r185, 31;
	mov.b32 	%r186, -1;
	// begin inline asm
	shfl.sync.down.b32 %r167, %r168, %r184, %r185, %r186;
	// end inline asm
	mov.b32 	%f187, %r167;
	// begin inline asm
	shfl.sync.down.b32 %r172, %r173, %r184, %r185, %r186;
	// end inline asm
	mov.b64 	{%r178, %r183}, %rd470;
	// begin inline asm
	shfl.sync.down.b32 %r177, %r178, %r184, %r185, %r186;
	// end inline asm
	// begin inline asm
	shfl.sync.down.b32 %r182, %r183, %r184, %r185, %r186;
	// end inline asm
	mov.b64 	%rd212, {%r177, %r182};
	setp.gt.s32 	%p105, %r86, 15;
	setp.lt.f32 	%p106, %f284, %f187;
	or.pred  	%p107, %p105, %p106;
	mov.f32 	%f292, %f284;
	mov.u64 	%rd478, %rd470;
	@%p107 bra 	$L__BB10_212;
	setp.gt.f32 	%p108, %f284, %f187;
	mov.f32 	%f292, %f187;
	mov.u64 	%rd478, %rd212;
	@%p108 bra 	$L__BB10_212;
	setp.lt.s64 	%p109, %rd470, %rd212;
	selp.f32 	%f292, %f284, %f187, %p109;
	min.s64 	%rd478, %rd470, %rd212;
$L__BB10_212:
	setp.ne.s32 	%p110, %r86, 0;
	@%p110 bra 	$L__BB10_214;
	shr.u32 	%r187, %r16, 1;
	and.b32  	%r188, %r187, 496;
	mov.u32 	%r189, _ZN6thrust24THRUST_300001_SM_1000_NS8cuda_cub4core6detail5shmemE;
	add.s32 	%r190, %r189, %r188;
	st.shared.f32 	[%r190+8], %f292;
	st.shared.u64 	[%r190+16], %rd478;
$L__BB10_214:
	bar.sync 	0;
	setp.ne.s32 	%p111, %r16, 0;
	@%p111 bra 	$L__BB10_236;
	ld.shared.f32 	%f190, [_ZN6thrust24THRUST_300001_SM_1000_NS8cuda_cub4core6detail5shmemE+24];
	ld.shared.u64 	%rd215, [_ZN6thrust24THRUST_300001_SM_1000_NS8cuda_cub4core6detail5shmemE+32];
	setp.lt.f32 	%p112, %f292, %f190;
	mov.f32 	%f286, %f292;
	mov.u64 	%rd472, %rd478;
	@%p112 bra 	$L__BB10_218;
	setp.lt.f32 	%p113, %f190, %f292;
	mov.f32 	%f286, %f190;
	mov.u64 	%rd472, %rd215;
	@%p113 bra 	$L__BB10_218;
	setp.lt.s64 	%p114, %rd478, %rd215;
	selp.f32 	%f286, %f292, %f190, %p114;
	min.s64 	%rd472, %rd478, %rd215;
$L__BB10_218:
	ld.shared.f32 	%f193, [_ZN6thrust24THRUST_300001_SM_1000_NS8cuda_cub4core6detail5shmemE+40];
	ld.shared.u64 	%rd218, [_ZN6thrust24THRUST_300001_SM_1000_NS8cuda_cub4core6detail5shmemE+48];
	setp.lt.f32 	%p115, %f286, %f193;
	mov.f32 	%f287, %f286;
	mov.u64 	%rd473, %rd472;
	@%p115 bra 	$L__BB10_221;
	setp.lt.f32 	%p116, %f193, %f286;
	mov.f32 	%f287, %f193;
	mov.u64 	%rd473, %rd218;
	@%p116 bra 	$L__BB10_221;
	setp.lt.s64 	%p117, %rd472, %rd218;
	selp.f32 	%f287, %f286, %f193, %p117;
	min.s64 	%rd473, %rd472, %rd218;
$L__BB10_221:
	ld.shared.f32 	%f196, [_ZN6thrust24THRUST_300001_SM_1000_NS8cuda_cub4core6detail5shmemE+56];
	ld.shared.u64 	%rd221, [_ZN6thrust24THRUST_300001_SM_1000_NS8cuda_cub4core6detail5shmemE+64];
	setp.lt.f32 	%p118, %f287, %f196;
	mov.f32 	%f288, %f287;
	mov.u64 	%rd474, %rd473;
	@%p118 bra 	$L__BB10_224;
	setp.lt.f32 	%p119, %f196, %f287;
	mov.f32 	%f288, %f196;
	mov.u64 	%rd474, %rd221;
	@%p119 bra 	$L__BB10_224;
	setp.lt.s64 	%p120, %rd473, %rd221;
	selp.f32 	%f288, %f287, %f196, %p120;
	min.s64 	%rd474, %rd473, %rd221;
$L__BB10_224:
	ld.shared.f32 	%f199, [_ZN6thrust24THRUST_300001_SM_1000_NS8cuda_cub4core6detail5shmemE+72];
	ld.shared.u64 	%rd224, [_ZN6thrust24THRUST_300001_SM_1000_NS8cuda_cub4core6detail5shmemE+80];
	setp.lt.f32 	%p121, %f288, %f199;
	mov.f32 	%f289, %f288;
	mov.u64 	%rd475, %rd474;
	@%p121 bra 	$L__BB10_227;
	setp.lt.f32 	%p122, %f199, %f288;
	mov.f32 	%f289, %f199;
	mov.u64 	%rd475, %rd224;
	@%p122 bra 	$L__BB10_227;
	setp.lt.s64 	%p123, %rd474, %rd224;
	selp.f32 	%f289, %f288, %f199, %p123;
	min.s64 	%rd475, %rd474, %rd224;
$L__BB10_227:
	ld.shared.f32 	%f202, [_ZN6thrust24THRUST_300001_SM_1000_NS8cuda_cub4core6detail5shmemE+88];
	ld.shared.u64 	%rd227, [_ZN6thrust24THRUST_300001_SM_1000_NS8cuda_cub4core6detail5shmemE+96];
	setp.lt.f32 	%p124, %f289, %f202;
	mov.f32 	%f290, %f289;
	mov.u64 	%rd476, %rd475;
	@%p124 bra 	$L__BB10_230;
	setp.lt.f32 	%p125, %f202, %f289;
	mov.f32 	%f290, %f202;
	mov.u64 	%rd476, %rd227;
	@%p125 bra 	$L__BB10_230;
	setp.lt.s64 	%p126, %rd475, %rd227;
	selp.f32 	%f290, %f289, %f202, %p126;
	min.s64 	%rd476, %rd475, %rd227;
$L__BB10_230:
	ld.shared.f32 	%f205, [_ZN6thrust24THRUST_300001_SM_1000_NS8cuda_cub4core6detail5shmemE+104];
	ld.shared.u64 	%rd230, [_ZN6thrust24THRUST_300001_SM_1000_NS8cuda_cub4core6detail5shmemE+112];
	setp.lt.f32 	%p127, %f290, %f205;
	mov.f32 	%f291, %f290;
	mov.u64 	%rd477, %rd476;
	@%p127 bra 	$L__BB10_233;
	setp.lt.f32 	%p128, %f205, %f290;
	mov.f32 	%f291, %f205;
	mov.u64 	%rd477, %rd230;
	@%p128 bra 	$L__BB10_233;
	setp.lt.s64 	%p129, %rd476, %rd230;
	selp.f32 	%f291, %f290, %f205, %p129;
	min.s64 	%rd477, %rd476, %rd230;
$L__BB10_233:
	ld.shared.f32 	%f208, [_ZN6thrust24THRUST_300001_SM_1000_NS8cuda_cub4core6detail5shmemE+120];
	ld.shared.u64 	%rd233, [_ZN6thrust24THRUST_300001_SM_1000_NS8cuda_cub4core6detail5shmemE+128];
	setp.lt.f32 	%p130, %f291, %f208;
	mov.f32 	%f292, %f291;
	mov.u64 	%rd478, %rd477;
	@%p130 bra 	$L__BB10_236;
	setp.lt.f32 	%p131, %f208, %f291;
	mov.f32 	%f292, %f208;
	mov.u64 	%rd478, %rd233;
	@%p131 bra 	$L__BB10_236;
	setp.lt.s64 	%p132, %rd477, %rd233;
	selp.f32 	%f292, %f291, %f208, %p132;
	min.s64 	%rd478, %rd477, %rd233;
$L__BB10_236:
	mov.u32 	%r426, %tid.x;
	setp.ne.s32 	%p259, %r426, 0;
	@%p259 bra 	$L__BB10_238;
	ld.param.u64 	%rd391, [_ZN6thrust24THRUST_300001_SM_1000_NS8cuda_cub4core6detail13_kernel_agentINS1_8__reduce11ReduceAgentIPN4cuda3std3__45tupleIJflEEESC_SB_lNS1_9__extrema9arg_min_fIflNS9_4lessIfEEEEEEJSC_SC_iSH_EEEvDpT0__param_1];
	cvta.to.global.u64 	%rd390, %rd391;
	st.global.f32 	[%rd390], %f292;
	st.global.u64 	[%rd390+8], %rd478;
$L__BB10_238:
	ret;

}
	// .globl	_ZN6thrust24THRUST_300001_SM_1000_NS8cuda_cub4core6detail13_kernel_agentINS1_8__reduce11ReduceAgentINS0_12zip_iteratorIN4cuda3std3__45tupleIJNS0_10device_ptrIfEENS0_17counting_iteratorIlNS0_11use_defaultESF_SF_EEEEEEEPNSB_IJflEEESJ_iNS1_9__extrema9arg_max_fIflNSA_4lessIfEEEEEEJSI_SK_iSP_EEEvDpT0_
.visible .entry _ZN6thrust24THRUST_300001_SM_1000_NS8cuda_cub4core6detail13_kernel_agentINS1_8__reduce11ReduceAgentINS0_12zip_iteratorIN4cuda3std3__45tupleIJNS0_10device_ptrIfEENS0_17counting_iteratorIlNS0_11use_defaultESF_SF_EEEEEEEPNSB_IJflEEESJ_iNS1_9__extrema9arg_max_fIflNSA_4lessIfEEEEEEJSI_SK_iSP_EEEvDpT0_(
	.param .align 8 .b8 _ZN6thrust24THRUST_300001_SM_1000_NS8cuda_cub4core6detail13_kernel_agentINS1_8__reduce11ReduceAgentINS0_12zip_iteratorIN4cuda3std3__45tupleIJNS0_10device_ptrIfEENS0_17counting_iteratorIlNS0_11use_defaultESF_SF_EEEEEEEPNSB_IJflEEESJ_iNS1_9__extrema9arg_max_fIflNSA_4lessIfEEEEEEJSI_SK_iSP_EEEvDpT0__param_0[16],
	.param .u64 .ptr .align 1 _ZN6thrust24THRUST_300001_SM_1000_NS8cuda_cub4core6detail13_kernel_agentINS1_8__reduce11ReduceAgentINS0_12zip_iteratorIN4cuda3std3__45tupleIJNS0_10device_ptrIfEENS0_17counting_iteratorIlNS0_11use_defaultESF_SF_EEEEEEEPNSB_IJflEEESJ_iNS1_9__extrema9arg_max_fIflNSA_4lessIfEEEEEEJSI_SK_iSP_EEEvDpT0__param_1,
	.param .u32 _ZN6thrust24THRUST_300001_SM_1000_NS8cuda_cub4core6detail13_kernel_agentINS1_8__reduce11ReduceAgentINS0_12zip_iteratorIN4cuda3std3__45tupleIJNS0_10device_ptrIfEENS0_17counting_iteratorIlNS0_11use_defaultESF_SF_EEEEEEEPNSB_IJflEEESJ_iNS1_9__extrema9arg_max_fIflNSA_4lessIfEEEEEEJSI_SK_iSP_EEEvDpT0__param_2,
	.param .align 1 .b8 _ZN6thrust24THRUST_300001_SM_1000_NS8cuda_cub4core6detail13_kernel_agentINS1_8__reduce11ReduceAgentINS0_12zip_iteratorIN4cuda3std3__45tupleIJNS0_10device_ptrIfEENS0_17counting_iteratorIlNS0_11use_defaultESF_SF_EEEEEEEPNSB_IJflEEESJ_iNS1_9__extrema9arg_max_fIflNSA_4lessIfEEEEEEJSI_SK_iSP_EEEvDpT0__param_3[1]
)
.maxntid 256
{
	.reg .pred 	%p<213>;
	.reg .b32 	%r<400>;
	.reg .b32 	%f<242>;
	.reg .b64 	%rd<305>;

	ld.param.u64 	%rd195, [_ZN6thrust24THRUST_300001_SM_1000_NS8cuda_cub4core6detail13_kernel_agentINS1_8__reduce11ReduceAgentINS0_12zip_iteratorIN4cuda3std3__45tupleIJNS0_10device_ptrIfEENS0_17counting_iteratorIlNS0_11use_defaultESF_SF_EEEEEEEPNSB_IJflEEESJ_iNS1_9__extrema9arg_max_fIflNSA_4lessIfEEEEEEJSI_SK_iSP_EEEvDpT0__param_0+8];
	ld.param.u64 	%rd194, [_ZN6thrust24THRUST_300001_SM_1000_NS8cuda_cub4core6detail13_kernel_agentINS1_8__reduce11ReduceAgentINS0_12zip_iteratorIN4cuda3std3__45tupleIJNS0_10device_ptrIfEENS0_17counting_iteratorIlNS0_11use_defaultESF_SF_EEEEEEEPNSB_IJflEEESJ_iNS1_9__extrema9arg_max_fIflNSA_4lessIfEEEEEEJSI_SK_iSP_EEEvDpT0__param_0];
	ld.param.u32 	%r36, [_ZN6thrust24THRUST_300001_SM_1000_NS8cuda_cub4core6detail13_kernel_agentINS1_8__reduce11ReduceAgentINS0_12zip_iteratorIN4cuda3std3__45tupleIJNS0_10device_ptrIfEENS0_17counting_iteratorIlNS0_11use_defaultESF_SF_EEEEEEEPNSB_IJflEEESJ_iNS1_9__extrema9arg_max_fIflNSA_4lessIfEEEEEEJSI_SK_iSP_EEEvDpT0__param_2];
	setp.eq.s32 	%p1, %r36, 0;
	@%p1 bra 	$L__BB11_206;
	cvta.to.global.u64 	%rd1, %rd194;
	setp.gt.s32 	%p2, %r36, 1279;
	@%p2 bra 	$L__BB11_122;
	mov.u32 	%r1, %tid.x;
	setp.ge.s32 	%p96, %r1, %r36;
	mov.f32 	%f188, 0f00000000;
	mov.b64 	%rd246, 0;
	mov.u32 	%r391, %r1;
	@%p96 bra 	$L__BB11_4;
	cvt.u64.u32 	%rd222, %r1;
	mul.wide.u32 	%rd223, %r1, 4;
	add.s64 	%rd224, %rd1, %rd223;
	add.s64 	%rd246, %rd195, %rd222;
	ld.global.f32 	%f188, [%rd224];
	add.s32 	%r391, %r1, 256;
$L__BB11_4:
	setp.ge.s32 	%p97, %r391, %r36;
	@%p97 bra 	$L__BB11_26;
	not.b32 	%r160, %r391;
	add.s32 	%r4, %r36, %r160;
	and.b32  	%r161, %r4, 768;
	setp.eq.s32 	%p98, %r161, 768;
	@%p98 bra 	$L__BB11_11;
	cvt.u64.u32 	%rd226, %r391;
	add.s64 	%rd237, %rd195, %rd226;
	mul.wide.u32 	%rd227, %r391, 4;
	add.s64 	%rd236, %rd1, %rd227;
	shr.u32 	%r162, %r4, 8;
	add.s32 	%r163, %r162, 1;
	and.b32  	%r164, %r163, 3;
	neg.s32 	%r389, %r164;
$L__BB11_7:
	.pragma "nounroll";
	mov.u64 	%rd9, %rd246;
	mov.f32 	%f3, %f188;
	ld.global.f32 	%f4, [%rd236];
	setp.lt.f32 	%p99, %f3, %f4;
	mov.u64 	%rd246, %rd237;
	mov.f32 	%f188, %f4;
	@%p99 bra 	$L__BB11_10;
	setp.lt.f32 	%p100, %f4, %f3;
	mov.u64 	%rd246, %rd9;
	mov.f32 	%f188, %f3;
	@%p100 bra 	$L__BB11_10;
	setp.lt.s64 	%p101, %rd9, %rd237;
	min.s64 	%rd246, %rd9, %rd237;
	selp.f32 	%f188, %f3, %f4, %p101;
$L__BB11_10:
	add.s32 	%r391, %r391, 256;
	add.s64 	%rd237, %rd237, 256;
	add.s64 	%rd236, %rd236, 1024;
	add.s32 	%r389, %r389, 1;
	setp.ne.s32 	%p102, %r389, 0;
	@%p102 bra 	$L__BB11_7;
$L__BB11_11:
	setp.lt.u32 	%p103, %r4, 768;
	@%p103 bra 	$L__BB11_26;
	add.s32 	%r392, %r391, 512;
$L__BB11_13:
	mov.u32 	%r12, %r392;
	add.s32 	%r165, %r12, -512;
	cvt.s64.s32 	%rd228, %r165;
	mul.wide.s32 	%rd229, %r165, 4;
	add.s64 	%rd17, %rd1, %rd229;
	add.s64 	%rd18, %rd195, %rd228;
	ld.global.f32 	%f10, [%rd17];
	setp.lt.f32 	%p104, %f188, %f10;
	mov.u64 	%rd243, %rd18;
	mov.f32 	%f185, %f10;
	@%p104 bra 	$L__BB11_16;
	setp.lt.f32 	%p105, %f10, %f188;
	mov.u64 	%rd243, %rd246;
	mov.f32 	%f185, %f188;
	@%p105 bra 	$L__BB11_16;
	setp.lt.s64 	%p106, %rd246, %rd18;
	min.s64 	%rd243, %rd246, %rd18;
	selp.f32 	%f185, %f188, %f10, %p106;
$L__BB11_16:
	add.s32 	%r166, %r12, -256;
	cvt.s64.s32 	%rd230, %r166;
	add.s64 	%rd21, %rd195, %rd230;
	ld.global.f32 	%f13, [%rd17+1024];
	setp.lt.f32 	%p107, %f185, %f13;
	mov.u64 	%rd244, %rd21;
	mov.f32 	%f186, %f13;
	@%p107 bra 	$L__BB11_19;
	setp.lt.f32 	%p108, %f13, %f185;
	mov.u64 	%rd244, %rd243;
	mov.f32 	%f186, %f185;
	@%p108 bra 	$L__BB11_19;
	setp.lt.s64 	%p109, %rd243, %rd21;
	min.s64 	%rd244, %rd243, %rd21;
	selp.f32 	%f186, %f185, %f13, %p109;
$L__BB11_19:
	cvt.s64.s32 	%rd231, %r12;
	add.s64 	%rd24, %rd195, %rd231;
	ld.global.f32 	%f16, [%rd17+2048];
	setp.lt.f32 	%p110, %f186, %f16;
	mov.u64 	%rd245, %rd24;
	mov.f32 	%f187, %f16;
	@%p110 bra 	$L__BB11_22;
	setp.lt.f32 	%p111, %f16, %f186;
	mov.u64 	%rd245, %rd244;
	mov.f32 	%f187, %f186;
	@%p111 bra 	$L__BB11_22;
	setp.lt.s64 	%p112, %rd244, %rd24;
	min.s64 	%rd245, %rd244, %rd24;
	selp.f32 	%f187, %f186, %f16, %p112;
$L__BB11_22:
	add.s32 	%r167, %r12, 256;
	cvt.s64.s32 	%rd232, %r167;
	add.s64 	%rd27, %rd195, %rd232;
	ld.global.f32 	%f19, [%rd17+3072];
	setp.lt.f32 	%p113, %f187, %f19;
	mov.u64 	%rd246, %rd27;
	mov.f32 	%f188, %f19;
	@%p113 bra 	$L__BB11_25;
	setp.lt.f32 	%p114, %f19, %f187;
	mov.u64 	%rd246, %rd245;
	mov.f32 	%f188, %f187;
	@%p114 bra 	$L__BB11_25;
	setp.lt.s64 	%p115, %rd245, %rd27;
	min.s64 	%rd246, %rd245, %rd27;
	selp.f32 	%f188, %f187, %f19, %p115;
$L__BB11_25:
	add.s32 	%r392, %r12, 1024;
	add.s32 	%r168, %r12, 512;
	setp.lt.s32 	%p116, %r168, %r36;
	@%p116 bra 	$L__BB11_13;
$L__BB11_26:
	setp.lt.s32 	%p117, %r36, 256;
	@%p117 bra 	$L__BB11_71;
	// begin inline asm
	mov.u32 %r282, %laneid;
	// end inline asm
	mov.b32 	%r284, %f188;
	mov.b32 	%r300, 1;
	mov.b32 	%r301, 31;
	mov.b32 	%r302, -1;
	// begin inline asm
	shfl.sync.down.b32 %r283, %r284, %r300, %r301, %r302;
	// end inline asm
	mov.b32 	%f23, %r283;
	// begin inline asm
	shfl.sync.down.b32 %r288, %r289, %r300, %r301, %r302;
	// end inline asm
	mov.b64 	{%r294, %r299}, %rd246;
	// begin inline asm
	shfl.sync.down.b32 %r293, %r294, %r300, %r301, %r302;
	// end inline asm
	// begin inline asm
	shfl.sync.down.b32 %r298, %r299, %r300, %r301, %r302;
	// end inline asm
	mov.b64 	%rd31, {%r293, %r298};
	setp.gt.s32 	%p169, %r282, 30;
	mov.u64 	%rd248, %rd246;
	mov.f32 	%f190, %f188;
	@%p169 bra 	$L__BB11_31;
	setp.lt.f32 	%p170, %f188, %f23;
	mov.u64 	%rd248, %rd31;
	mov.f32 	%f190, %f23;
	@%p170 bra 	$L__BB11_31;
	setp.gt.f32 	%p171, %f188, %f23;
	mov.u64 	%rd248, %rd246;
	mov.f32 	%f190, %f188;
	@%p171 bra 	$L__BB11_31;
	setp.lt.s64 	%p172, %rd246, %rd31;
	min.s64 	%rd248, %rd246, %rd31;
	selp.f32 	%f190, %f188, %f23, %p172;
$L__BB11_31:
	mov.b32 	%r304, %f190;
	mov.b32 	%r320, 2;
	mov.b32 	%r321, 31;
	mov.b32 	%r322, -1;
	// begin inline asm
	shfl.sync.down.b32 %r303, %r304, %r320, %r321, %r322;
	// end inline asm
	mov.b32 	%f26, %r303;
	// begin inline asm
	shfl.sync.down.b32 %r308, %r309, %r320, %r321, %r322;
	// end inline asm
	mov.b64 	{%r314, %r319}, %rd248;
	// begin inline asm
	shfl.sync.down.b32 %r313, %r314, %r320, %r321, %r322;
	// end inline asm
	// begin inline asm
	shfl.sync.down.b32 %r318, %r319, %r320, %r321, %r322;
	// end inline asm
	mov.b64 	%rd34, {%r313, %r318};
	setp.gt.s32 	%p173, %r282, 29;
	mov.u64 	%rd249, %rd248;
	mov.f32 	%f191, %f190;
	@%p173 bra 	$L__BB11_35;
	setp.lt.f32 	%p174, %f190, %f26;
	mov.u64 	%rd249, %rd34;
	mov.f32 	%f191, %f26;
	@%p174 bra 	$L__BB11_35;
	setp.gt.f32 	%p175, %f190, %f26;
	mov.u64 	%rd249, %rd248;
	mov.f32 	%f191, %f190;
	@%p175 bra 	$L__BB11_35;
	setp.lt.s64 	%p176, %rd248, %rd34;
	min.s64 	%rd249, %rd248, %rd34;
	selp.f32 	%f191, %f190, %f26, %p176;
$L__BB11_35:
	mov.b32 	%r324, %f191;
	mov.b32 	%r340, 4;
	mov.b32 	%r341, 31;
	mov.b32 	%r342, -1;
	// begin inline asm
	shfl.sync.down.b32 %r323, %r324, %r340, %r341, %r342;
	// end inline asm
	mov.b32 	%f29, %r323;
	// begin inline asm
	shfl.sync.down.b32 %r328, %r329, %r340, %r341, %r342;
	// end inline asm
	mov.b64 	{%r334, %r339}, %rd249;
	// begin inline asm
	shfl.sync.down.b32 %r333, %r334, %r340, %r341, %r342;
	// end inline asm
	// begin inline asm
	shfl.sync.down.b32 %r338, %r339, %r340, %r341, %r342;
	// end inline asm
	mov.b64 	%rd37, {%r333, %r338};
	setp.gt.s32 	%p177, %r282, 27;
	mov.u64 	%rd250, %rd249;
	mov.f32 	%f192, %f191;
	@%p177 bra 	$L__BB11_39;
	setp.lt.f32 	%p178, %f191, %f29;
	mov.u64 	%rd250, %rd37;
	mov.f32 	%f192, %f29;
	@%p178 bra 	$L__BB11_39;
	setp.gt.f32 	%p179, %f191, %f29;
	mov.u64 	%rd250, %rd249;
	mov.f32 	%f192, %f191;
	@%p179 bra 	$L__BB11_39;
	setp.lt.s64 	%p180, %rd249, %rd37;
	min.s64 	%rd250, %rd249, %rd37;
	selp.f32 	%f192, %f191, %f29, %p180;
$L__BB11_39:
	mov.b32 	%r344, %f192;
	mov.b32 	%r360, 8;
	mov.b32 	%r361, 31;
	mov.b32 	%r362, -1;
	// begin inline asm
	shfl.sync.down.b32 %r343, %r344, %r360, %r361, %r362;
	// end inline asm
	mov.b32 	%f32, %r343;
	// begin inline asm
	shfl.sync.down.b32 %r348, %r349, %r360, %r361, %r362;
	// end inline asm
	mov.b64 	{%r354, %r359}, %rd250;
	// begin inline asm
	shfl.sync.down.b32 %r353, %r354, %r360, %r361, %r362;
	// end inline asm
	// begin inline asm
	shfl.sync.down.b32 %r358, %r359, %r360, %r361, %r362;
	// end inline asm
	mov.b64 	%rd40, {%r353, %r358};
	setp.gt.s32 	%p181, %r282, 23;
	mov.u64 	%rd251, %rd250;
	mov.f32 	%f193, %f192;
	@%p181 bra 	$L__BB11_43;
	setp.lt.f32 	%p182, %f192, %f32;
	mov.u64 	%rd251, %rd40;
	mov.f32 	%f193, %f32;
	@%p182 bra 	$L__BB11_43;
	setp.gt.f32 	%p183, %f192, %f32;
	mov.u64 	%rd251, %rd250;
	mov.f32 	%f193, %f192;
	@%p183 bra 	$L__BB11_43;
	setp.lt.s64 	%p184, %rd250, %rd40;
	min.s64 	%rd251, %rd250, %rd40;
	selp.f32 	%f193, %f192, %f32, %p184;
$L__BB11_43:
	mov.b32 	%r364, %f193;
	mov.b32 	%r380, 16;
	mov.b32 	%r381, 31;
	mov.b32 	%r382, -1;
	// begin inline asm
	shfl.sync.down.b32 %r363, %r364, %r380, %r381, %r382;
	// end inline asm
	mov.b32 	%f35, %r363;
	// begin inline asm
	shfl.sync.down.b32 %r368, %r369, %r380, %r381, %r382;
	// end inline asm
	mov.b64 	{%r374, %r379}, %rd251;
	// begin inline asm
	shfl.sync.down.b32 %r373, %r374, %r380, %r381, %r382;
	// end inline asm
	// begin inline asm
	shfl.sync.down.b32 %r378, %r379, %r380, %r381, %r382;
	// end inline asm
	mov.b64 	%rd43, {%r373, %r378};
	setp.gt.s32 	%p185, %r282, 15;
	mov.u64 	%rd304, %rd251;
	mov.f32 	%f241, %f193;
	@%p185 bra 	$L__BB11_47;
	setp.lt.f32 	%p186, %f193, %f35;
	mov.u64 	%rd304, %rd43;
	mov.f32 	%f241, %f35;
	@%p186 bra 	$L__BB11_47;
	setp.gt.f32 	%p187, %f193, %f35;
	mov.u64 	%rd304, %rd251;
	mov.f32 	%f241, %f193;
	@%p187 bra 	$L__BB11_47;
	setp.lt.s64 	%p188, %rd251, %rd43;
	min.s64 	%rd304, %rd251, %rd43;
	selp.f32 	%f241, %f193, %f35, %p188;
$L__BB11_47:
	setp.ne.s32 	%p189, %r282, 0;
	@%p189 bra 	$L__BB11_49;
	shr.u32 	%r383, %r1, 1;
	and.b32  	%r384, %r383, 496;
	mov.u32 	%r385, _ZN6thrust24THRUST_300001_SM_1000_NS8cuda_cub4core6detail5shmemE;
	add.s32 	%r386, %r385, %r384;
	st.shared.f32 	[%r386+8], %f241;
	st.shared.u64 	[%r386+16], %rd304;
$L__BB11_49:
	bar.sync 	0;
	setp.ne.s32 	%p190, %r1, 0;
	@%p190 bra 	$L__BB11_204;
	ld.shared.f32 	%f38, [_ZN6thrust24THRUST_300001_SM_1000_NS8cuda_cub4core6detail5shmemE+24];
	ld.shared.u64 	%rd46, [_ZN6thrust24THRUST_300001_SM_1000_NS8cuda_cub4core6detail5shmemE+32];
	setp.lt.f32 	%p191, %f241, %f38;
	mov.u64 	%rd253, %rd46;
	mov.f32 	%f195, %f38;
	@%p191 bra 	$L__BB11_53;
	setp.lt.f32 	%p192, %f38, %f241;
	mov.u64 	%rd253, %rd304;
	mov.f32 	%f195, %f241;
	@%p192 bra 	$L__BB11_53;
	setp.lt.s64 	%p193, %rd304, %rd46;
	min.s64 	%rd253, %rd304, %rd46;
	selp.f32 	%f195, %f241, %f38, %p193;
$L__BB11_53:
	ld.shared.f32 	%f41, [_ZN6thrust24THRUST_300001_SM_1000_NS8cuda_cub4core6detail5shmemE+40];
	ld.shared.u64 	%rd49, [_ZN6thrust24THRUST_300001_SM_1000_NS8cuda_cub4core6detail5shmemE+48];
	setp.lt.f32 	%p194, %f195, %f41;
	mov.u64 	%rd254, %rd49;
	mov.f32 	%f196, %f41;
	@%p194 bra 	$L__BB11_56;
	setp.lt.f32 	%p195, %f41, %f195;
	mov.u64 	%rd254, %rd253;
	mov.f32 	%f196, %f195;
	@%p195 bra 	$L__BB11_56;
	setp.lt.s64 	%p196, %rd253, %rd49;
	min.s64 	%rd254, %rd253, %rd49;
	selp.f32 	%f196, %f195, %f41, %p196;
$L__BB11_56:
	ld.shared.f32 	%f44, [_ZN6thrust24THRUST_300001_SM_1000_NS8cuda_cub4core6detail5shmemE+56];
	ld.shared.u64 	%rd52, [_ZN6thrust24THRUST_300001_SM_1000_NS8cuda_cub4core6detail5shmemE+64];
	setp.lt.f32 	%p197, %f196, %f44;
	mov.u64 	%rd255, %rd52;
	mov.f32 	%f197, %f44;
	@%p197 bra 	$L__BB11_59;
	setp.lt.f32 	%p198, %f44, %f196;
	mov.u64 	%rd255, %rd254;
	mov.f32 	%f197, %f196;
	@%p198 bra 	$L__BB11_59;
	setp.lt.s64 	%p199, %rd254, %rd52;
	min.s64 	%rd255, %rd254, %rd52;
	selp.f32 	%f197, %f196, %f44, %p199;
$L__BB11_59:
	ld.shared.f32 	%f47, [_ZN6thrust24THRUST_300001_SM_1000_NS8cuda_cub4core6detail5shmemE+72];
	ld.shared.u64 	%rd55, [_ZN6thrust24THRUST_300001_SM_1000_NS8cuda_cub4core6detail5shmemE+80];
	setp.lt.f32 	%p200, %f197, %f47;
	mov.u64 	%rd256, %rd55;
	mov.f32 	%f198, %f47;
	@%p200 bra 	$L__BB11_62;
	setp.lt.f32 	%p201, %f47, %f197;
	mov.u64 	%rd256, %rd255;
	mov.f32 	%f198, %f197;
	@%p201 bra 	$L__BB11_62;
	setp.lt.s64 	%p202, %rd255, %rd55;
	min.s64 	%rd256, %rd255, %rd55;
	selp.f32 	%f198, %f197, %f47, %p202;
$L__BB11_62:
	ld.shared.f32 	%f50, [_ZN6thrust24THRUST_300001_SM_1000_NS8cuda_cub4core6detail5shmemE+88];
	ld.shared.u64 	%rd58, [_ZN6thrust24THRUST_300001_SM_1000_NS8cuda_cub4core6detail5shmemE+96];
	setp.lt.f32 	%p203, %f198, %f50;
	mov.u64 	%rd257, %rd58;
	mov.f32 	%f199, %f50;
	@%p203 bra 	$L__BB11_65;
	setp.lt.f32 	%p204, %f50, %f198;
	mov.u64 	%rd257, %rd256;
	mov.f32 	%f199, %f198;
	@%p204 bra 	$L__BB11_65;
	setp.lt.s64 	%p205, %rd256, %rd58;
	min.s64 	%rd257, %rd256, %rd58;
	selp.f32 	%f199, %f198, %f50, %p205;
$L__BB11_65:
	ld.shared.f32 	%f53, [_ZN6thrust24THRUST_300001_SM_1000_NS8cuda_cub4core6detail5shmemE+104];
	ld.shared.u64 	%rd61, [_ZN6thrust24THRUST_300001_SM_1000_NS8cuda_cub4core6detail5shmemE+112];
	setp.lt.f32 	%p206, %f199, %f53;
	mov.u64 	%rd258, %rd61;
	mov.f32 	%f200, %f53;
	@%p206 bra 	$L__BB11_68;
	setp.lt.f32 	%p207, %f53, %f199;
	mov.u64 	%rd258, %rd257;
	mov.f32 	%f200, %f199;
	@%p207 bra 	$L__BB11_68;
	setp.lt.s64 	%p208, %rd257, %rd61;
	min.s64 	%rd258, %rd257, %rd61;
	selp.f32 	%f200, %f199, %f53, %p208;
$L__BB11_68:
	ld.shared.f32 	%f56, [_ZN6thrust24THRUST_300001_SM_1000_NS8cuda_cub4core6detail5shmemE+120];
	ld.shared.u64 	%rd64, [_ZN6thrust24THRUST_300001_SM_1000_NS8cuda_cub4core6detail5shmemE+128];
	setp.lt.f32 	%p209, %f200, %f56;
	mov.f32 	%f241, %f56;
	mov.u64 	%rd304, %rd64;
	@%p209 bra 	$L__BB11_204;
	setp.lt.f32 	%p210, %f56, %f200;
	mov.f32 	%f241, %f200;
	mov.u64 	%rd304, %rd258;
	@%p210 bra 	$L__BB11_204;
	setp.lt.s64 	%p211, %rd258, %rd64;
	min.s64 	%rd304, %rd258, %rd64;
	selp.f32 	%f241, %f200, %f56, %p211;
	bra.uni 	$L__BB11_204;
$L__BB11_71:
	// begin inline asm
	mov.u32 %r169, %laneid;
	// end inline asm
	and.b32  	%r190, %r1, 992;
	add.s32 	%r191, %r190, 32;
	setp.gt.s32 	%p118, %r191, %r36;
	not.b32 	%r192, %r190;
	add.s32 	%r193, %r36, %r192;
	selp.b32 	%r188, %r193, 31, %p118;
	mov.b32 	%r171, %f188;
	mov.b32 	%r187, 1;
	mov.b32 	%r189, -1;
	// begin inline asm
	shfl.sync.down.b32 %r170, %r171, %r187, %r188, %r189;
	// end inline asm
	mov.b32 	%f58, %r170;
	// begin inline asm
	shfl.sync.down.b32 %r175, %r176, %r187, %r188, %r189;
	// end inline asm
	mov.b64 	{%r181, %r186}, %rd246;
	// begin inline asm
	shfl.sync.down.b32 %r180, %r181, %r187, %r188, %r189;
	// end inline asm
	// begin inline asm
	shfl.sync.down.b32 %r185, %r186, %r187, %r188, %r189;
	// end inline asm
	mov.b64 	%rd66, {%r180, %r185};
	setp.ge.s32 	%p119, %r169, %r188;
	mov.f32 	%f201, %f188;
	mov.u64 	%rd259, %rd246;
	@%p119 bra 	$L__BB11_75;
	setp.lt.f32 	%p120, %f188, %f58;
	mov.f32 	%f201, %f58;
	mov.u64 	%rd259, %rd66;
	@%p120 bra 	$L__BB11_75;
	setp.gt.f32 	%p121, %f188, %f58;
	mov.f32 	%f201, %f188;
	mov.u64 	%rd259, %rd246;
	@%p121 bra 	$L__BB11_75;
	setp.lt.s64 	%p122, %rd246, %rd66;
	selp.f32 	%f201, %f188, %f58, %p122;
	min.s64 	%rd259, %rd246, %rd66;
$L__BB11_75:
	mov.b32 	%r195, %f201;
	mov.b32 	%r211, 2;
	mov.b32 	%r213, -1;
	// begin inline asm
	shfl.sync.down.b32 %r194, %r195, %r211, %r188, %r213;
	// end inline asm
	mov.b32 	%f61, %r194;
	// begin inline asm
	shfl.sync.down.b32 %r199, %r200, %r211, %r188, %r213;
	// end inline asm
	mov.b64 	{%r205, %r210}, %rd259;
	// begin inline asm
	shfl.sync.down.b32 %r204, %r205, %r211, %r188, %r213;
	// end inline asm
	// begin inline asm
	shfl.sync.down.b32 %r209, %r210, %r211, %r188, %r213;
	// end inline asm
	mov.b64 	%rd69, {%r204, %r209};
	add.s32 	%r214, %r169, 2;
	setp.gt.s32 	%p123, %r214, %r188;
	mov.f32 	%f202, %f201;
	mov.u64 	%rd260, %rd259;
	@%p123 bra 	$L__BB11_79;
	setp.lt.f32 	%p124, %f201, %f61;
	mov.f32 	%f202, %f61;
	mov.u64 	%rd260, %rd69;
	@%p124 bra 	$L__BB11_79;
	setp.gt.f32 	%p125, %f201, %f61;
	mov.f32 	%f202, %f201;
	mov.u64 	%rd260, %rd259;
	@%p125 bra 	$L__BB11_79;
	setp.lt.s64 	%p126, %rd259, %rd69;
	selp.f32 	%f202, %f201, %f61, %p126;
	min.s64 	%rd260, %rd259, %rd69;
$L__BB11_79:
	mov.b32 	%r216, %f202;
	mov.b32 	%r232, 4;
	mov.b32 	%r234, -1;
	// begin inline asm
	shfl.sync.down.b32 %r215, %r216, %r232, %r188, %r234;
	// end inline asm
	mov.b32 	%f64, %r215;
	// begin inline asm
	shfl.sync.down.b32 %r220, %r221, %r232, %r188, %r234;
	// end inline asm
	mov.b64 	{%r226, %r231}, %rd260;
	// begin inline asm
	shfl.sync.down.b32 %r225, %r226, %r232, %r188, %r234;
	// end inline asm
	// begin inline asm
	shfl.sync.down.b32 %r230, %r231, %r232, %r188, %r234;
	// end inline asm
	mov.b64 	%rd72, {%r225, %r230};
	add.s32 	%r235, %r169, 4;
	setp.gt.s32 	%p127, %r235, %r188;
	mov.f32 	%f203, %f202;
	mov.u64 	%rd261, %rd260;
	@%p127 bra 	$L__BB11_83;
	setp.lt.f32 	%p128, %f202, %f64;
	mov.f32 	%f203, %f64;
	mov.u64 	%rd261, %rd72;
	@%p128 bra 	$L__BB11_83;
	setp.gt.f32 	%p129, %f202, %f64;
	mov.f32 	%f203, %f202;
	mov.u64 	%rd261, %rd260;
	@%p129 bra 	$L__BB11_83;
	setp.lt.s64 	%p130, %rd260, %rd72;
	selp.f32 	%f203, %f202, %f64, %p130;
	min.s64 	%rd261, %rd260, %rd72;
$L__BB11_83:
	mov.b32 	%r237, %f203;
	mov.b32 	%r253, 8;
	mov.b32 	%r255, -1;
	// begin inline asm
	shfl.sync.down.b32 %r236, %r237, %r253, %r188, %r255;
	// end inline asm
	mov.b32 	%f67, %r236;
	// begin inline asm
	shfl.sync.down.b32 %r241, %r242, %r253, %r188, %r255;
	// end inline asm
	mov.b64 	{%r247, %r252}, %rd261;
	// begin inline asm
	shfl.sync.down.b32 %r246, %r247, %r253, %r188, %r255;
	// end inline asm
	// begin inline asm
	shfl.sync.down.b32 %r251, %r252, %r253, %r188, %r255;
	// end inline asm
	mov.b64 	%rd75, {%r246, %r251};
	add.s32 	%r256, %r169, 8;
	setp.gt.s32 	%p131, %r256, %r188;
	mov.f32 	%f204, %f203;
	mov.u64 	%rd262, %rd261;
	@%p131 bra 	$L__BB11_87;
	setp.lt.f32 	%p132, %f203, %f67;
	mov.f32 	%f204, %f67;
	mov.u64 	%rd262, %rd75;
	@%p132 bra 	$L__BB11_87;
	setp.gt.f32 	%p133, %f203, %f67;
	mov.f32 	%f204, %f203;
	mov.u64 	%rd262, %rd261;
	@%p133 bra 	$L__BB11_87;
	setp.lt.s64 	%p134, %rd261, %rd75;
	selp.f32 	%f204, %f203, %f67, %p134;
	min.s64 	%rd262, %rd261, %rd75;
$L__BB11_87:
	mov.b32 	%r258, %f204;
	mov.b32 	%r274, 16;
	mov.b32 	%r276, -1;
	// begin inline asm
	shfl.sync.down.b32 %r257, %r258, %r274, %r188, %r276;
	// end inline asm
	mov.b32 	%f70, %r257;
	// begin inline asm
	shfl.sync.down.b32 %r262, %r263, %r274, %r188, %r276;
	// end inline asm
	mov.b64 	{%r268, %r273}, %rd262;
	// begin inline asm
	shfl.sync.down.b32 %r267, %r268, %r274, %r188, %r276;
	// end inline asm
	// begin inline asm
	shfl.sync.down.b32 %r272, %r273, %r274, %r188, %r276;
	// end inline asm
	mov.b64 	%rd78, {%r267, %r272};
	add.s32 	%r277, %r169, 16;
	setp.gt.s32 	%p135, %r277, %r188;
	mov.f32 	%f241, %f204;
	mov.u64 	%rd304, %rd262;
	@%p135 bra 	$L__BB11_91;
	setp.lt.f32 	%p136, %f204, %f70;
	mov.f32 	%f241, %f70;
	mov.u64 	%rd304, %rd78;
	@%p136 bra 	$L__BB11_91;
	setp.gt.f32 	%p137, %f204, %f70;
	mov.f32 	%f241, %f204;
	mov.u64 	%rd304, %rd262;
	@%p137 bra 	$L__BB11_91;
	setp.lt.s64 	%p138, %rd262, %rd78;
	selp.f32 	%f241, %f204, %f70, %p138;
	min.s64 	%rd304, %rd262, %rd78;
$L__BB11_91:
	setp.ne.s32 	%p139, %r169, 0;
	@%p139 bra 	$L__BB11_93;
	shr.u32 	%r278, %r1, 1;
	and.b32  	%r279, %r278, 496;
	mov.u32 	%r280, _ZN6thrust24THRUST_300001_SM_1000_NS8cuda_cub4core6detail5shmemE;
	add.s32 	%r281, %r280, %r279;
	st.shared.f32 	[%r281+8], %f241;
	st.shared.u64 	[%r281+16], %rd304;
$L__BB11_93:
	bar.sync 	0;
	setp.ne.s32 	%p140, %r1, 0;
	@%p140 bra 	$L__BB11_204;
	setp.lt.s32 	%p141, %r36, 33;
	mov.f32 	%f206, %f241;
	mov.u64 	%rd264, %rd304;
	@%p141 bra 	$L__BB11_98;
	ld.shared.f32 	%f73, [_ZN6thrust24THRUST_300001_SM_1000_NS8cuda_cub4core6detail5shmemE+24];
	ld.shared.u64 	%rd81, [_ZN6thrust24THRUST_300001_SM_1000_NS8cuda_cub4core6detail5shmemE+32];
	setp.lt.f32 	%p142, %f241, %f73;
	mov.f32 	%f206, %f73;
	mov.u64 	%rd264, %rd81;
	@%p142 bra 	$L__BB11_98;
	setp.lt.f32 	%p143, %f73, %f241;
	mov.f32 	%f206, %f241;
	mov.u64 	%rd264, %rd304;
	@%p143 bra 	$L__BB11_98;
	setp.lt.s64 	%p144, %rd304, %rd81;
	selp.f32 	%f206, %f241, %f73, %p144;
	min.s64 	%rd264, %rd304, %rd81;
$L__BB11_98:
	setp.lt.s32 	%p145, %r36, 65;
	mov.f32 	%f207, %f206;
	mov.u64 	%rd265, %rd264;
	@%p145 bra 	$L__BB11_102;
	ld.shared.f32 	%f76, [_ZN6thrust24THRUST_300001_SM_1000_NS8cuda_cub4core6detail5shmemE+40];
	ld.shared.u64 	%rd84, [_ZN6thrust24THRUST_300001_SM_1000_NS8cuda_cub4core6detail5shmemE+48];
	setp.lt.f32 	%p146, %f206, %f76;
	mov.f32 	%f207, %f76;
	mov.u64 	%rd265, %rd84;
	@%p146 bra 	$L__BB11_102;
	setp.lt.f32 	%p147, %f76, %f206;
	mov.f32 	%f207, %f206;
	mov.u64 	%rd265, %rd264;
	@%p147 bra 	$L__BB11_102;
	setp.lt.s64 	%p148, %rd264, %rd84;
	selp.f32 	%f207, %f206, %f76, %p148;
	min.s64 	%rd265, %rd264, %rd84;
$L__BB11_102:
	setp.lt.s32 	%p149, %r36, 97;
	mov.f32 	%f208, %f207;
	mov.u64 	%rd266, %rd265;
	@%p149 bra 	$L__BB11_106;
	ld.shared.f32 	%f79, [_ZN6thrust24THRUST_300001_SM_1000_NS8cuda_cub4core6detail5shmemE+56];
	ld.shared.u64 	%rd87, [_ZN6thrust24THRUST_300001_SM_1000_NS8cuda_cub4core6detail5shmemE+64];
	setp.lt.f32 	%p150, %f207, %f79;
	mov.f32 	%f208, %f79;
	mov.u64 	%rd266, %rd87;
	@%p150 bra 	$L__BB11_106;
	setp.lt.f32 	%p151, %f79, %f207;
	mov.f32 	%f208, %f207;
	mov.u64 	%rd266, %rd265;
	@%p151 bra 	$L__BB11_106;
	setp.lt.s64 	%p152, %rd265, %rd87;
	selp.f32 	%f208, %f207, %f79, %p152;
	min.s64 	%rd266, %rd265, %rd87;
$L__BB11_106:
	setp.lt.s32 	%p153, %r36, 129;
	mov.f32 	%f209, %f208;
	mov.u64 	%rd267, %rd266;
	@%p153 bra 	$L__BB11_110;
	ld.shared.f32 	%f82, [_ZN6thrust24THRUST_300001_SM_1000_NS8cuda_cub4core6detail5shmemE+72];
	ld.shared.u64 	%rd90, [_ZN6thrust24THRUST_300001_SM_1000_NS8cuda_cub4core6detail5shmemE+80];
	setp.lt.f32 	%p154, %f208, %f82;
	mov.f32 	%f209, %f82;
	mov.u64 	%rd267, %rd90;
	@%p154 bra 	$L__BB11_110;
	setp.lt.f32 	%p155, %f82, %f208;
	mov.f32 	%f209, %f208;
	mov.u64 	%rd267, %rd266;
	@%p155 bra 	$L__BB11_110;
	setp.lt.s64 	%p156, %rd266, %rd90;
	selp.f32 	%f209, %f208, %f82, %p156;
	min.s64 	%rd267, %rd266, %rd90;
$L__BB11_110:
	setp.lt.s32 	%p157, %r36, 161;
	mov.f32 	%f210, %f209;
	mov.u64 	%rd268, %rd267;
	@%p157 bra 	$L__BB11_114;
	ld.shared.f32 	%f85, [_ZN6thrust24THRUST_300001_SM_1000_NS8cuda_cub4core6detail5shmemE+88];
	ld.shared.u64 	%rd93, [_ZN6thrust24THRUST_300001_SM_1000_NS8cuda_cub4core6detail5shmemE+96];
	setp.lt.f32 	%p158, %f209, %f85;
	mov.f32 	%f210, %f85;
	mov.u64 	%rd268, %rd93;
	@%p158 bra 	$L__BB11_114;
	setp.lt.f32 	%p159, %f85, %f209;
	mov.f32 	%f210, %f209;
	mov.u64 	%rd268, %rd267;
	@%p159 bra 	$L__BB11_114;
	setp.lt.s64 	%p160, %rd267, %rd93;
	selp.f32 	%f210, %f209, %f85, %p160;
	min.s64 	%rd268, %rd267, %rd93;
$L__BB11_114:
	setp.lt.s32 	%p161, %r36, 193;
	mov.f32 	%f211, %f210;
	mov.u64 	%rd269, %rd268;
	@%p161 bra 	$L__BB11_118;
	ld.shared.f32 	%f88, [_ZN6thrust24THRUST_300001_SM_1000_NS8cuda_cub4core6detail5shmemE+104];
	ld.shared.u64 	%rd96, [_ZN6thrust24THRUST_300001_SM_1000_NS8cuda_cub4core6detail5shmemE+112];
	setp.lt.f32 	%p162, %f210, %f88;
	mov.f32 	%f211, %f88;
	mov.u64 	%rd269, %rd96;
	@%p162 bra 	$L__BB11_118;
	setp.lt.f32 	%p163, %f88, %f210;
	mov.f32 	%f211, %f210;
	mov.u64 	%rd269, %rd268;
	@%p163 bra 	$L__BB11_118;
	setp.lt.s64 	%p164, %rd268, %rd96;
	selp.f32 	%f211, %f210, %f88, %p164;
	min.s64 	%rd269, %rd268, %rd96;
$L__BB11_118:
	setp.lt.s32 	%p165, %r36, 225;
	mov.f32 	%f241, %f211;
	mov.u64 	%rd304, %rd269;
	@%p165 bra 	$L__BB11_204;
	ld.shared.f32 	%f91, [_ZN6thrust24THRUST_300001_SM_1000_NS8cuda_cub4core6detail5shmemE+120];
	ld.shared.u64 	%rd99, [_ZN6thrust24THRUST_300001_SM_1000_NS8cuda_cub4core6detail5shmemE+128];
	setp.lt.f32 	%p166, %f211, %f91;
	mov.f32 	%f241, %f91;
	mov.u64 	%rd304, %rd99;
	@%p166 bra 	$L__BB11_204;
	setp.lt.f32 	%p167, %f91, %f211;
	mov.f32 	%f241, %f211;
	mov.u64 	%rd304, %rd269;
	@%p167 bra 	$L__BB11_204;
	setp.lt.s64 	%p168, %rd269, %rd99;
	selp.f32 	%f241, %f211, %f91, %p168;
	min.s64 	%rd304, %rd269, %rd99;
	bra.uni 	$L__BB11_204;
$L__BB11_122:
	mov.u32 	%r17, %tid.x;
	cvt.u64.u32 	%rd101, %r17;
	mul.wide.u32 	%rd197, %r17, 4;
	add.s64 	%rd102, %rd1, %rd197;
	ld.global.f32 	%f170, [%rd102];
	add.s32 	%r37, %r17, 256;
	cvt.u64.u32 	%rd198, %r37;
	ld.global.f32 	%f171, [%rd102+1024];
	add.s32 	%r38, %r17, 512;
	cvt.u64.u32 	%rd199, %r38;
	ld.global.f32 	%f172, [%rd102+2048];
	add.s32 	%r39, %r17, 768;
	cvt.u64.u32 	%rd200, %r39;
	ld.global.f32 	%f173, [%rd102+3072];
	or.b32  	%r40, %r17, 1024;
	cvt.u64.u32 	%rd103, %r40;
	add.s64 	%rd291, %rd195, %rd103;
	ld.global.f32 	%f228, [%rd102+4096];
	setp.geu.f32 	%p3, %f170, %f171;
	selp.f32 	%f174, %f170, %f171, %p3;
	selp.b64 	%rd201, %rd101, %rd198, %p3;
	setp.geu.f32 	%p4, %f174, %f172;
	selp.f32 	%f175, %f174, %f172, %p4;
	selp.b64 	%rd202, %rd201, %rd199, %p4;
	setp.geu.f32 	%p5, %f175, %f173;
	selp.f32 	%f94, %f175, %f173, %p5;
	selp.b64 	%rd105, %rd202, %rd200, %p5;
	setp.lt.f32 	%p6, %f94, %f228;
	@%p6 bra 	$L__BB11_124;
	setp.lt.f32 	%p7, %f228, %f94;
	setp.lt.u64 	%p8, %rd105, %rd103;
	or.pred  	%p9, %p7, %p8;
	selp.f32 	%f228, %f94, %f228, %p9;
	add.s64 	%rd203, %rd195, %rd105;
	selp.b64 	%rd291, %rd203, %rd291, %p9;
$L__BB11_124:
	setp.lt.u32 	%p10, %r36, 2560;
	mov.b32 	%r394, 1280;
	@%p10 bra 	$L__BB11_137;
	mov.b32 	%r393, 1280;
	mov.f32 	%f213, %f228;
	mov.u64 	%rd271, %rd291;
$L__BB11_126:
	cvt.u64.u32 	%rd204, %r393;
	add.s64 	%rd205, %rd101, %rd204;
	mul.wide.u32 	%rd206, %r393, 4;
	add.s64 	%rd207, %rd102, %rd206;
	add.s64 	%rd272, %rd205, %rd195;
	ld.global.f32 	%f214, [%rd207];
	add.s64 	%rd273, %rd272, 256;
	ld.global.f32 	%f215, [%rd207+1024];
	add.s64 	%rd274, %rd272, 512;
	ld.global.f32 	%f216, [%rd207+2048];
	add.s64 	%rd275, %rd272, 768;
	ld.global.f32 	%f217, [%rd207+3072];
	add.s64 	%rd291, %rd272, 1024;
	ld.global.f32 	%f228, [%rd207+4096];
	setp.lt.f32 	%p11, %f213, %f214;
	@%p11 bra 	$L__BB11_128;
	setp.lt.f32 	%p12, %f214, %f213;
	setp.lt.s64 	%p13, %rd271, %rd272;
	or.pred  	%p14, %p12, %p13;
	selp.f32 	%f214, %f213, %f214, %p14;
	selp.b64 	%rd272, %rd271, %rd272, %p14;
$L__BB11_128:
	setp.lt.f32 	%p15, %f214, %f215;
	@%p15 bra 	$L__BB11_130;
	setp.lt.f32 	%p16, %f215, %f214;
	setp.lt.s64 	%p17, %rd272, %rd273;
	or.pred  	%p18, %p16, %p17;
	selp.f32 	%f215, %f214, %f215, %p18;
	selp.b64 	%rd273, %rd272, %rd273, %p18;
$L__BB11_130:
	setp.lt.f32 	%p19, %f215, %f216;
	@%p19 bra 	$L__BB11_132;
	setp.lt.f32 	%p20, %f216, %f215;
	setp.lt.s64 	%p21, %rd273, %rd274;
	or.pred  	%p22, %p20, %p21;
	selp.f32 	%f216, %f215, %f216, %p22;
	selp.b64 	%rd274, %rd273, %rd274, %p22;
$L__BB11_132:
	setp.lt.f32 	%p23, %f216, %f217;
	@%p23 bra 	$L__BB11_134;
	setp.lt.f32 	%p24, %f217, %f216;
	setp.lt.s64 	%p25, %rd274, %rd275;
	or.pred  	%p26, %p24, %p25;
	selp.f32 	%f217, %f216, %f217, %p26;
	selp.b64 	%rd275, %rd274, %rd275, %p26;
$L__BB11_134:
	setp.lt.f32 	%p27, %f217, %f228;
	@%p27 bra 	$L__BB11_136;
	setp.lt.f32 	%p28, %f228, %f217;
	setp.lt.s64 	%p29, %rd275, %rd291;
	or.pred  	%p30, %p28, %p29;
	selp.f32 	%f228, %f217, %f228, %p30;
	selp.b64 	%rd291, %rd275, %rd291, %p30;
$L__BB11_136:
	add.s32 	%r394, %r393, 1280;
	add.s32 	%r43, %r393, 2560;
	setp.le.s32 	%p31, %r43, %r36;
	mov.u32 	%r393, %r394;
	mov.f32 	%f213, %f228;
	mov.u64 	%rd271, %rd291;
	@%p31 bra 	$L__BB11_126;
$L__BB11_137:
	setp.le.s32 	%p32, %r36, %r394;
	@%p32 bra 	$L__BB11_160;
	sub.s32 	%r21, %r36, %r394;
	setp.ge.s32 	%p33, %r17, %r21;
	@%p33 bra 	$L__BB11_160;
	not.b32 	%r44, %r17;
	add.s32 	%r45, %r36, %r44;
	sub.s32 	%r22, %r45, %r394;
	and.b32  	%r46, %r22, 768;
	setp.eq.s32 	%p34, %r46, 768;
	mov.u32 	%r397, %r17;
	@%p34 bra 	$L__BB11_145;
	add.s32 	%r47, %r17, %r394;
	cvt.u64.u32 	%rd209, %r47;
	add.s64 	%rd279, %rd195, %rd209;
	mul.wide.u32 	%rd210, %r47, 4;
	add.s64 	%rd278, %rd1, %rd210;
	shr.u32 	%r48, %r22, 8;
	add.s32 	%r49, %r48, 1;
	and.b32  	%r50, %r49, 3;
	neg.s32 	%r395, %r50;
	mov.u32 	%r397, %r17;
$L__BB11_141:
	.pragma "nounroll";
	mov.u64 	%rd129, %rd291;
	mov.f32 	%f114, %f228;
	ld.global.f32 	%f115, [%rd278];
	setp.lt.f32 	%p35, %f114, %f115;
	mov.f32 	%f228, %f115;
	mov.u64 	%rd291, %rd279;
	@%p35 bra 	$L__BB11_144;
	setp.lt.f32 	%p36, %f115, %f114;
	mov.f32 	%f228, %f114;
	mov.u64 	%rd291, %rd129;
	@%p36 bra 	$L__BB11_144;
	setp.lt.s64 	%p37, %rd129, %rd279;
	selp.f32 	%f228, %f114, %f115, %p37;
	min.s64 	%rd291, %rd129, %rd279;
$L__BB11_144:
	add.s32 	%r397, %r397, 256;
	add.s64 	%rd279, %rd279, 256;
	add.s64 	%rd278, %rd278, 1024;
	add.s32 	%r395, %r395, 1;
	setp.ne.s32 	%p38, %r395, 0;
	@%p38 bra 	$L__BB11_141;
$L__BB11_145:
	setp.lt.u32 	%p39, %r22, 768;
	@%p39 bra 	$L__BB11_160;
	add.s32 	%r398, %r397, %r394;
	cvt.u64.u32 	%rd211, %r398;
	add.s64 	%rd286, %rd195, %rd211;
	cvt.u64.u32 	%rd212, %r397;
	cvt.u64.u32 	%rd213, %r394;
	add.s64 	%rd214, %rd212, %rd213;
	shl.b64 	%rd215, %rd214, 2;
	add.s64 	%rd216, %rd215, %rd1;
	add.s64 	%rd285, %rd216, 3072;
	mul.wide.u32 	%rd217, %r398, 4;
	add.s64 	%rd284, %rd1, %rd217;
	add.s32 	%r399, %r397, 512;
$L__BB11_147:
	mov.u32 	%r32, %r399;
	ld.global.f32 	%f121, [%rd284];
	setp.lt.f32 	%p40, %f228, %f121;
	mov.f32 	%f225, %f121;
	mov.u64 	%rd288, %rd286;
	@%p40 bra 	$L__BB11_150;
	setp.lt.f32 	%p41, %f121, %f228;
	mov.f32 	%f225, %f228;
	mov.u64 	%rd288, %rd291;
	@%p41 bra 	$L__BB11_150;
	setp.lt.s64 	%p42, %rd291, %rd286;
	selp.f32 	%f225, %f228, %f121, %p42;
	min.s64 	%rd288, %rd291, %rd286;
$L__BB11_150:
	add.s32 	%r51, %r398, 256;
	cvt.u64.u32 	%rd218, %r51;
	add.s64 	%rd145, %rd195, %rd218;
	ld.global.f32 	%f124, [%rd285+-2048];
	setp.lt.f32 	%p43, %f225, %f124;
	mov.f32 	%f226, %f124;
	mov.u64 	%rd289, %rd145;
	@%p43 bra 	$L__BB11_153;
	setp.lt.f32 	%p44, %f124, %f225;
	mov.f32 	%f226, %f225;
	mov.u64 	%rd289, %rd288;
	@%p44 bra 	$L__BB11_153;
	setp.lt.s64 	%p45, %rd288, %rd145;
	selp.f32 	%f226, %f225, %f124, %p45;
	min.s64 	%rd289, %rd288, %rd145;
$L__BB11_153:
	add.s32 	%r52, %r398, 512;
	cvt.u64.u32 	%rd219, %r52;
	add.s64 	%rd148, %rd195, %rd219;
	ld.global.f32 	%f127, [%rd285+-1024];
	setp.lt.f32 	%p46, %f226, %f127;
	mov.f32 	%f227, %f127;
	mov.u64 	%rd290, %rd148;
	@%p46 bra 	$L__BB11_156;
	setp.lt.f32 	%p47, %f127, %f226;
	mov.f32 	%f227, %f226;
	mov.u64 	%rd290, %rd289;
	@%p47 bra 	$L__BB11_156;
	setp.lt.s64 	%p48, %rd289, %rd148;
	selp.f32 	%f227, %f226, %f127, %p48;
	min.s64 	%rd290, %rd289, %rd148;
$L__BB11_156:
	add.s32 	%r53, %r398, 768;
	cvt.u64.u32 	%rd220, %r53;
	add.s64 	%rd151, %rd195, %rd220;
	ld.global.f32 	%f130, [%rd285];
	setp.lt.f32 	%p49, %f227, %f130;
	mov.f32 	%f228, %f130;
	mov.u64 	%rd291, %rd151;
	@%p49 bra 	$L__BB11_159;
	setp.lt.f32 	%p50, %f130, %f227;
	mov.f32 	%f228, %f227;
	mov.u64 	%rd291, %rd290;
	@%p50 bra 	$L__BB11_159;
	setp.lt.s64 	%p51, %rd290, %rd151;
	selp.f32 	%f228, %f227, %f130, %p51;
	min.s64 	%rd291, %rd290, %rd151;
$L__BB11_159:
	add.s64 	%rd286, %rd286, 1024;
	add.s64 	%rd285, %rd285, 4096;
	add.s64 	%rd284, %rd284, 4096;
	add.s32 	%r399, %r32, 1024;
	add.s32 	%r54, %r32, 512;
	add.s32 	%r398, %r398, 1024;
	setp.lt.s32 	%p52, %r54, %r21;
	@%p52 bra 	$L__BB11_147;
$L__BB11_160:
	// begin inline asm
	mov.u32 %r55, %laneid;
	// end inline asm
	mov.b32 	%r57, %f228;
	mov.b32 	%r73, 1;
	mov.b32 	%r74, 31;
	mov.b32 	%r75, -1;
	// begin inline asm
	shfl.sync.down.b32 %r56, %r57, %r73, %r74, %r75;
	// end inline asm
	mov.b32 	%f134, %r56;
	// begin inline asm
	shfl.sync.down.b32 %r61, %r62, %r73, %r74, %r75;
	// end inline asm
	mov.b64 	{%r67, %r72}, %rd291;
	// begin inline asm
	shfl.sync.down.b32 %r66, %r67, %r73, %r74, %r75;
	// end inline asm
	// begin inline asm
	shfl.sync.down.b32 %r71, %r72, %r73, %r74, %r75;
	// end inline asm
	mov.b64 	%rd158, {%r66, %r71};
	setp.gt.s32 	%p53, %r55, 30;
	mov.f32 	%f230, %f228;
	mov.u64 	%rd293, %rd291;
	@%p53 bra 	$L__BB11_164;
	setp.lt.f32 	%p54, %f228, %f134;
	mov.f32 	%f230, %f134;
	mov.u64 	%rd293, %rd158;
	@%p54 bra 	$L__BB11_164;
	setp.gt.f32 	%p55, %f228, %f134;
	mov.f32 	%f230, %f228;
	mov.u64 	%rd293, %rd291;
	@%p55 bra 	$L__BB11_164;
	setp.lt.s64 	%p56, %rd291, %rd158;
	selp.f32 	%f230, %f228, %f134, %p56;
	min.s64 	%rd293, %rd291, %rd158;
$L__BB11_164:
	mov.b32 	%r77, %f230;
	mov.b32 	%r93, 2;
	mov.b32 	%r94, 31;
	mov.b32 	%r95, -1;
	// begin inline asm
	shfl.sync.down.b32 %r76, %r77, %r93, %r94, %r95;
	// end inline asm
	mov.b32 	%f137, %r76;
	// begin inline asm
	shfl.sync.down.b32 %r81, %r82, %r93, %r94, %r95;
	// end inline asm
	mov.b64 	{%r87, %r92}, %rd293;
	// begin inline asm
	shfl.sync.down.b32 %r86, %r87, %r93, %r94, %r95;
	// end inline asm
	// begin inline asm
	shfl.sync.down.b32 %r91, %r92, %r93, %r94, %r95;
	// end inline asm
	mov.b64 	%rd161, {%r86, %r91};
	setp.gt.s32 	%p57, %r55, 29;
	mov.f32 	%f231, %f230;
	mov.u64 	%rd294, %rd293;
	@%p57 bra 	$L__BB11_168;
	setp.lt.f32 	%p58, %f230, %f137;
	mov.f32 	%f231, %f137;
	mov.u64 	%rd294, %rd161;
	@%p58 bra 	$L__BB11_168;
	setp.gt.f32 	%p59, %f230, %f137;
	mov.f32 	%f231, %f230;
	mov.u64 	%rd294, %rd293;
	@%p59 bra 	$L__BB11_168;
	setp.lt.s64 	%p60, %rd293, %rd161;
	selp.f32 	%f231, %f230, %f137, %p60;
	min.s64 	%rd294, %rd293, %rd161;
$L__BB11_168:
	mov.b32 	%r97, %f231;
	mov.b32 	%r113, 4;
	mov.b32 	%r114, 31;
	mov.b32 	%r115, -1;
	// begin inline asm
	shfl.sync.down.b32 %r96, %r97, %r113, %r114, %r115;
	// end inline asm
	mov.b32 	%f140, %r96;
	// begin inline asm
	shfl.sync.down.b32 %r101, %r102, %r113, %r114, %r115;
	// end inline asm
	mov.b64 	{%r107, %r112}, %rd294;
	// begin inline asm
	shfl.sync.down.b32 %r106, %r107, %r113, %r114, %r115;
	// end inline asm
	// begin inline asm
	shfl.sync.down.b32 %r111, %r112, %r113, %r114, %r115;
	// end inline asm
	mov.b64 	%rd164, {%r106, %r111};
	setp.gt.s32 	%p61, %r55, 27;
	mov.f32 	%f232, %f231;
	mov.u64 	%rd295, %rd294;
	@%p61 bra 	$L__BB11_172;
	setp.lt.f32 	%p62, %f231, %f140;
	mov.f32 	%f232, %f140;
	mov.u64 	%rd295, %rd164;
	@%p62 bra 	$L__BB11_172;
	setp.gt.f32 	%p63, %f231, %f140;
	mov.f32 	%f232, %f231;
	mov.u64 	%rd295, %rd294;
	@%p63 bra 	$L__BB11_172;
	setp.lt.s64 	%p64, %rd294, %rd164;
	selp.f32 	%f232, %f231, %f140, %p64;
	min.s64 	%rd295, %rd294, %rd164;
$L__BB11_172:
	mov.b32 	%r117, %f232;
	mov.b32 	%r133, 8;
	mov.b32 	%r134, 31;
	mov.b32 	%r135, -1;
	// begin inline asm
	shfl.sync.down.b32 %r116, %r117, %r133, %r134, %r135;
	// end inline asm
	mov.b32 	%f143, %r116;
	// begin inline asm
	shfl.sync.down.b32 %r121, %r122, %r133, %r134, %r135;
	// end inline asm
	mov.b64 	{%r127, %r132}, %rd295;
	// begin inline asm
	shfl.sync.down.b32 %r126, %r127, %r133, %r134, %r135;
	// end inline asm
	// begin inline asm
	shfl.sync.down.b32 %r131, %r132, %r133, %r134, %r135;
	// end inline asm
	mov.b64 	%rd167, {%r126, %r131};
	setp.gt.s32 	%p65, %r55, 23;
	mov.f32 	%f233, %f232;
	mov.u64 	%rd296, %rd295;
	@%p65 bra 	$L__BB11_176;
	setp.lt.f32 	%p66, %f232, %f143;
	mov.f32 	%f233, %f143;
	mov.u64 	%rd296, %rd167;
	@%p66 bra 	$L__BB11_176;
	setp.gt.f32 	%p67, %f232, %f143;
	mov.f32 	%f233, %f232;
	mov.u64 	%rd296, %rd295;
	@%p67 bra 	$L__BB11_176;
	setp.lt.s64 	%p68, %rd295, %rd167;
	selp.f32 	%f233, %f232, %f143, %p68;
	min.s64 	%rd296, %rd295, %rd167;
$L__BB11_176:
	mov.b32 	%r137, %f233;
	mov.b32 	%r153, 16;
	mov.b32 	%r154, 31;
	mov.b32 	%r155, -1;
	// begin inline asm
	shfl.sync.down.b32 %r136, %r137, %r153, %r154, %r155;
	// end inline asm
	mov.b32 	%f146, %r136;
	// begin inline asm
	shfl.sync.down.b32 %r141, %r142, %r153, %r154, %r155;
	// end inline asm
	mov.b64 	{%r147, %r152}, %rd296;
	// begin inline asm
	shfl.sync.down.b32 %r146, %r147, %r153, %r154, %r155;
	// end inline asm
	// begin inline asm
	shfl.sync.down.b32 %r151, %r152, %r153, %r154, %r155;
	// end inline asm
	mov.b64 	%rd170, {%r146, %r151};
	setp.gt.s32 	%p69, %r55, 15;
	mov.f32 	%f241, %f233;
	mov.u64 	%rd304, %rd296;
	@%p69 bra 	$L__BB11_180;
	setp.lt.f32 	%p70, %f233, %f146;
	mov.f32 	%f241, %f146;
	mov.u64 	%rd304, %rd170;
	@%p70 bra 	$L__BB11_180;
	setp.gt.f32 	%p71, %f233, %f146;
	mov.f32 	%f241, %f233;
	mov.u64 	%rd304, %rd296;
	@%p71 bra 	$L__BB11_180;
	setp.lt.s64 	%p72, %rd296, %rd170;
	selp.f32 	%f241, %f233, %f146, %p72;
	min.s64 	%rd304, %rd296, %rd170;
$L__BB11_180:
	setp.ne.s32 	%p73, %r55, 0;
	@%p73 bra 	$L__BB11_182;
	shr.u32 	%r156, %r17, 1;
	and.b32  	%r157, %r156, 496;
	mov.u32 	%r158, _ZN6thrust24THRUST_300001_SM_1000_NS8cuda_cub4core6detail5shmemE;
	add.s32 	%r159, %r158, %r157;
	st.shared.f32 	[%r159+8], %f241;
	st.shared.u64 	[%r159+16], %rd304;
$L__BB11_182:
	bar.sync 	0;
	setp.ne.s32 	%p74, %r17, 0;
	@%p74 bra 	$L__BB11_204;
	ld.shared.f32 	%f149, [_ZN6thrust24THRUST_300001_SM_1000_NS8cuda_cub4core6detail5shmemE+24];
	ld.shared.u64 	%rd173, [_ZN6thrust24THRUST_300001_SM_1000_NS8cuda_cub4core6detail5shmemE+32];
	setp.lt.f32 	%p75, %f241, %f149;
	mov.f32 	%f235, %f149;
	mov.u64 	%rd298, %rd173;
	@%p75 bra 	$L__BB11_186;
	setp.lt.f32 	%p76, %f149, %f241;
	mov.f32 	%f235, %f241;
	mov.u64 	%rd298, %rd304;
	@%p76 bra 	$L__BB11_186;
	setp.lt.s64 	%p77, %rd304, %rd173;
	selp.f32 	%f235, %f241, %f149, %p77;
	min.s64 	%rd298, %rd304, %rd173;
$L__BB11_186:
	ld.shared.f32 	%f152, [_ZN6thrust24THRUST_300001_SM_1000_NS8cuda_cub4core6detail5shmemE+40];
	ld.shared.u64 	%rd176, [_ZN6thrust24THRUST_300001_SM_1000_NS8cuda_cub4core6detail5shmemE+48];
	setp.lt.f32 	%p78, %f235, %f152;
	mov.f32 	%f236, %f152;
	mov.u64 	%rd299, %rd176;
	@%p78 bra 	$L__BB11_189;
	setp.lt.f32 	%p79, %f152, %f235;
	mov.f32 	%f236, %f235;
	mov.u64 	%rd299, %rd298;
	@%p79 bra 	$L__BB11_189;
	setp.lt.s64 	%p80, %rd298, %rd176;
	selp.f32 	%f236, %f235, %f152, %p80;
	min.s64 	%rd299, %rd298, %rd176;
$L__BB11_189:
	ld.shared.f32 	%f155, [_ZN6thrust24THRUST_300001_SM_1000_NS8cuda_cub4core6detail5shmemE+56];
	ld.shared.u64 	%rd179, [_ZN6thrust24THRUST_300001_SM_1000_NS8cuda_cub4core6detail5shmemE+64];
	setp.lt.f32 	%p81, %f236, %f155;
	mov.f32 	%f237, %f155;
	mov.u64 	%rd300, %rd179;
	@%p81 bra 	$L__BB11_192;
	setp.lt.f32 	%p82, %f155, %f236;
	mov.f32 	%f237, %f236;
	mov.u64 	%rd300, %rd299;
	@%p82 bra 	$L__BB11_192;
	setp.lt.s64 	%p83, %rd299, %rd179;
	selp.f32 	%f237, %f236, %f155, %p83;
	min.s64 	%rd300, %rd299, %rd179;
$L__BB11_192:
	ld.shared.f32 	%f158, [_ZN6thrust24THRUST_300001_SM_1000_NS8cuda_cub4core6detail5shmemE+72];
	ld.shared.u64 	%rd182, [_ZN6thrust24THRUST_300001_SM_1000_NS8cuda_cub4core6detail5shmemE+80];
	setp.lt.f32 	%p84, %f237, %f158;
	mov.f32 	%f238, %f158;
	mov.u64 	%rd301, %rd182;
	@%p84 bra 	$L__BB11_195;
	setp.lt.f32 	%p85, %f158, %f237;
	mov.f32 	%f238, %f237;
	mov.u64 	%rd301, %rd300;
	@%p85 bra 	$L__BB11_195;
	setp.lt.s64 	%p86, %rd300, %rd182;
	selp.f32 	%f238, %f237, %f158, %p86;
	min.s64 	%rd301, %rd300, %rd182;
$L__BB11_195:
	ld.shared.f32 	%f161, [_ZN6thrust24THRUST_300001_SM_1000_NS8cuda_cub4core6detail5shmemE+88];
	ld.shared.u64 	%rd185, [_ZN6thrust24THRUST_300001_SM_1000_NS8cuda_cub4core6detail5shmemE+96];
	setp.lt.f32 	%p87, %f238, %f161;
	mov.f32 	%f239, %f161;
	mov.u64 	%rd302, %rd185;
	@%p87 bra 	$L__BB11_198;
	setp.lt.f32 	%p88, %f161, %f238;
	mov.f32 	%f239, %f238;
	mov.u64 	%rd302, %rd301;
	@%p88 bra 	$L__BB11_198;
	setp.lt.s64 	%p89, %rd301, %rd185;
	selp.f32 	%f239, %f238, %f161, %p89;
	min.s64 	%rd302, %rd301, %rd185;
$L__BB11_198:
	ld.shared.f32 	%f164, [_ZN6thrust24THRUST_300001_SM_1000_NS8cuda_cub4core6detail5shmemE+104];
	ld.shared.u64 	%rd188, [_ZN6thrust24THRUST_300001_SM_1000_NS8cuda_cub4core6detail5shmemE+112];
	setp.lt.f32 	%p90, %f239, %f164;
	mov.f32 	%f240, %f164;
	mov.u64 	%rd303, %rd188;
	@%p90 bra 	$L__BB11_201;
	setp.lt.f32 	%p91, %f164, %f239;
	mov.f32 	%f240, %f239;
	mov.u64 	%rd303, %rd302;
	@%p91 bra 	$L__BB11_201;
	setp.lt.s64 	%p92, %rd302, %rd188;
	selp.f32 	%f240, %f239, %f164, %p92;
	min.s64 	%rd303, %rd302, %rd188;
$L__BB11_201:
	ld.shared.f32 	%f167, [_ZN6thrust24THRUST_300001_SM_1000_NS8cuda_cub4core6detail5shmemE+120];
	ld.shared.u64 	%rd191, [_ZN6thrust24THRUST_300001_SM_1000_NS8cuda_cub4core6detail5shmemE+128];
	setp.lt.f32 	%p93, %f240, %f167;
	mov.f32 	%f241, %f167;
	mov.u64 	%rd304, %rd191;
	@%p93 bra 	$L__BB11_204;
	setp.lt.f32 	%p94, %f167, %f240;
	mov.f32 	%f241, %f240;
	mov.u64 	%rd304, %rd303;
	@%p94 bra 	$L__BB11_204;
	setp.lt.s64 	%p95, %rd303, %rd191;
	selp.f32 	%f241, %f240, %f167, %p95;
	min.s64 	%rd304, %rd303, %rd191;
$L__BB11_204:
	mov.u32 	%r387, %tid.x;
	setp.ne.s32 	%p212, %r387, 0;
	@%p212 bra 	$L__BB11_206;
	ld.param.u64 	%rd234, [_ZN6thrust24THRUST_300001_SM_1000_NS8cuda_cub4core6detail13_kernel_agentINS1_8__reduce11ReduceAgentINS0_12zip_iteratorIN4cuda3std3__45tupleIJNS0_10device_ptrIfEENS0_17counting_iteratorIlNS0_11use_defaultESF_SF_EEEEEEEPNSB_IJflEEESJ_iNS1_9__extrema9arg_max_fIflNSA_4lessIfEEEEEEJSI_SK_iSP_EEEvDpT0__param_1];
	cvta.to.global.u64 	%rd233, %rd234;
	st.global.f32 	[%rd233], %f241;
	st.global.u64 	[%rd233+8], %rd304;
$L__BB11_206:
	ret;

}
	// .globl	_ZN6thrust24THRUST_300001_SM_1000_NS8cuda_cub4core6detail13_kernel_agentINS1_8__reduce11ReduceAgentINS0_12zip_iteratorIN4cuda3std3__45tupleIJNS0_10device_ptrIfEENS0_17counting_iteratorIlNS0_11use_defaultESF_SF_EEEEEEEPNSB_IJflEEESJ_iNS1_9__extrema9arg_max_fIflNSA_4lessIfEEEEEEJSI_SK_iN3cub18CUB_300001_SM_100013GridEvenShareIiEENSS_9GridQueueIjEESP_EEEvDpT0_
.visible .entry _ZN6thrust24THRUST_300001_SM_1000_NS8cuda_cub4core6detail13_kernel_agentINS1_8__reduce11ReduceAgentINS0_12zip_iteratorIN4cuda3std3__45tupleIJNS0_10device_ptrIfEENS0_17counting_iteratorIlNS0_11use_defaultESF_SF_EEEEEEEPNSB_IJflEEESJ_iNS1_9__extrema9arg_max_fIflNSA_4lessIfEEEEEEJSI_SK_iN3cub18CUB_300001_SM_100013GridEvenShareIiEENSS_9GridQueueIjEESP_EEEvDpT0_(
	.param .align 8 .b8 _ZN6thrust24THRUST_300001_SM_1000_NS8cuda_cub4core6detail13_kernel_agentINS1_8__reduce11ReduceAgentINS0_12zip_iteratorIN4cuda3std3__45tupleIJNS0_10device_ptrIfEENS0_17counting_iteratorIlNS0_11use_defaultESF_SF_EEEEEEEPNSB_IJflEEESJ_iNS1_9__extrema9arg_max_fIflNSA_4lessIfEEEEEEJSI_SK_iN3cub18CUB_300001_SM_100013GridEvenShareIiEENSS_9GridQueueIjEESP_EEEvDpT0__param_0[16],
	.param .u64 .ptr .align 1 _ZN6thrust24THRUST_300001_SM_1000_NS8cuda_cub4core6detail13_kernel_agentINS1_8__reduce11ReduceAgentINS0_12zip_iteratorIN4cuda3std3__45tupleIJNS0_10device_ptrIfEENS0_17counting_iteratorIlNS0_11use_defaultESF_SF_EEEEEEEPNSB_IJflEEESJ_iNS1_9__extrema9arg_max_fIflNSA_4lessIfEEEEEEJSI_SK_iN3cub18CUB_300001_SM_100013GridEvenShareIiEENSS_9GridQueueIjEESP_EEEvDpT0__param_1,
	.param .u32 _ZN6thrust24THRUST_300001_SM_1000_NS8cuda_cub4core6detail13_kernel_agentINS1_8__reduce11ReduceAgentINS0_12zip_iteratorIN4cuda3std3__45tupleIJNS0_10device_ptrIfEENS0_17counting_iteratorIlNS0_11use_defaultESF_SF_EEEEEEEPNSB_IJflEEESJ_iNS1_9__extrema9arg_max_fIflNSA_4lessIfEEEEEEJSI_SK_iN3cub18CUB_300001_SM_100013GridEvenShareIiEENSS_9GridQueueIjEESP_EEEvDpT0__param_2,
	.param .align 4 .b8 _ZN6thrust24THRUST_300001_SM_1000_NS8cuda_cub4core6detail13_kernel_agentINS1_8__reduce11ReduceAgentINS0_12zip_iteratorIN4cuda3std3__45tupleIJNS0_10device_ptrIfEENS0_17counting_iteratorIlNS0_11use_defaultESF_SF_EEEEEEEPNSB_IJflEEESJ_iNS1_9__extrema9arg_max_fIflNSA_4lessIfEEEEEEJSI_SK_iN3cub18CUB_300001_SM_100013GridEvenShareIiEENSS_9GridQueueIjEESP_EEEvDpT0__param_3[40],
	.param .align 8 .b8 _ZN6thrust24THRUST_300001_SM_1000_NS8cuda_cub4core6detail13_kernel_agentINS1_8__reduce11ReduceAgentINS0_12zip_iteratorIN4cuda3std3__45tupleIJNS0_10device_ptrIfEENS0_17counting_iteratorIlNS0_11use_defaultESF_SF_EEEEEEEPNSB_IJflEEESJ_iNS1_9__extrema9arg_max_fIflNSA_4lessIfEEEEEEJSI_SK_iN3cub18CUB_300001_SM_100013GridEvenShareIiEENSS_9GridQueueIjEESP_EEEvDpT0__param_4[8],
	.param .align 1 .b8 _ZN6thrust24THRUST_300001_SM_1000_NS8cuda_cub4core6detail13_kernel_agentINS1_8__reduce11ReduceAgentINS0_12zip_iteratorIN4cuda3std3__45tupleIJNS0_10device_ptrIfEENS0_17counting_iteratorIlNS0_11use_defaultESF_SF_EEEEEEEPNSB_IJflEEESJ_iNS1_9__extrema9arg_max_fIflNSA_4lessIfEEEEEEJSI_SK_iN3cub18CUB_300001_SM_100013GridEvenShareIiEENSS_9GridQueueIjEESP_EEEvDpT0__param_5[1]
)
.maxntid 256
{
	.reg .pred 	%p<215>;
	.reg .b32 	%r<437>;
	.reg .b32 	%f<242>;
	.reg .b64 	%rd<286>;

	ld.param.u64 	%rd3, [_ZN6thrust24THRUST_300001_SM_1000_NS8cuda_cub4core6detail13_kernel_agentINS1_8__reduce11ReduceAgentINS0_12zip_iteratorIN4cuda3std3__45tupleIJNS0_10device_ptrIfEENS0_17counting_iteratorIlNS0_11use_defaultESF_SF_EEEEEEEPNSB_IJflEEESJ_iNS1_9__extrema9arg_max_fIflNSA_4lessIfEEEEEEJSI_SK_iN3cub18CUB_300001_SM_100013GridEvenShareIiEENSS_9GridQueueIjEESP_EEEvDpT0__param_0+8];
	ld.param.u64 	%rd181, [_ZN6thrust24THRUST_300001_SM_1000_NS8cuda_cub4core6detail13_kernel_agentINS1_8__reduce11ReduceAgentINS0_12zip_iteratorIN4cuda3std3__45tupleIJNS0_10device_ptrIfEENS0_17counting_iteratorIlNS0_11use_defaultESF_SF_EEEEEEEPNSB_IJflEEESJ_iNS1_9__extrema9arg_max_fIflNSA_4lessIfEEEEEEJSI_SK_iN3cub18CUB_300001_SM_100013GridEvenShareIiEENSS_9GridQueueIjEESP_EEEvDpT0__param_0];
	ld.param.u64 	%rd182, [_ZN6thrust24THRUST_300001_SM_1000_NS8cuda_cub4core6detail13_kernel_agentINS1_8__reduce11ReduceAgentINS0_12zip_iteratorIN4cuda3std3__45tupleIJNS0_10device_ptrIfEENS0_17counting_iteratorIlNS0_11use_defaultESF_SF_EEEEEEEPNSB_IJflEEESJ_iNS1_9__extrema9arg_max_fIflNSA_4lessIfEEEEEEJSI_SK_iN3cub18CUB_300001_SM_100013GridEvenShareIiEENSS_9GridQueueIjEESP_EEEvDpT0__param_4];
	ld.param.u32 	%r66, [_ZN6thrust24THRUST_300001_SM_1000_NS8cuda_cub4core6detail13_kernel_agentINS1_8__reduce11ReduceAgentINS0_12zip_iteratorIN4cuda3std3__45tupleIJNS0_10device_ptrIfEENS0_17counting_iteratorIlNS0_11use_defaultESF_SF_EEEEEEEPNSB_IJflEEESJ_iNS1_9__extrema9arg_max_fIflNSA_4lessIfEEEEEEJSI_SK_iN3cub18CUB_300001_SM_100013GridEvenShareIiEENSS_9GridQueueIjEESP_EEEvDpT0__param_2];
	cvta.to.global.u64 	%rd1, %rd182;
	cvta.to.global.u64 	%rd2, %rd181;
	mov.u32 	%r1, %ctaid.x;
	mul.lo.s32 	%r2, %r1, 1280;
	mov.u32 	%r67, %nctaid.x;
	mul.lo.s32 	%r3, %r67, 1280;
	add.s32 	%r68, %r2, 1280;
	setp.le.s32 	%p1, %r68, %r66;
	@%p1 bra 	$L__BB12_121;
	sub.s32 	%r4, %r66, %r2;
	mov.u32 	%r5, %tid.x;
	setp.ge.s32 	%p98, %r5, %r4;
	mov.f32 	%f188, 0f00000000;
	mov.b64 	%rd232, 0;
	mov.u32 	%r420, %r5;
	@%p98 bra 	$L__BB12_3;
	add.s32 	%r190, %r2, %r5;
	cvt.s64.s32 	%rd207, %r190;
	mul.wide.s32 	%rd208, %r190, 4;
	add.s64 	%rd209, %rd2, %rd208;
	add.s64 	%rd232, %rd3, %rd207;
	ld.global.f32 	%f188, [%rd209];
	add.s32 	%r420, %r5, 256;
$L__BB12_3:
	setp.ge.s32 	%p99, %r420, %r4;
	@%p99 bra 	$L__BB12_25;
	not.b32 	%r191, %r420;
	add.s32 	%r192, %r66, %r191;
	sub.s32 	%r8, %r192, %r2;
	and.b32  	%r193, %r8, 768;
	setp.eq.s32 	%p100, %r193, 768;
	@%p100 bra 	$L__BB12_10;
	add.s32 	%r418, %r420, %r2;
	shr.u32 	%r194, %r8, 8;
	add.s32 	%r195, %r194, 1;
	and.b32  	%r196, %r195, 3;
	neg.s32 	%r417, %r196;
$L__BB12_6:
	.pragma "nounroll";
	mov.u64 	%rd6, %rd232;
	mov.f32 	%f3, %f188;
	cvt.s64.s32 	%rd211, %r418;
	add.s64 	%rd7, %rd3, %rd211;
	mul.wide.s32 	%rd212, %r418, 4;
	add.s64 	%rd213, %rd2, %rd212;
	ld.global.f32 	%f4, [%rd213];
	setp.lt.f32 	%p101, %f3, %f4;
	mov.u64 	%rd232, %rd7;
	mov.f32 	%f188, %f4;
	@%p101 bra 	$L__BB12_9;
	setp.lt.f32 	%p102, %f4, %f3;
	mov.u64 	%rd232, %rd6;
	mov.f32 	%f188, %f3;
	@%p102 bra 	$L__BB12_9;
	setp.lt.s64 	%p103, %rd6, %rd7;
	min.s64 	%rd232, %rd6, %rd7;
	selp.f32 	%f188, %f3, %f4, %p103;
$L__BB12_9:
	add.s32 	%r420, %r420, 256;
	add.s32 	%r418, %r418, 256;
	add.s32 	%r417, %r417, 1;
	setp.ne.s32 	%p104, %r417, 0;
	@%p104 bra 	$L__BB12_6;
$L__BB12_10:
	setp.lt.u32 	%p105, %r8, 768;
	@%p105 bra 	$L__BB12_25;
	add.s32 	%r421, %r420, %r2;
	add.s32 	%r424, %r421, 256;
	add.s32 	%r423, %r421, 512;
	add.s32 	%r422, %r421, 768;
	add.s64 	%rd12, %rd2, 2048;
$L__BB12_12:
	cvt.s64.s32 	%rd214, %r424;
	add.s64 	%rd14, %rd3, %rd214;
	cvt.s64.s32 	%rd215, %r423;
	add.s64 	%rd15, %rd3, %rd215;
	cvt.s64.s32 	%rd216, %r422;
	add.s64 	%rd16, %rd3, %rd216;
	cvt.s64.s32 	%rd217, %r421;
	mul.wide.s32 	%rd218, %r421, 4;
	add.s64 	%rd17, %rd12, %rd218;
	add.s64 	%rd18, %rd3, %rd217;
	ld.global.f32 	%f10, [%rd17+-2048];
	setp.lt.f32 	%p106, %f188, %f10;
	mov.u64 	%rd229, %rd18;
	mov.f32 	%f185, %f10;
	@%p106 bra 	$L__BB12_15;
	setp.lt.f32 	%p107, %f10, %f188;
	mov.u64 	%rd229, %rd232;
	mov.f32 	%f185, %f188;
	@%p107 bra 	$L__BB12_15;
	setp.lt.s64 	%p108, %rd232, %rd18;
	min.s64 	%rd229, %rd232, %rd18;
	selp.f32 	%f185, %f188, %f10, %p108;
$L__BB12_15:
	ld.global.f32 	%f13, [%rd17+-1024];
	setp.lt.f32 	%p109, %f185, %f13;
	mov.u64 	%rd230, %rd14;
	mov.f32 	%f186, %f13;
	@%p109 bra 	$L__BB12_18;
	setp.lt.f32 	%p110, %f13, %f185;
	mov.u64 	%rd230, %rd229;
	mov.f32 	%f186, %f185;
	@%p110 bra 	$L__BB12_18;
	setp.lt.s64 	%p111, %rd229, %rd14;
	min.s64 	%rd230, %rd229, %rd14;
	selp.f32 	%f186, %f185, %f13, %p111;
$L__BB12_18:
	ld.global.f32 	%f16, [%rd17];
	setp.lt.f32 	%p112, %f186, %f16;
	mov.u64 	%rd231, %rd15;
	mov.f32 	%f187, %f16;
	@%p112 bra 	$L__BB12_21;
	setp.lt.f32 	%p113, %f16, %f186;
	mov.u64 	%rd231, %rd230;
	mov.f32 	%f187, %f186;
	@%p113 bra 	$L__BB12_21;
	setp.lt.s64 	%p114, %rd230, %rd15;
	min.s64 	%rd231, %rd230, %rd15;
	selp.f32 	%f187, %f186, %f16, %p114;
$L__BB12_21:
	ld.global.f32 	%f19, [%rd17+1024];
	setp.lt.f32 	%p115, %f187, %f19;
	mov.u64 	%rd232, %rd16;
	mov.f32 	%f188, %f19;
	@%p115 bra 	$L__BB12_24;
	setp.lt.f32 	%p116, %f19, %f187;
	mov.u64 	%rd232, %rd231;
	mov.f32 	%f188, %f187;
	@%p116 bra 	$L__BB12_24;
	setp.lt.s64 	%p117, %rd231, %rd16;
	min.s64 	%rd232, %rd231, %rd16;
	selp.f32 	%f188, %f187, %f19, %p117;
$L__BB12_24:
	add.s32 	%r420, %r420, 1024;
	add.s32 	%r424, %r424, 1024;
	add.s32 	%r423, %r423, 1024;
	add.s32 	%r422, %r422, 1024;
	add.s32 	%r421, %r421, 1024;
	setp.lt.s32 	%p118, %r420, %r4;
	@%p118 bra 	$L__BB12_12;
$L__BB12_25:
	setp.lt.s32 	%p119, %r4, 256;
	@%p119 bra 	$L__BB12_70;
	// begin inline asm
	mov.u32 %r310, %laneid;
	// end inline asm
	mov.b32 	%r312, %f188;
	mov.b32 	%r328, 1;
	mov.b32 	%r329, 31;
	mov.b32 	%r330, -1;
	// begin inline asm
	shfl.sync.down.b32 %r311, %r312, %r328, %r329, %r330;
	// end inline asm
	mov.b32 	%f23, %r311;
	// begin inline asm
	shfl.sync.down.b32 %r316, %r317, %r328, %r329, %r330;
	// end inline asm
	mov.b64 	{%r322, %r327}, %rd232;
	// begin inline asm
	shfl.sync.down.b32 %r321, %r322, %r328, %r329, %r330;
	// end inline asm
	// begin inline asm
	shfl.sync.down.b32 %r326, %r327, %r328, %r329, %r330;
	// end inline asm
	mov.b64 	%rd28, {%r321, %r326};
	setp.gt.s32 	%p171, %r310, 30;
	mov.u64 	%rd234, %rd232;
	mov.f32 	%f190, %f188;
	@%p171 bra 	$L__BB12_30;
	setp.lt.f32 	%p172, %f188, %f23;
	mov.u64 	%rd234, %rd28;
	mov.f32 	%f190, %f23;
	@%p172 bra 	$L__BB12_30;
	setp.gt.f32 	%p173, %f188, %f23;
	mov.u64 	%rd234, %rd232;
	mov.f32 	%f190, %f188;
	@%p173 bra 	$L__BB12_30;
	setp.lt.s64 	%p174, %rd232, %rd28;
	min.s64 	%rd234, %rd232, %rd28;
	selp.f32 	%f190, %f188, %f23, %p174;
$L__BB12_30:
	mov.b32 	%r332, %f190;
	mov.b32 	%r348, 2;
	mov.b32 	%r349, 31;
	mov.b32 	%r350, -1;
	// begin inline asm
	shfl.sync.down.b32 %r331, %r332, %r348, %r349, %r350;
	// end inline asm
	mov.b32 	%f26, %r331;
	// begin inline asm
	shfl.sync.down.b32 %r336, %r337, %r348, %r349, %r350;
	// end inline asm
	mov.b64 	{%r342, %r347}, %rd234;
	// begin inline asm
	shfl.sync.down.b32 %r341, %r342, %r348, %r349, %r350;
	// end inline asm
	// begin inline asm
	shfl.sync.down.b32 %r346, %r347, %r348, %r349, %r350;
	// end inline asm
	mov.b64 	%rd31, {%r341, %r346};
	setp.gt.s32 	%p175, %r310, 29;
	mov.u64 	%rd235, %rd234;
	mov.f32 	%f191, %f190;
	@%p175 bra 	$L__BB12_34;
	setp.lt.f32 	%p176, %f190, %f26;
	mov.u64 	%rd235, %rd31;
	mov.f32 	%f191, %f26;
	@%p176 bra 	$L__BB12_34;
	setp.gt.f32 	%p177, %f190, %f26;
	mov.u64 	%rd235, %rd234;
	mov.f32 	%f191, %f190;
	@%p177 bra 	$L__BB12_34;
	setp.lt.s64 	%p178, %rd234, %rd31;
	min.s64 	%rd235, %rd234, %rd31;
	selp.f32 	%f191, %f190, %f26, %p178;
$L__BB12_34:
	mov.b32 	%r352, %f191;
	mov.b32 	%r368, 4;
	mov.b32 	%r369, 31;
	mov.b32 	%r370, -1;
	// begin inline asm
	shfl.sync.down.b32 %r351, %r352, %r368, %r369, %r370;
	// end inline asm
	mov.b32 	%f29, %r351;
	// begin inline asm
	shfl.sync.down.b32 %r356, %r357, %r368, %r369, %r370;
	// end inline asm
	mov.b64 	{%r362, %r367}, %rd235;
	// begin inline asm
	shfl.sync.down.b32 %r361, %r362, %r368, %r369, %r370;
	// end inline asm
	// begin inline asm
	shfl.sync.down.b32 %r366, %r367, %r368, %r369, %r370;
	// end inline asm
	mov.b64 	%rd34, {%r361, %r366};
	setp.gt.s32 	%p179, %r310, 27;
	mov.u64 	%rd236, %rd235;
	mov.f32 	%f192, %f191;
	@%p179 bra 	$L__BB12_38;
	setp.lt.f32 	%p180, %f191, %f29;
	mov.u64 	%rd236, %rd34;
	mov.f32 	%f192, %f29;
	@%p180 bra 	$L__BB12_38;
	setp.gt.f32 	%p181, %f191, %f29;
	mov.u64 	%rd236, %rd235;
	mov.f32 	%f192, %f191;
	@%p181 bra 	$L__BB12_38;
	setp.lt.s64 	%p182, %rd235, %rd34;
	min.s64 	%rd236, %rd235, %rd34;
	selp.f32 	%f192, %f191, %f29, %p182;
$L__BB12_38:
	mov.b32 	%r372, %f192;
	mov.b32 	%r388, 8;
	mov.b32 	%r389, 31;
	mov.b32 	%r390, -1;
	// begin inline asm
	shfl.sync.down.b32 %r371, %r372, %r388, %r389, %r390;
	// end inline asm
	mov.b32 	%f32, %r371;
	// begin inline asm
	shfl.sync.down.b32 %r376, %r377, %r388, %r389, %r390;
	// end inline asm
	mov.b64 	{%r382, %r387}, %rd236;
	// begin inline asm
	shfl.sync.down.b32 %r381, %r382, %r388, %r389, %r390;
	// end inline asm
	// begin inline asm
	shfl.sync.down.b32 %r386, %r387, %r388, %r389, %r390;
	// end inline asm
	mov.b64 	%rd37, {%r381, %r386};
	setp.gt.s32 	%p183, %r310, 23;
	mov.u64 	%rd237, %rd236;
	mov.f32 	%f193, %f192;
	@%p183 bra 	$L__BB12_42;
	setp.lt.f32 	%p184, %f192, %f32;
	mov.u64 	%rd237, %rd37;
	mov.f32 	%f193, %f32;
	@%p184 bra 	$L__BB12_42;
	setp.gt.f32 	%p185, %f192, %f32;
	mov.u64 	%rd237, %rd236;
	mov.f32 	%f193, %f192;
	@%p185 bra 	$L__BB12_42;
	setp.lt.s64 	%p186, %rd236, %rd37;
	min.s64 	%rd237, %rd236, %rd37;
	selp.f32 	%f193, %f192, %f32, %p186;
$L__BB12_42:
	mov.b32 	%r392, %f193;
	mov.b32 	%r408, 16;
	mov.b32 	%r409, 31;
	mov.b32 	%r410, -1;
	// begin inline asm
	shfl.sync.down.b32 %r391, %r392, %r408, %r409, %r410;
	// end inline asm
	mov.b32 	%f35, %r391;
	// begin inline asm
	shfl.sync.down.b32 %r396, %r397, %r408, %r409, %r410;
	// end inline asm
	mov.b64 	{%r402, %r407}, %rd237;
	// begin inline asm
	shfl.sync.down.b32 %r401, %r402, %r408, %r409, %r410;
	// end inline asm
	// begin inline asm
	shfl.sync.down.b32 %r406, %r407, %r408, %r409, %r410;
	// end inline asm
	mov.b64 	%rd40, {%r401, %r406};
	setp.gt.s32 	%p187, %r310, 15;
	mov.u64 	%rd285, %rd237;
	mov.f32 	%f241, %f193;
	@%p187 bra 	$L__BB12_46;
	setp.lt.f32 	%p188, %f193, %f35;
	mov.u64 	%rd285, %rd40;
	mov.f32 	%f241, %f35;
	@%p188 bra 	$L__BB12_46;
	setp.gt.f32 	%p189, %f193, %f35;
	mov.u64 	%rd285, %rd237;
	mov.f32 	%f241, %f193;
	@%p189 bra 	$L__BB12_46;
	setp.lt.s64 	%p190, %rd237, %rd40;
	min.s64 	%rd285, %rd237, %rd40;
	selp.f32 	%f241, %f193, %f35, %p190;
$L__BB12_46:
	setp.ne.s32 	%p191, %r310, 0;
	@%p191 bra 	$L__BB12_48;
	shr.u32 	%r411, %r5, 1;
	and.b32  	%r412, %r411, 496;
	mov.u32 	%r413, _ZN6thrust24THRUST_300001_SM_1000_NS8cuda_cub4core6detail5shmemE;
	add.s32 	%r414, %r413, %r412;
	st.shared.f32 	[%r414+8], %f241;
	st.shared.u64 	[%r414+16], %rd285;
$L__BB12_48:
	bar.sync 	0;
	setp.ne.s32 	%p192, %r5, 0;
	@%p192 bra 	$L__BB12_208;
	ld.shared.f32 	%f38, [_ZN6thrust24THRUST_300001_SM_1000_NS8cuda_cub4core6detail5shmemE+24];
	ld.shared.u64 	%rd43, [_ZN6thrust24THRUST_300001_SM_1000_NS8cuda_cub4core6detail5shmemE+32];
	setp.lt.f32 	%p193, %f241, %f38;
	mov.u64 	%rd239, %rd43;
	mov.f32 	%f195, %f38;
	@%p193 bra 	$L__BB12_52;
	setp.lt.f32 	%p194, %f38, %f241;
	mov.u64 	%rd239, %rd285;
	mov.f32 	%f195, %f241;
	@%p194 bra 	$L__BB12_52;
	setp.lt.s64 	%p195, %rd285, %rd43;
	min.s64 	%rd239, %rd285, %rd43;
	selp.f32 	%f195, %f241, %f38, %p195;
$L__BB12_52:
	ld.shared.f32 	%f41, [_ZN6thrust24THRUST_300001_SM_1000_NS8cuda_cub4core6detail5shmemE+40];
	ld.shared.u64 	%rd46, [_ZN6thrust24THRUST_300001_SM_1000_NS8cuda_cub4core6detail5shmemE+48];
	setp.lt.f32 	%p196, %f195, %f41;
	mov.u64 	%rd240, %rd46;
	mov.f32 	%f196, %f41;
	@%p196 bra 	$L__BB12_55;
	setp.lt.f32 	%p197, %f41, %f195;
	mov.u64 	%rd240, %rd239;
	mov.f32 	%f196, %f195;
	@%p197 bra 	$L__BB12_55;
	setp.lt.s64 	%p198, %rd239, %rd46;
	min.s64 	%rd240, %rd239, %rd46;
	selp.f32 	%f196, %f195, %f41, %p198;
$L__BB12_55:
	ld.shared.f32 	%f44, [_ZN6thrust24THRUST_300001_SM_1000_NS8cuda_cub4core6detail5shmemE+56];
	ld.shared.u64 	%rd49, [_ZN6thrust24THRUST_300001_SM_1000_NS8cuda_cub4core6detail5shmemE+64];
	setp.lt.f32 	%p199, %f196, %f44;
	mov.u64 	%rd241, %rd49;
	mov.f32 	%f197, %f44;
	@%p199 bra 	$L__BB12_58;
	setp.lt.f32 	%p200, %f44, %f196;
	mov.u64 	%rd241, %rd240;
	mov.f32 	%f197, %f196;
	@%p200 bra 	$L__BB12_58;
	setp.lt.s64 	%p201, %rd240, %rd49;
	min.s64 	%rd241, %rd240, %rd49;
	selp.f32 	%f197, %f196, %f44, %p201;
$L__BB12_58:
	ld.shared.f32 	%f47, [_ZN6thrust24THRUST_300001_SM_1000_NS8cuda_cub4core6detail5shmemE+72];
	ld.shared.u64 	%rd52, [_ZN6thrust24THRUST_300001_SM_1000_NS8cuda_cub4core6detail5shmemE+80];
	setp.lt.f32 	%p202, %f197, %f47;
	mov.u64 	%rd242, %rd52;
	mov.f32 	%f198, %f47;
	@%p202 bra 	$L__BB12_61;
	setp.lt.f32 	%p203, %f47, %f197;
	mov.u64 	%rd242, %rd241;
	mov.f32 	%f198, %f197;
	@%p203 bra 	$L__BB12_61;
	setp.lt.s64 	%p204, %rd241, %rd52;
	min.s64 	%rd242, %rd241, %rd52;
	selp.f32 	%f198, %f197, %f47, %p204;
$L__BB12_61:
	ld.shared.f32 	%f50, [_ZN6thrust24THRUST_300001_SM_1000_NS8cuda_cub4core6detail5shmemE+88];
	ld.shared.u64 	%rd55, [_ZN6thrust24THRUST_300001_SM_1000_NS8cuda_cub4core6detail5shmemE+96];
	setp.lt.f32 	%p205, %f198, %f50;
	mov.f32 	%f199, %f50;
	mov.u64 	%rd243, %rd55;
	@%p205 bra 	$L__BB12_64;
	setp.lt.f32 	%p206, %f50, %f198;
	mov.f32 	%f199, %f198;
	mov.u64 	%rd243, %rd242;
	@%p206 bra 	$L__BB12_64;
	setp.lt.s64 	%p207, %rd242, %rd55;
	selp.f32 	%f199, %f198, %f50, %p207;
	min.s64 	%rd243, %rd242, %rd55;
$L__BB12_64:
	ld.shared.f32 	%f53, [_ZN6thrust24THRUST_300001_SM_1000_NS8cuda_cub4core6detail5shmemE+104];
	ld.shared.u64 	%rd58, [_ZN6thrust24THRUST_300001_SM_1000_NS8cuda_cub4core6detail5shmemE+112];
	setp.lt.f32 	%p208, %f199, %f53;
	mov.f32 	%f200, %f53;
	mov.u64 	%rd244, %rd58;
	@%p208 bra 	$L__BB12_67;
	setp.lt.f32 	%p209, %f53, %f199;
	mov.f32 	%f200, %f199;
	mov.u64 	%rd244, %rd243;
	@%p209 bra 	$L__BB12_67;
	setp.lt.s64 	%p210, %rd243, %rd58;
	selp.f32 	%f200, %f199, %f53, %p210;
	min.s64 	%rd244, %rd243, %rd58;
$L__BB12_67:
	ld.shared.f32 	%f56, [_ZN6thrust24THRUST_300001_SM_1000_NS8cuda_cub4core6detail5shmemE+120];
	ld.shared.u64 	%rd61, [_ZN6thrust24THRUST_300001_SM_1000_NS8cuda_cub4core6detail5shmemE+128];
	setp.lt.f32 	%p211, %f200, %f56;
	mov.f32 	%f241, %f56;
	mov.u64 	%rd285, %rd61;
	@%p211 bra 	$L__BB12_208;
	setp.lt.f32 	%p212, %f56, %f200;
	mov.f32 	%f241, %f200;
	mov.u64 	%rd285, %rd244;
	@%p212 bra 	$L__BB12_208;
	setp.lt.s64 	%p213, %rd244, %rd61;
	selp.f32 	%f241, %f200, %f56, %p213;
	min.s64 	%rd285, %rd244, %rd61;
	bra.uni 	$L__BB12_208;
$L__BB12_70:
	// begin inline asm
	mov.u32 %r197, %laneid;
	// end inline asm
	and.b32  	%r218, %r5, 992;
	add.s32 	%r219, %r218, 32;
	setp.gt.s32 	%p120, %r219, %r4;
	not.b32 	%r220, %r218;
	add.s32 	%r221, %r4, %r220;
	selp.b32 	%r216, %r221, 31, %p120;
	mov.b32 	%r199, %f188;
	mov.b32 	%r215, 1;
	mov.b32 	%r217, -1;
	// begin inline asm
	shfl.sync.down.b32 %r198, %r199, %r215, %r216, %r217;
	// end inline asm
	mov.b32 	%f58, %r198;
	// begin inline asm
	shfl.sync.down.b32 %r203, %r204, %r215, %r216, %r217;
	// end inline asm
	mov.b64 	{%r209, %r214}, %rd232;
	// begin inline asm
	shfl.sync.down.b32 %r208, %r209, %r215, %r216, %r217;
	// end inline asm
	// begin inline asm
	shfl.sync.down.b32 %r213, %r214, %r215, %r216, %r217;
	// end inline asm
	mov.b64 	%rd63, {%r208, %r213};
	setp.ge.s32 	%p121, %r197, %r216;
	mov.f32 	%f201, %f188;
	mov.u64 	%rd245, %rd232;
	@%p121 bra 	$L__BB12_74;
	setp.lt.f32 	%p122, %f188, %f58;
	mov.f32 	%f201, %f58;
	mov.u64 	%rd245, %rd63;
	@%p122 bra 	$L__BB12_74;
	setp.gt.f32 	%p123, %f188, %f58;
	mov.f32 	%f201, %f188;
	mov.u64 	%rd245, %rd232;
	@%p123 bra 	$L__BB12_74;
	setp.lt.s64 	%p124, %rd232, %rd63;
	selp.f32 	%f201, %f188, %f58, %p124;
	min.s64 	%rd245, %rd232, %rd63;
$L__BB12_74:
	mov.b32 	%r223, %f201;
	mov.b32 	%r239, 2;
	mov.b32 	%r241, -1;
	// begin inline asm
	shfl.sync.down.b32 %r222, %r223, %r239, %r216, %r241;
	// end inline asm
	mov.b32 	%f61, %r222;
	// begin inline asm
	shfl.sync.down.b32 %r227, %r228, %r239, %r216, %r241;
	// end inline asm
	mov.b64 	{%r233, %r238}, %rd245;
	// begin inline asm
	shfl.sync.down.b32 %r232, %r233, %r239, %r216, %r241;
	// end inline asm
	// begin inline asm
	shfl.sync.down.b32 %r237, %r238, %r239, %r216, %r241;
	// end inline asm
	mov.b64 	%rd66, {%r232, %r237};
	add.s32 	%r242, %r197, 2;
	setp.gt.s32 	%p125, %r242, %r216;
	mov.f32 	%f202, %f201;
	mov.u64 	%rd246, %rd245;
	@%p125 bra 	$L__BB12_78;
	setp.lt.f32 	%p126, %f201, %f61;
	mov.f32 	%f202, %f61;
	mov.u64 	%rd246, %rd66;
	@%p126 bra 	$L__BB12_78;
	setp.gt.f32 	%p127, %f201, %f61;
	mov.f32 	%f202, %f201;
	mov.u64 	%rd246, %rd245;
	@%p127 bra 	$L__BB12_78;
	setp.lt.s64 	%p128, %rd245, %rd66;
	selp.f32 	%f202, %f201, %f61, %p128;
	min.s64 	%rd246, %rd245, %rd66;
$L__BB12_78:
	mov.b32 	%r244, %f202;
	mov.b32 	%r260, 4;
	mov.b32 	%r262, -1;
	// begin inline asm
	shfl.sync.down.b32 %r243, %r244, %r260, %r216, %r262;
	// end inline asm
	mov.b32 	%f64, %r243;
	// begin inline asm
	shfl.sync.down.b32 %r248, %r249, %r260, %r216, %r262;
	// end inline asm
	mov.b64 	{%r254, %r259}, %rd246;
	// begin inline asm
	shfl.sync.down.b32 %r253, %r254, %r260, %r216, %r262;
	// end inline asm
	// begin inline asm
	shfl.sync.down.b32 %r258, %r259, %r260, %r216, %r262;
	// end inline asm
	mov.b64 	%rd69, {%r253, %r258};
	add.s32 	%r263, %r197, 4;
	setp.gt.s32 	%p129, %r263, %r216;
	mov.f32 	%f203, %f202;
	mov.u64 	%rd247, %rd246;
	@%p129 bra 	$L__BB12_82;
	setp.lt.f32 	%p130, %f202, %f64;
	mov.f32 	%f203, %f64;
	mov.u64 	%rd247, %rd69;
	@%p130 bra 	$L__BB12_82;
	setp.gt.f32 	%p131, %f202, %f64;
	mov.f32 	%f203, %f202;
	mov.u64 	%rd247, %rd246;
	@%p131 bra 	$L__BB12_82;
	setp.lt.s64 	%p132, %rd246, %rd69;
	selp.f32 	%f203, %f202, %f64, %p132;
	min.s64 	%rd247, %rd246, %rd69;
$L__BB12_82:
	mov.b32 	%r265, %f203;
	mov.b32 	%r281, 8;
	mov.b32 	%r283, -1;
	// begin inline asm
	shfl.sync.down.b32 %r264, %r265, %r281, %r216, %r283;
	// end inline asm
	mov.b32 	%f67, %r264;
	// begin inline asm
	shfl.sync.down.b32 %r269, %r270, %r281, %r216, %r283;
	// end inline asm
	mov.b64 	{%r275, %r280}, %rd247;
	// begin inline asm
	shfl.sync.down.b32 %r274, %r275, %r281, %r216, %r283;
	// end inline asm
	// begin inline asm
	shfl.sync.down.b32 %r279, %r280, %r281, %r216, %r283;
	// end inline asm
	mov.b64 	%rd72, {%r274, %r279};
	add.s32 	%r284, %r197, 8;
	setp.gt.s32 	%p133, %r284, %r216;
	mov.f32 	%f204, %f203;
	mov.u64 	%rd248, %rd247;
	@%p133 bra 	$L__BB12_86;
	setp.lt.f32 	%p134, %f203, %f67;
	mov.f32 	%f204, %f67;
	mov.u64 	%rd248, %rd72;
	@%p134 bra 	$L__BB12_86;
	setp.gt.f32 	%p135, %f203, %f67;
	mov.f32 	%f204, %f203;
	mov.u64 	%rd248, %rd247;
	@%p135 bra 	$L__BB12_86;
	setp.lt.s64 	%p136, %rd247, %rd72;
	selp.f32 	%f204, %f203, %f67, %p136;
	min.s64 	%rd248, %rd247, %rd72;
$L__BB12_86:
	mov.b32 	%r286, %f204;
	mov.b32 	%r302, 16;
	mov.b32 	%r304, -1;
	// begin inline asm
	shfl.sync.down.b32 %r285, %r286, %r302, %r216, %r304;
	// end inline asm
	mov.b32 	%f70, %r285;
	// begin inline asm
	shfl.sync.down.b32 %r290, %r291, %r302, %r216, %r304;
	// end inline asm
	mov.b64 	{%r296, %r301}, %rd248;
	// begin inline asm
	shfl.sync.down.b32 %r295, %r296, %r302, %r216, %r304;
	// end inline asm
	// begin inline asm
	shfl.sync.down.b32 %r300, %r301, %r302, %r216, %r304;
	// end inline asm
	mov.b64 	%rd75, {%r295, %r300};
	add.s32 	%r305, %r197, 16;
	setp.gt.s32 	%p137, %r305, %r216;
	mov.f32 	%f241, %f204;
	mov.u64 	%rd285, %rd248;
	@%p137 bra 	$L__BB12_90;
	setp.lt.f32 	%p138, %f204, %f70;
	mov.f32 	%f241, %f70;
	mov.u64 	%rd285, %rd75;
	@%p138 bra 	$L__BB12_90;
	setp.gt.f32 	%p139, %f204, %f70;
	mov.f32 	%f241, %f204;
	mov.u64 	%rd285, %rd248;
	@%p139 bra 	$L__BB12_90;
	setp.lt.s64 	%p140, %rd248, %rd75;
	selp.f32 	%f241, %f204, %f70, %p140;
	min.s64 	%rd285, %rd248, %rd75;
$L__BB12_90:
	setp.ne.s32 	%p141, %r197, 0;
	@%p141 bra 	$L__BB12_92;
	shr.u32 	%r306, %r5, 1;
	and.b32  	%r307, %r306, 496;
	mov.u32 	%r308, _ZN6thrust24THRUST_300001_SM_1000_NS8cuda_cub4core6detail5shmemE;
	add.s32 	%r309, %r308, %r307;
	st.shared.f32 	[%r309+8], %f241;
	st.shared.u64 	[%r309+16], %rd285;
$L__BB12_92:
	bar.sync 	0;
	setp.ne.s32 	%p142, %r5, 0;
	@%p142 bra 	$L__BB12_208;
	setp.lt.s32 	%p143, %r4, 33;
	mov.f32 	%f206, %f241;
	mov.u64 	%rd250, %rd285;
	@%p143 bra 	$L__BB12_97;
	ld.shared.f32 	%f73, [_ZN6thrust24THRUST_300001_SM_1000_NS8cuda_cub4core6detail5shmemE+24];
	ld.shared.u64 	%rd78, [_ZN6thrust24THRUST_300001_SM_1000_NS8cuda_cub4core6detail5shmemE+32];
	setp.lt.f32 	%p144, %f241, %f73;
	mov.f32 	%f206, %f73;
	mov.u64 	%rd250, %rd78;
	@%p144 bra 	$L__BB12_97;
	setp.lt.f32 	%p145, %f73, %f241;
	mov.f32 	%f206, %f241;
	mov.u64 	%rd250, %rd285;
	@%p145 bra 	$L__BB12_97;
	setp.lt.s64 	%p146, %rd285, %rd78;
	selp.f32 	%f206, %f241, %f73, %p146;
	min.s64 	%rd250, %rd285, %rd78;
$L__BB12_97:
	setp.lt.s32 	%p147, %r4, 65;
	mov.f32 	%f207, %f206;
	mov.u64 	%rd251, %rd250;
	@%p147 bra 	$L__BB12_101;
	ld.shared.f32 	%f76, [_ZN6thrust24THRUST_300001_SM_1000_NS8cuda_cub4core6detail5shmemE+40];
	ld.shared.u64 	%rd81, [_ZN6thrust24THRUST_300001_SM_1000_NS8cuda_cub4core6detail5shmemE+48];
	setp.lt.f32 	%p148, %f206, %f76;
	mov.f32 	%f207, %f76;
	mov.u64 	%rd251, %rd81;
	@%p148 bra 	$L__BB12_101;
	setp.lt.f32 	%p149, %f76, %f206;
	mov.f32 	%f207, %f206;
	mov.u64 	%rd251, %rd250;
	@%p149 bra 	$L__BB12_101;
	setp.lt.s64 	%p150, %rd250, %rd81;
	selp.f32 	%f207, %f206, %f76, %p150;
	min.s64 	%rd251, %rd250, %rd81;
$L__BB12_101:
	setp.lt.s32 	%p151, %r4, 97;
	mov.f32 	%f208, %f207;
	mov.u64 	%rd252, %rd251;
	@%p151 bra 	$L__BB12_105;
	ld.shared.f32 	%f79, [_ZN6thrust24THRUST_300001_SM_1000_NS8cuda_cub4core6detail5shmemE+56];
	ld.shared.u64 	%rd84, [_ZN6thrust24THRUST_300001_SM_1000_NS8cuda_cub4core6detail5shmemE+64];
	setp.lt.f32 	%p152, %f207, %f79;
	mov.f32 	%f208, %f79;
	mov.u64 	%rd252, %rd84;
	@%p152 bra 	$L__BB12_105;
	setp.lt.f32 	%p153, %f79, %f207;
	mov.f32 	%f208, %f207;
	mov.u64 	%rd252, %rd251;
	@%p153 bra 	$L__BB12_105;
	setp.lt.s64 	%p154, %rd251, %rd84;
	selp.f32 	%f208, %f207, %f79, %p154;
	min.s64 	%rd252, %rd251, %rd84;
$L__BB12_105:
	setp.lt.s32 	%p155, %r4, 129;
	mov.f32 	%f209, %f208;
	mov.u64 	%rd253, %rd252;
	@%p155 bra 	$L__BB12_109;
	ld.shared.f32 	%f82, [_ZN6thrust24THRUST_300001_SM_1000_NS8cuda_cub4core6detail5shmemE+72];
	ld.shared.u64 	%rd87, [_ZN6thrust24THRUST_300001_SM_1000_NS8cuda_cub4core6detail5shmemE+80];
	setp.lt.f32 	%p156, %f208, %f82;
	mov.f32 	%f209, %f82;
	mov.u64 	%rd253, %rd87;
	@%p156 bra 	$L__BB12_109;
	setp.lt.f32 	%p157, %f82, %f208;
	mov.f32 	%f209, %f208;
	mov.u64 	%rd253, %rd252;
	@%p157 bra 	$L__BB12_109;
	setp.lt.s64 	%p158, %rd252, %rd87;
	selp.f32 	%f209, %f208, %f82, %p158;
	min.s64 	%rd253, %rd252, %rd87;
$L__BB12_109:
	setp.lt.s32 	%p159, %r4, 161;
	mov.f32 	%f210, %f209;
	mov.u64 	%rd254, %rd253;
	@%p159 bra 	$L__BB12_113;
	ld.shared.f32 	%f85, [_ZN6thrust24THRUST_300001_SM_1000_NS8cuda_cub4core6detail5shmemE+88];
	ld.shared.u64 	%rd90, [_ZN6thrust24THRUST_300001_SM_1000_NS8cuda_cub4core6detail5shmemE+96];
	setp.lt.f32 	%p160, %f209, %f85;
	mov.f32 	%f210, %f85;
	mov.u64 	%rd254, %rd90;
	@%p160 bra 	$L__BB12_113;
	setp.lt.f32 	%p161, %f85, %f209;
	mov.f32 	%f210, %f209;
	mov.u64 	%rd254, %rd253;
	@%p161 bra 	$L__BB12_113;
	setp.lt.s64 	%p162, %rd253, %rd90;
	selp.f32 	%f210, %f209, %f85, %p162;
	min.s64 	%rd254, %rd253, %rd90;
$L__BB12_113:
	setp.lt.s32 	%p163, %r4, 193;
	mov.f32 	%f211, %f210;
	mov.u64 	%rd255, %rd254;
	@%p163 bra 	$L__BB12_117;
	ld.shared.f32 	%f88, [_ZN6thrust24THRUST_300001_SM_1000_NS8cuda_cub4core6detail5shmemE+104];
	ld.shared.u64 	%rd93, [_ZN6thrust24THRUST_300001_SM_1000_NS8cuda_cub4core6detail5shmemE+112];
	setp.lt.f32 	%p164, %f210, %f88;
	mov.f32 	%f211, %f88;
	mov.u64 	%rd255, %rd93;
	@%p164 bra 	$L__BB12_117;
	setp.lt.f32 	%p165, %f88, %f210;
	mov.f32 	%f211, %f210;
	mov.u64 	%rd255, %rd254;
	@%p165 bra 	$L__BB12_117;
	setp.lt.s64 	%p166, %rd254, %rd93;
	selp.f32 	%f211, %f210, %f88, %p166;
	min.s64 	%rd255, %rd254, %rd93;
$L__BB12_117:
	setp.lt.s32 	%p167, %r4, 225;
	mov.f32 	%f241, %f211;
	mov.u64 	%rd285, %rd255;
	@%p167 bra 	$L__BB12_208;
	ld.shared.f32 	%f91, [_ZN6thrust24THRUST_300001_SM_1000_NS8cuda_cub4core6detail5shmemE+120];
	ld.shared.u64 	%rd96, [_ZN6thrust24THRUST_300001_SM_1000_NS8cuda_cub4core6detail5shmemE+128];
	setp.lt.f32 	%p168, %f211, %f91;
	mov.f32 	%f241, %f91;
	mov.u64 	%rd285, %rd96;
	@%p168 bra 	$L__BB12_208;
	setp.lt.f32 	%p169, %f91, %f211;
	mov.f32 	%f241, %f211;
	mov.u64 	%rd285, %rd255;
	@%p169 bra 	$L__BB12_208;
	setp.lt.s64 	%p170, %rd255, %rd96;
	selp.f32 	%f241, %f211, %f91, %p170;
	min.s64 	%rd285, %rd255, %rd96;
	bra.uni 	$L__BB12_208;
$L__BB12_121:
	mov.u32 	%r35, %tid.x;
	cvt.s64.s32 	%rd183, %r2;
	add.s64 	%rd98, %rd3, %rd183;
	cvt.u64.u32 	%rd99, %r35;
	add.s64 	%rd184, %rd99, %rd183;
	shl.b64 	%rd185, %rd184, 2;
	add.s64 	%rd186, %rd2, %rd185;
	ld.global.f32 	%f170, [%rd186];
	add.s32 	%r69, %r35, 256;
	cvt.u64.u32 	%rd187, %r69;
	ld.global.f32 	%f171, [%rd186+1024];
	add.s32 	%r70, %r35, 512;
	cvt.u64.u32 	%rd188, %r70;
	ld.global.f32 	%f172, [%rd186+2048];
	add.s32 	%r71, %r35, 768;
	cvt.u64.u32 	%rd189, %r71;
	ld.global.f32 	%f173, [%rd186+3072];
	or.b32  	%r72, %r35, 1024;
	cvt.u64.u32 	%rd100, %r72;
	add.s64 	%rd273, %rd98, %rd100;
	ld.global.f32 	%f229, [%rd186+4096];
	setp.geu.f32 	%p2, %f170, %f171;
	selp.f32 	%f174, %f170, %f171, %p2;
	selp.b64 	%rd190, %rd99, %rd187, %p2;
	setp.geu.f32 	%p3, %f174, %f172;
	selp.f32 	%f175, %f174, %f172, %p3;
	selp.b64 	%rd191, %rd190, %rd188, %p3;
	setp.geu.f32 	%p4, %f175, %f173;
	selp.f32 	%f94, %f175, %f173, %p4;
	selp.b64 	%rd102, %rd191, %rd189, %p4;
	setp.lt.f32 	%p5, %f94, %f229;
	@%p5 bra 	$L__BB12_123;
	setp.lt.f32 	%p6, %f229, %f94;
	setp.lt.u64 	%p7, %rd102, %rd100;
	or.pred  	%p8, %p6, %p7;
	selp.f32 	%f229, %f94, %f229, %p8;
	add.s64 	%rd192, %rd98, %rd102;
	selp.b64 	%rd273, %rd192, %rd273, %p8;
$L__BB12_123:
	setp.le.s32 	%p9, %r66, %r3;
	@%p9 bra 	$L__BB12_164;
	setp.ne.s32 	%p10, %r35, 0;
	@%p10 bra 	$L__BB12_126;
	atom.global.add.u32 	%r73, [%rd1+4], 1280;
	add.s32 	%r74, %r73, %r3;
	st.shared.u32 	[_ZN6thrust24THRUST_300001_SM_1000_NS8cuda_cub4core6detail5shmemE+152], %r74;
$L__BB12_126:
	bar.sync 	0;
	ld.shared.u32 	%r427, [_ZN6thrust24THRUST_300001_SM_1000_NS8cuda_cub4core6detail5shmemE+152];
	add.s32 	%r75, %r427, 1280;
	setp.gt.s32 	%p11, %r75, %r66;
	@%p11 bra 	$L__BB12_141;
	mov.f32 	%f213, %f229;
	mov.u64 	%rd257, %rd273;
$L__BB12_128:
	cvt.s64.s32 	%rd193, %r427;
	add.s64 	%rd194, %rd99, %rd193;
	shl.b64 	%rd195, %rd194, 2;
	add.s64 	%rd196, %rd2, %rd195;
	add.s64 	%rd258, %rd194, %rd3;
	ld.global.f32 	%f214, [%rd196];
	add.s64 	%rd259, %rd258, 256;
	ld.global.f32 	%f215, [%rd196+1024];
	add.s64 	%rd260, %rd258, 512;
	ld.global.f32 	%f216, [%rd196+2048];
	add.s64 	%rd261, %rd258, 768;
	ld.global.f32 	%f217, [%rd196+3072];
	add.s64 	%rd273, %rd258, 1024;
	ld.global.f32 	%f229, [%rd196+4096];
	setp.lt.f32 	%p12, %f213, %f214;
	@%p12 bra 	$L__BB12_130;
	setp.lt.f32 	%p13, %f214, %f213;
	setp.lt.s64 	%p14, %rd257, %rd258;
	or.pred  	%p15, %p13, %p14;
	selp.f32 	%f214, %f213, %f214, %p15;
	selp.b64 	%rd258, %rd257, %rd258, %p15;
$L__BB12_130:
	setp.lt.f32 	%p16, %f214, %f215;
	@%p16 bra 	$L__BB12_132;
	setp.lt.f32 	%p17, %f215, %f214;
	setp.lt.s64 	%p18, %rd258, %rd259;
	or.pred  	%p19, %p17, %p18;
	selp.f32 	%f215, %f214, %f215, %p19;
	selp.b64 	%rd259, %rd258, %rd259, %p19;
$L__BB12_132:
	setp.lt.f32 	%p20, %f215, %f216;
	@%p20 bra 	$L__BB12_134;
	setp.lt.f32 	%p21, %f216, %f215;
	setp.lt.s64 	%p22, %rd259, %rd260;
	or.pred  	%p23, %p21, %p22;
	selp.f32 	%f216, %f215, %f216, %p23;
	selp.b64 	%rd260, %rd259, %rd260, %p23;
$L__BB12_134:
	setp.lt.f32 	%p24, %f216, %f217;
	@%p24 bra 	$L__BB12_136;
	setp.lt.f32 	%p25, %f217, %f216;
	setp.lt.s64 	%p26, %rd260, %rd261;
	or.pred  	%p27, %p25, %p26;
	selp.f32 	%f217, %f216, %f217, %p27;
	selp.b64 	%rd261, %rd260, %rd261, %p27;
$L__BB12_136:
	setp.lt.f32 	%p28, %f217, %f229;
	@%p28 bra 	$L__BB12_138;
	setp.lt.f32 	%p29, %f229, %f217;
	setp.lt.s64 	%p30, %rd261, %rd273;
	or.pred  	%p31, %p29, %p30;
	selp.f32 	%f229, %f217, %f229, %p31;
	selp.b64 	%rd273, %rd261, %rd273, %p31;
$L__BB12_138:
	setp.ne.s32 	%p32, %r35, 0;
	bar.sync 	0;
	@%p32 bra 	$L__BB12_140;
	atom.global.add.u32 	%r76, [%rd1+4], 1280;
	add.s32 	%r77, %r76, %r3;
	st.shared.u32 	[_ZN6thrust24THRUST_300001_SM_1000_NS8cuda_cub4core6detail5shmemE+152], %r77;
$L__BB12_140:
	bar.sync 	0;
	ld.shared.u32 	%r427, [_ZN6thrust24THRUST_300001_SM_1000_NS8cuda_cub4core6detail5shmemE+152];
	add.s32 	%r78, %r427, 1280;
	setp.le.s32 	%p33, %r78, %r66;
	mov.f32 	%f213, %f229;
	mov.u64 	%rd257, %rd273;
	@%p33 bra 	$L__BB12_128;
$L__BB12_141:
	setp.le.s32 	%p34, %r66, %r427;
	@%p34 bra 	$L__BB12_164;
	sub.s32 	%r40, %r66, %r427;
	setp.ge.s32 	%p35, %r35, %r40;
	@%p35 bra 	$L__BB12_164;
	not.b32 	%r79, %r35;
	add.s32 	%r80, %r66, %r79;
	sub.s32 	%r41, %r80, %r427;
	and.b32  	%r81, %r41, 768;
	setp.eq.s32 	%p36, %r81, 768;
	mov.u32 	%r431, %r35;
	@%p36 bra 	$L__BB12_149;
	add.s32 	%r429, %r35, %r427;
	shr.u32 	%r82, %r41, 8;
	add.s32 	%r83, %r82, 1;
	and.b32  	%r84, %r83, 3;
	neg.s32 	%r428, %r84;
	mov.u32 	%r431, %r35;
$L__BB12_145:
	.pragma "nounroll";
	mov.u64 	%rd122, %rd273;
	mov.f32 	%f114, %f229;
	cvt.s64.s32 	%rd198, %r429;
	add.s64 	%rd123, %rd3, %rd198;
	mul.wide.s32 	%rd199, %r429, 4;
	add.s64 	%rd200, %rd2, %rd199;
	ld.global.f32 	%f115, [%rd200];
	setp.lt.f32 	%p37, %f114, %f115;
	mov.f32 	%f229, %f115;
	mov.u64 	%rd273, %rd123;
	@%p37 bra 	$L__BB12_148;
	setp.lt.f32 	%p38, %f115, %f114;
	mov.f32 	%f229, %f114;
	mov.u64 	%rd273, %rd122;
	@%p38 bra 	$L__BB12_148;
	setp.lt.s64 	%p39, %rd122, %rd123;
	selp.f32 	%f229, %f114, %f115, %p39;
	min.s64 	%rd273, %rd122, %rd123;
$L__BB12_148:
	add.s32 	%r431, %r431, 256;
	add.s32 	%r429, %r429, 256;
	add.s32 	%r428, %r428, 1;
	setp.ne.s32 	%p40, %r428, 0;
	@%p40 bra 	$L__BB12_145;
$L__BB12_149:
	setp.lt.u32 	%p41, %r41, 768;
	@%p41 bra 	$L__BB12_164;
	add.s32 	%r432, %r431, %r427;
	add.s32 	%r435, %r432, 256;
	add.s32 	%r434, %r432, 512;
	add.s32 	%r433, %r432, 768;
	add.s64 	%rd128, %rd2, 2048;
$L__BB12_151:
	cvt.s64.s32 	%rd201, %r435;
	add.s64 	%rd130, %rd3, %rd201;
	cvt.s64.s32 	%rd202, %r434;
	add.s64 	%rd131, %rd3, %rd202;
	cvt.s64.s32 	%rd203, %r433;
	add.s64 	%rd132, %rd3, %rd203;
	cvt.s64.s32 	%rd204, %r432;
	mul.wide.s32 	%rd205, %r432, 4;
	add.s64 	%rd133, %rd128, %rd205;
	add.s64 	%rd134, %rd3, %rd204;
	ld.global.f32 	%f121, [%rd133+-2048];
	setp.lt.f32 	%p42, %f229, %f121;
	mov.f32 	%f225, %f121;
	mov.u64 	%rd269, %rd134;
	@%p42 bra 	$L__BB12_154;
	setp.lt.f32 	%p43, %f121, %f229;
	mov.f32 	%f225, %f229;
	mov.u64 	%rd269, %rd273;
	@%p43 bra 	$L__BB12_154;
	setp.lt.s64 	%p44, %rd273, %rd134;
	selp.f32 	%f225, %f229, %f121, %p44;
	min.s64 	%rd269, %rd273, %rd134;
$L__BB12_154:
	ld.global.f32 	%f124, [%rd133+-1024];
	setp.lt.f32 	%p45, %f225, %f124;
	mov.f32 	%f226, %f124;
	mov.u64 	%rd270, %rd130;
	@%p45 bra 	$L__BB12_157;
	setp.lt.f32 	%p46, %f124, %f225;
	mov.f32 	%f226, %f225;
	mov.u64 	%rd270, %rd269;
	@%p46 bra 	$L__BB12_157;
	setp.lt.s64 	%p47, %rd269, %rd130;
	selp.f32 	%f226, %f225, %f124, %p47;
	min.s64 	%rd270, %rd269, %rd130;
$L__BB12_157:
	ld.global.f32 	%f127, [%rd133];
	setp.lt.f32 	%p48, %f226, %f127;
	mov.f32 	%f227, %f127;
	mov.u64 	%rd271, %rd131;
	@%p48 bra 	$L__BB12_160;
	setp.lt.f32 	%p49, %f127, %f226;
	mov.f32 	%f227, %f226;
	mov.u64 	%rd271, %rd270;
	@%p49 bra 	$L__BB12_160;
	setp.lt.s64 	%p50, %rd270, %rd131;
	selp.f32 	%f227, %f226, %f127, %p50;
	min.s64 	%rd271, %rd270, %rd131;
$L__BB12_160:
	ld.global.f32 	%f130, [%rd133+1024];
	setp.lt.f32 	%p51, %f227, %f130;
	mov.f32 	%f229, %f130;
	mov.u64 	%rd273, %rd132;
	@%p51 bra 	$L__BB12_163;
	setp.lt.f32 	%p52, %f130, %f227;
	mov.f32 	%f229, %f227;
	mov.u64 	%rd273, %rd271;
	@%p52 bra 	$L__BB12_163;
	setp.lt.s64 	%p53, %rd271, %rd132;
	selp.f32 	%f229, %f227, %f130, %p53;
	min.s64 	%rd273, %rd271, %rd132;
$L__BB12_163:
	add.s32 	%r431, %r431, 1024;
	add.s32 	%r435, %r435, 1024;
	add.s32 	%r434, %r434, 1024;
	add.s32 	%r433, %r433, 1024;
	add.s32 	%r432, %r432, 1024;
	setp.lt.s32 	%p54, %r431, %r40;
	@%p54 bra 	$L__BB12_151;
$L__BB12_164:
	// begin inline asm
	mov.u32 %r85, %laneid;
	// end inline asm
	mov.b32 	%r87, %f229;
	mov.b32 	%r103, 1;
	mov.b32 	%r104, 31;
	mov.b32 	%r105, -1;
	// begin inline asm
	shfl.sync.down.b32 %r86, %r87, %r103, %r104, %r105;
	// end inline asm
	mov.b32 	%f134, %r86;
	// begin inline asm
	shfl.sync.down.b32 %r91, %r92, %r103, %r104, %r105;
	// end inline asm
	mov.b64 	{%r97, %r102}, %rd273;
	// begin inline asm
	shfl.sync.down.b32 %r96, %r97, %r103, %r104, %r105;
	// end inline asm
	// begin inline asm
	shfl.sync.down.b32 %r101, %r102, %r103, %r104, %r105;
	// end inline asm
	mov.b64 	%rd144, {%r96, %r101};
	setp.gt.s32 	%p55, %r85, 30;
	mov.f32 	%f230, %f229;
	mov.u64 	%rd274, %rd273;
	@%p55 bra 	$L__BB12_168;
	setp.lt.f32 	%p56, %f229, %f134;
	mov.f32 	%f230, %f134;
	mov.u64 	%rd274, %rd144;
	@%p56 bra 	$L__BB12_168;
	setp.gt.f32 	%p57, %f229, %f134;
	mov.f32 	%f230, %f229;
	mov.u64 	%rd274, %rd273;
	@%p57 bra 	$L__BB12_168;
	setp.lt.s64 	%p58, %rd273, %rd144;
	selp.f32 	%f230, %f229, %f134, %p58;
	min.s64 	%rd274, %rd273, %rd144;
$L__BB12_168:
	mov.b32 	%r107, %f230;
	mov.b32 	%r123, 2;
	mov.b32 	%r124, 31;
	mov.b32 	%r125, -1;
	// begin inline asm
	shfl.sync.down.b32 %r106, %r107, %r123, %r124, %r125;
	// end inline asm
	mov.b32 	%f137, %r106;
	// begin inline asm
	shfl.sync.down.b32 %r111, %r112, %r123, %r124, %r125;
	// end inline asm
	mov.b64 	{%r117, %r122}, %rd274;
	// begin inline asm
	shfl.sync.down.b32 %r116, %r117, %r123, %r124, %r125;
	// end inline asm
	// begin inline asm
	shfl.sync.down.b32 %r121, %r122, %r123, %r124, %r125;
	// end inline asm
	mov.b64 	%rd147, {%r116, %r121};
	setp.gt.s32 	%p59, %r85, 29;
	mov.f32 	%f231, %f230;
	mov.u64 	%rd275, %rd274;
	@%p59 bra 	$L__BB12_172;
	setp.lt.f32 	%p60, %f230, %f137;
	mov.f32 	%f231, %f137;
	mov.u64 	%rd275, %rd147;
	@%p60 bra 	$L__BB12_172;
	setp.gt.f32 	%p61, %f230, %f137;
	mov.f32 	%f231, %f230;
	mov.u64 	%rd275, %rd274;
	@%p61 bra 	$L__BB12_172;
	setp.lt.s64 	%p62, %rd274, %rd147;
	selp.f32 	%f231, %f230, %f137, %p62;
	min.s64 	%rd275, %rd274, %rd147;
$L__BB12_172:
	mov.b32 	%r127, %f231;
	mov.b32 	%r143, 4;
	mov.b32 	%r144, 31;
	mov.b32 	%r145, -1;
	// begin inline asm
	shfl.sync.down.b32 %r126, %r127, %r143, %r144, %r145;
	// end inline asm
	mov.b32 	%f140, %r126;
	// begin inline asm
	shfl.sync.down.b32 %r131, %r132, %r143, %r144, %r145;
	// end inline asm
	mov.b64 	{%r137, %r142}, %rd275;
	// begin inline asm
	shfl.sync.down.b32 %r136, %r137, %r143, %r144, %r145;
	// end inline asm
	// begin inline asm
	shfl.sync.down.b32 %r141, %r142, %r143, %r144, %r145;
	// end inline asm
	mov.b64 	%rd150, {%r136, %r141};
	setp.gt.s32 	%p63, %r85, 27;
	mov.f32 	%f232, %f231;
	mov.u64 	%rd276, %rd275;
	@%p63 bra 	$L__BB12_176;
	setp.lt.f32 	%p64, %f231, %f140;
	mov.f32 	%f232, %f140;
	mov.u64 	%rd276, %rd150;
	@%p64 bra 	$L__BB12_176;
	setp.gt.f32 	%p65, %f231, %f140;
	mov.f32 	%f232, %f231;
	mov.u64 	%rd276, %rd275;
	@%p65 bra 	$L__BB12_176;
	setp.lt.s64 	%p66, %rd275, %rd150;
	selp.f32 	%f232, %f231, %f140, %p66;
	min.s64 	%rd276, %rd275, %rd150;
$L__BB12_176:
	mov.b32 	%r147, %f232;
	mov.b32 	%r163, 8;
	mov.b32 	%r164, 31;
	mov.b32 	%r165, -1;
	// begin inline asm
	shfl.sync.down.b32 %r146, %r147, %r163, %r164, %r165;
	// end inline asm
	mov.b32 	%f143, %r146;
	// begin inline asm
	shfl.sync.down.b32 %r151, %r152, %r163, %r164, %r165;
	// end inline asm
	mov.b64 	{%r157, %r162}, %rd276;
	// begin inline asm
	shfl.sync.down.b32 %r156, %r157, %r163, %r164, %r165;
	// end inline asm
	// begin inline asm
	shfl.sync.down.b32 %r161, %r162, %r163, %r164, %r165;
	// end inline asm
	mov.b64 	%rd153, {%r156, %r161};
	setp.gt.s32 	%p67, %r85, 23;
	mov.f32 	%f233, %f232;
	mov.u64 	%rd277, %rd276;
	@%p67 bra 	$L__BB12_180;
	setp.lt.f32 	%p68, %f232, %f143;
	mov.f32 	%f233, %f143;
	mov.u64 	%rd277, %rd153;
	@%p68 bra 	$L__BB12_180;
	setp.gt.f32 	%p69, %f232, %f143;
	mov.f32 	%f233, %f232;
	mov.u64 	%rd277, %rd276;
	@%p69 bra 	$L__BB12_180;
	setp.lt.s64 	%p70, %rd276, %rd153;
	selp.f32 	%f233, %f232, %f143, %p70;
	min.s64 	%rd277, %rd276, %rd153;
$L__BB12_180:
	mov.b32 	%r167, %f233;
	mov.b32 	%r183, 16;
	mov.b32 	%r184, 31;
	mov.b32 	%r185, -1;
	// begin inline asm
	shfl.sync.down.b32 %r166, %r167, %r183, %r184, %r185;
	// end inline asm
	mov.b32 	%f146, %r166;
	// begin inline asm
	shfl.sync.down.b32 %r171, %r172, %r183, %r184, %r185;
	// end inline asm
	mov.b64 	{%r177, %r182}, %rd277;
	// begin inline asm
	shfl.sync.down.b32 %r176, %r177, %r183, %r184, %r185;
	// end inline asm
	// begin inline asm
	shfl.sync.down.b32 %r181, %r182, %r183, %r184, %r185;
	// end inline asm
	mov.b64 	%rd156, {%r176, %r181};
	setp.gt.s32 	%p71, %r85, 15;
	mov.f32 	%f241, %f233;
	mov.u64 	%rd285, %rd277;
	@%p71 bra 	$L__BB12_184;
	setp.lt.f32 	%p72, %f233, %f146;
	mov.f32 	%f241, %f146;
	mov.u64 	%rd285, %rd156;
	@%p72 bra 	$L__BB12_184;
	setp.gt.f32 	%p73, %f233, %f146;
	mov.f32 	%f241, %f233;
	mov.u64 	%rd285, %rd277;
	@%p73 bra 	$L__BB12_184;
	setp.lt.s64 	%p74, %rd277, %rd156;
	selp.f32 	%f241, %f233, %f146, %p74;
	min.s64 	%rd285, %rd277, %rd156;
$L__BB12_184:
	setp.ne.s32 	%p75, %r85, 0;
	@%p75 bra 	$L__BB12_186;
	shr.u32 	%r186, %r35, 1;
	and.b32  	%r187, %r186, 496;
	mov.u32 	%r188, _ZN6thrust24THRUST_300001_SM_1000_NS8cuda_cub4core6detail5shmemE;
	add.s32 	%r189, %r188, %r187;
	st.shared.f32 	[%r189+8], %f241;
	st.shared.u64 	[%r189+16], %rd285;
$L__BB12_186:
	bar.sync 	0;
	setp.ne.s32 	%p76, %r35, 0;
	@%p76 bra 	$L__BB12_208;
	ld.shared.f32 	%f149, [_ZN6thrust24THRUST_300001_SM_1000_NS8cuda_cub4core6detail5shmemE+24];
	ld.shared.u64 	%rd159, [_ZN6thrust24THRUST_300001_SM_1000_NS8cuda_cub4core6detail5shmemE+32];
	setp.lt.f32 	%p77, %f241, %f149;
	mov.f32 	%f235, %f149;
	mov.u64 	%rd279, %rd159;
	@%p77 bra 	$L__BB12_190;
	setp.lt.f32 	%p78, %f149, %f241;
	mov.f32 	%f235, %f241;
	mov.u64 	%rd279, %rd285;
	@%p78 bra 	$L__BB12_190;
	setp.lt.s64 	%p79, %rd285, %rd159;
	selp.f32 	%f235, %f241, %f149, %p79;
	min.s64 	%rd279, %rd285, %rd159;
$L__BB12_190:
	ld.shared.f32 	%f152, [_ZN6thrust24THRUST_300001_SM_1000_NS8cuda_cub4core6detail5shmemE+40];
	ld.shared.u64 	%rd162, [_ZN6thrust24THRUST_300001_SM_1000_NS8cuda_cub4core6detail5shmemE+48];
	setp.lt.f32 	%p80, %f235, %f152;
	mov.f32 	%f236, %f152;
	mov.u64 	%rd280, %rd162;
	@%p80 bra 	$L__BB12_193;
	setp.lt.f32 	%p81, %f152, %f235;
	mov.f32 	%f236, %f235;
	mov.u64 	%rd280, %rd279;
	@%p81 bra 	$L__BB12_193;
	setp.lt.s64 	%p82, %rd279, %rd162;
	selp.f32 	%f236, %f235, %f152, %p82;
	min.s64 	%rd280, %rd279, %rd162;
$L__BB12_193:
	ld.shared.f32 	%f155, [_ZN6thrust24THRUST_300001_SM_1000_NS8cuda_cub4core6detail5shmemE+56];
	ld.shared.u64 	%rd165, [_ZN6thrust24THRUST_300001_SM_1000_NS8cuda_cub4core6detail5shmemE+64];
	setp.lt.f32 	%p83, %f236, %f155;
	mov.f32 	%f237, %f155;
	mov.u64 	%rd281, %rd165;
	@%p83 bra 	$L__BB12_196;
	setp.lt.f32 	%p84, %f155, %f236;
	mov.f32 	%f237, %f236;
	mov.u64 	%rd281, %rd280;
	@%p84 bra 	$L__BB12_196;
	setp.lt.s64 	%p85, %rd280, %rd165;
	selp.f32 	%f237, %f236, %f155, %p85;
	min.s64 	%rd281, %rd280, %rd165;
$L__BB12_196:
	ld.shared.f32 	%f158, [_ZN6thrust24THRUST_300001_SM_1000_NS8cuda_cub4core6detail5shmemE+72];
	ld.shared.u64 	%rd168, [_ZN6thrust24THRUST_300001_SM_1000_NS8cuda_cub4core6detail5shmemE+80];
	setp.lt.f32 	%p86, %f237, %f158;
	mov.f32 	%f238, %f158;
	mov.u64 	%rd282, %rd168;
	@%p86 bra 	$L__BB12_199;
	setp.lt.f32 	%p87, %f158, %f237;
	mov.f32 	%f238, %f237;
	mov.u64 	%rd282, %rd281;
	@%p87 bra 	$L__BB12_199;
	setp.lt.s64 	%p88, %rd281, %rd168;
	selp.f32 	%f238, %f237, %f158, %p88;
	min.s64 	%rd282, %rd281, %rd168;
$L__BB12_199:
	ld.shared.f32 	%f161, [_ZN6thrust24THRUST_300001_SM_1000_NS8cuda_cub4core6detail5shmemE+88];
	ld.shared.u64 	%rd171, [_ZN6thrust24THRUST_300001_SM_1000_NS8cuda_cub4core6detail5shmemE+96];
	setp.lt.f32 	%p89, %f238, %f161;
	mov.f32 	%f239, %f161;
	mov.u64 	%rd283, %rd171;
	@%p89 bra 	$L__BB12_202;
	setp.lt.f32 	%p90, %f161, %f238;
	mov.f32 	%f239, %f238;
	mov.u64 	%rd283, %rd282;
	@%p90 bra 	$L__BB12_202;
	setp.lt.s64 	%p91, %rd282, %rd171;
	selp.f32 	%f239, %f238, %f161, %p91;
	min.s64 	%rd283, %rd282, %rd171;
$L__BB12_202:
	ld.shared.f32 	%f164, [_ZN6thrust24THRUST_300001_SM_1000_NS8cuda_cub4core6detail5shmemE+104];
	ld.shared.u64 	%rd174, [_ZN6thrust24THRUST_300001_SM_1000_NS8cuda_cub4core6detail5shmemE+112];
	setp.lt.f32 	%p92, %f239, %f164;
	mov.f32 	%f240, %f164;
	mov.u64 	%rd284, %rd174;
	@%p92 bra 	$L__BB12_205;
	setp.lt.f32 	%p93, %f164, %f239;
	mov.f32 	%f240, %f239;
	mov.u64 	%rd284, %rd283;
	@%p93 bra 	$L__BB12_205;
	setp.lt.s64 	%p94, %rd283, %rd174;
	selp.f32 	%f240, %f239, %f164, %p94;
	min.s64 	%rd284, %rd283, %rd174;
$L__BB12_205:
	ld.shared.f32 	%f167, [_ZN6thrust24THRUST_300001_SM_1000_NS8cuda_cub4core6detail5shmemE+120];
	ld.shared.u64 	%rd177, [_ZN6thrust24THRUST_300001_SM_1000_NS8cuda_cub4core6detail5shmemE+128];
	setp.lt.f32 	%p95, %f240, %f167;
	mov.f32 	%f241, %f167;
	mov.u64 	%rd285, %rd177;
	@%p95 bra 	$L__BB12_208;
	setp.lt.f32 	%p96, %f167, %f240;
	mov.f32 	%f241, %f240;
	mov.u64 	%rd285, %rd284;
	@%p96 bra 	$L__BB12_208;
	setp.lt.s64 	%p97, %rd284, %rd177;
	selp.f32 	%f241, %f240, %f167, %p97;
	min.s64 	%rd285, %rd284, %rd177;
$L__BB12_208:
	mov.u32 	%r415, %tid.x;
	setp.ne.s32 	%p214, %r415, 0;
	@%p214 bra 	$L__BB12_210;
	ld.param.u64 	%rd222, [_ZN6thrust24THRUST_300001_SM_1000_NS8cuda_cub4core6detail13_kernel_agentINS1_8__reduce11ReduceAgentINS0_12zip_iteratorIN4cuda3std3__45tupleIJNS0_10device_ptrIfEENS0_17counting_iteratorIlNS0_11use_defaultESF_SF_EEEEEEEPNSB_IJflEEESJ_iNS1_9__extrema9arg_max_fIflNSA_4lessIfEEEEEEJSI_SK_iN3cub18CUB_300001_SM_100013GridEvenShareIiEENSS_9GridQueueIjEESP_EEEvDpT0__param_1];
	cvta.to.global.u64 	%rd219, %rd222;
	mul.wide.u32 	%rd220, %r1, 16;
	add.s64 	%rd221, %rd219, %rd220;
	st.global.f32 	[%rd221], %f241;
	st.global.u64 	[%rd221+8], %rd285;
$L__BB12_210:
	ret;

}
	// .globl	_ZN6thrust24THRUST_300001_SM_1000_NS8cuda_cub4core6detail13_kernel_agentINS1_8__reduce11ReduceAgentIPN4cuda3std3__45tupleIJflEEESC_SB_iNS1_9__extrema9arg_max_fIflNS9_4lessIfEEEEEEJSC_SC_iSH_EEEvDpT0_
.visible .entry _ZN6thrust24THRUST_300001_SM_1000_NS8cuda_cub4core6detail13_kernel_agentINS1_8__reduce11ReduceAgentIPN4cuda3std3__45tupleIJflEEESC_SB_iNS1_9__extrema9arg_max_fIflNS9_4lessIfEEEEEEJSC_SC_iSH_EEEvDpT0_(
	.param .u64 .ptr .align 1 _ZN6thrust24THRUST_300001_SM_1000_NS8cuda_cub4core6detail13_kernel_agentINS1_8__reduce11ReduceAgentIPN4cuda3std3__45tupleIJflEEESC_SB_iNS1_9__extrema9arg_max_fIflNS9_4lessIfEEEEEEJSC_SC_iSH_EEEvDpT0__param_0,
	.param .u64 .ptr .align 1 _ZN6thrust24THRUST_300001_SM_1000_NS8cuda_cub4core6detail13_kernel_agentINS1_8__reduce11ReduceAgentIPN4cuda3std3__45tupleIJflEEESC_SB_iNS1_9__extrema9arg_max_fIflNS9_4lessIfEEEEEEJSC_SC_iSH_EEEvDpT0__param_1,
	.param .u32 _ZN6thrust24THRUST_300001_SM_1000_NS8cuda_cub4core6detail13_kernel_agentINS1_8__reduce11ReduceAgentIPN4cuda3std3__45tupleIJflEEESC_SB_iNS1_9__extrema9arg_max_fIflNS9_4lessIfEEEEEEJSC_SC_iSH_EEEvDpT0__param_2,
	.param .align 1 .b8 _ZN6thrust24THRUST_300001_SM_1000_NS8cuda_cub4core6detail13_kernel_agentINS1_8__reduce11ReduceAgentIPN4cuda3std3__45tupleIJflEEESC_SB_iNS1_9__extrema9arg_max_fIflNS9_4lessIfEEEEEEJSC_SC_iSH_EEEvDpT0__param_3[1]
)
.maxntid 256
{
	.reg .pred 	%p<222>;
	.reg .b32 	%r<432>;
	.reg .b32 	%f<248>;
	.reg .b64 	%rd<356>;

	ld.param.u64 	%rd186, [_ZN6thrust24THRUST_300001_SM_1000_NS8cuda_cub4core6detail13_kernel_agentINS1_8__reduce11ReduceAgentIPN4cuda3std3__45tupleIJflEEESC_SB_iNS1_9__extrema9arg_max_fIflNS9_4lessIfEEEEEEJSC_SC_iSH_EEEvDpT0__param_0];
	ld.param.u64 	%rd187, [_ZN6thrust24THRUST_300001_SM_1000_NS8cuda_cub4core6detail13_kernel_agentINS1_8__reduce11ReduceAgentIPN4cuda3std3__45tupleIJflEEESC_SB_iNS1_9__extrema9arg_max_fIflNS9_4lessIfEEEEEEJSC_SC_iSH_EEEvDpT0__param_1];
	ld.param.u32 	%r37, [_ZN6thrust24THRUST_300001_SM_1000_NS8cuda_cub4core6detail13_kernel_agentINS1_8__reduce11ReduceAgentIPN4cuda3std3__45tupleIJflEEESC_SB_iNS1_9__extrema9arg_max_fIflNS9_4lessIfEEEEEEJSC_SC_iSH_EEEvDpT0__param_2];
	setp.eq.s32 	%p1, %r37, 0;
	@%p1 bra 	$L__BB13_211;
	setp.gt.s32 	%p2, %r37, 1279;
	@%p2 bra 	$L__BB13_121;
	mov.u32 	%r1, %tid.x;
	setp.ge.s32 	%p105, %r1, %r37;
	mov.f32 	%f191, 0f00000000;
	mov.b64 	%rd298, 0;
	mov.u32 	%r422, %r1;
	@%p105 bra 	$L__BB13_4;
	mul.wide.u32 	%rd263, %r1, 16;
	add.s64 	%rd260, %rd186, %rd263;
	// begin inline asm
	ld.global.nc.u64 %rd259, [%rd260];
	// end inline asm
	mov.b64 	{%r183, %r184}, %rd259;
	mov.b32 	%f191, %r183;
	add.s64 	%rd262, %rd260, 8;
	// begin inline asm
	ld.global.nc.u64 %rd298, [%rd262];
	// end inline asm
	add.s32 	%r422, %r1, 256;
$L__BB13_4:
	setp.ge.s32 	%p106, %r422, %r37;
	@%p106 bra 	$L__BB13_25;
	not.b32 	%r185, %r422;
	add.s32 	%r4, %r37, %r185;
	and.b32  	%r186, %r4, 768;
	setp.eq.s32 	%p107, %r186, 768;
	@%p107 bra 	$L__BB13_11;
	mul.wide.u32 	%rd265, %r422, 16;
	add.s64 	%rd289, %rd186, %rd265;
	shr.u32 	%r187, %r4, 8;
	add.s32 	%r188, %r187, 1;
	and.b32  	%r189, %r188, 3;
	neg.s32 	%r420, %r189;
$L__BB13_7:
	.pragma "nounroll";
	mov.u64 	%rd5, %rd298;
	mov.f32 	%f3, %f191;
	// begin inline asm
	ld.global.nc.u64 %rd266, [%rd289];
	// end inline asm
	mov.b64 	{%r190, %r191}, %rd266;
	mov.b32 	%f4, %r190;
	add.s64 	%rd269, %rd289, 8;
	// begin inline asm
	ld.global.nc.u64 %rd268, [%rd269];
	// end inline asm
	setp.lt.f32 	%p108, %f3, %f4;
	mov.u64 	%rd298, %rd268;
	mov.f32 	%f191, %f4;
	@%p108 bra 	$L__BB13_10;
	setp.lt.f32 	%p109, %f4, %f3;
	mov.u64 	%rd298, %rd5;
	mov.f32 	%f191, %f3;
	@%p109 bra 	$L__BB13_10;
	setp.lt.s64 	%p110, %rd5, %rd268;
	min.s64 	%rd298, %rd5, %rd268;
	selp.f32 	%f191, %f3, %f4, %p110;
$L__BB13_10:
	add.s32 	%r422, %r422, 256;
	add.s64 	%rd289, %rd289, 4096;
	add.s32 	%r420, %r420, 1;
	setp.ne.s32 	%p111, %r420, 0;
	@%p111 bra 	$L__BB13_7;
$L__BB13_11:
	setp.lt.u32 	%p112, %r4, 768;
	@%p112 bra 	$L__BB13_25;
$L__BB13_12:
	mul.wide.s32 	%rd274, %r422, 16;
	add.s64 	%rd271, %rd186, %rd274;
	// begin inline asm
	ld.global.nc.u64 %rd270, [%rd271];
	// end inline asm
	mov.b64 	{%r192, %r193}, %rd270;
	mov.b32 	%f10, %r192;
	add.s64 	%rd273, %rd271, 8;
	// begin inline asm
	ld.global.nc.u64 %rd272, [%rd273];
	// end inline asm
	setp.lt.f32 	%p113, %f191, %f10;
	mov.u64 	%rd295, %rd272;
	mov.f32 	%f188, %f10;
	@%p113 bra 	$L__BB13_15;
	setp.lt.f32 	%p114, %f10, %f191;
	mov.u64 	%rd295, %rd298;
	mov.f32 	%f188, %f191;
	@%p114 bra 	$L__BB13_15;
	setp.lt.s64 	%p115, %rd298, %rd272;
	min.s64 	%rd295, %rd298, %rd272;
	selp.f32 	%f188, %f191, %f10, %p115;
$L__BB13_15:
	add.s64 	%rd276, %rd271, 4096;
	// begin inline asm
	ld.global.nc.u64 %rd275, [%rd276];
	// end inline asm
	mov.b64 	{%r194, %r195}, %rd275;
	mov.b32 	%f13, %r194;
	add.s64 	%rd278, %rd271, 4104;
	// begin inline asm
	ld.global.nc.u64 %rd277, [%rd278];
	// end inline asm
	setp.lt.f32 	%p116, %f188, %f13;
	mov.u64 	%rd296, %rd277;
	mov.f32 	%f189, %f13;
	@%p116 bra 	$L__BB13_18;
	setp.lt.f32 	%p117, %f13, %f188;
	mov.u64 	%rd296, %rd295;
	mov.f32 	%f189, %f188;
	@%p117 bra 	$L__BB13_18;
	setp.lt.s64 	%p118, %rd295, %rd277;
	min.s64 	%rd296, %rd295, %rd277;
	selp.f32 	%f189, %f188, %f13, %p118;
$L__BB13_18:
	add.s64 	%rd280, %rd271, 8192;
	// begin inline asm
	ld.global.nc.u64 %rd279, [%rd280];
	// end inline asm
	mov.b64 	{%r196, %r197}, %rd279;
	mov.b32 	%f16, %r196;
	add.s64 	%rd282, %rd271, 8200;
	// begin inline asm
	ld.global.nc.u64 %rd281, [%rd282];
	// end inline asm
	setp.lt.f32 	%p119, %f189, %f16;
	mov.u64 	%rd297, %rd281;
	mov.f32 	%f190, %f16;
	@%p119 bra 	$L__BB13_21;
	setp.lt.f32 	%p120, %f16, %f189;
	mov.u64 	%rd297, %rd296;
	mov.f32 	%f190, %f189;
	@%p120 bra 	$L__BB13_21;
	setp.lt.s64 	%p121, %rd296, %rd281;
	min.s64 	%rd297, %rd296, %rd281;
	selp.f32 	%f190, %f189, %f16, %p121;
$L__BB13_21:
	add.s64 	%rd284, %rd271, 12288;
	// begin inline asm
	ld.global.nc.u64 %rd283, [%rd284];
	// end inline asm
	mov.b64 	{%r198, %r199}, %rd283;
	mov.b32 	%f19, %r198;
	add.s64 	%rd286, %rd271, 12296;
	// begin inline asm
	ld.global.nc.u64 %rd285, [%rd286];
	// end inline asm
	setp.lt.f32 	%p122, %f190, %f19;
	mov.u64 	%rd298, %rd285;
	mov.f32 	%f191, %f19;
	@%p122 bra 	$L__BB13_24;
	setp.lt.f32 	%p123, %f19, %f190;
	mov.u64 	%rd298, %rd297;
	mov.f32 	%f191, %f190;
	@%p123 bra 	$L__BB13_24;
	setp.lt.s64 	%p124, %rd297, %rd285;
	min.s64 	%rd298, %rd297, %rd285;
	selp.f32 	%f191, %f190, %f19, %p124;
$L__BB13_24:
	add.s32 	%r422, %r422, 1024;
	setp.lt.s32 	%p125, %r422, %r37;
	@%p125 bra 	$L__BB13_12;
$L__BB13_25:
	setp.lt.s32 	%p126, %r37, 256;
	@%p126 bra 	$L__BB13_70;
	// begin inline asm
	mov.u32 %r313, %laneid;
	// end inline asm
	mov.b32 	%r315, %f191;
	mov.b32 	%r331, 1;
	mov.b32 	%r332, 31;
	mov.b32 	%r333, -1;
	// begin inline asm
	shfl.sync.down.b32 %r314, %r315, %r331, %r332, %r333;
	// end inline asm
	mov.b32 	%f23, %r314;
	// begin inline asm
	shfl.sync.down.b32 %r319, %r320, %r331, %r332, %r333;
	// end inline asm
	mov.b64 	{%r325, %r330}, %rd298;
	// begin inline asm
	shfl.sync.down.b32 %r324, %r325, %r331, %r332, %r333;
	// end inline asm
	// begin inline asm
	shfl.sync.down.b32 %r329, %r330, %r331, %r332, %r333;
	// end inline asm
	mov.b64 	%rd27, {%r324, %r329};
	setp.gt.s32 	%p178, %r313, 30;
	mov.u64 	%rd300, %rd298;
	mov.f32 	%f193, %f191;
	@%p178 bra 	$L__BB13_30;
	setp.lt.f32 	%p179, %f191, %f23;
	mov.u64 	%rd300, %rd27;
	mov.f32 	%f193, %f23;
	@%p179 bra 	$L__BB13_30;
	setp.gt.f32 	%p180, %f191, %f23;
	mov.u64 	%rd300, %rd298;
	mov.f32 	%f193, %f191;
	@%p180 bra 	$L__BB13_30;
	setp.lt.s64 	%p181, %rd298, %rd27;
	min.s64 	%rd300, %rd298, %rd27;
	selp.f32 	%f193, %f191, %f23, %p181;
$L__BB13_30:
	mov.b32 	%r335, %f193;
	mov.b32 	%r351, 2;
	mov.b32 	%r352, 31;
	mov.b32 	%r353, -1;
	// begin inline asm
	shfl.sync.down.b32 %r334, %r335, %r351, %r352, %r353;
	// end inline asm
	mov.b32 	%f26, %r334;
	// begin inline asm
	shfl.sync.down.b32 %r339, %r340, %r351, %r352, %r353;
	// end inline asm
	mov.b64 	{%r345, %r350}, %rd300;
	// begin inline asm
	shfl.sync.down.b32 %r344, %r345, %r351, %r352, %r353;
	// end inline asm
	// begin inline asm
	shfl.sync.down.b32 %r349, %r350, %r351, %r352, %r353;
	// end inline asm
	mov.b64 	%rd30, {%r344, %r349};
	setp.gt.s32 	%p182, %r313, 29;
	mov.u64 	%rd301, %rd300;
	mov.f32 	%f194, %f193;
	@%p182 bra 	$L__BB13_34;
	setp.lt.f32 	%p183, %f193, %f26;
	mov.u64 	%rd301, %rd30;
	mov.f32 	%f194, %f26;
	@%p183 bra 	$L__BB13_34;
	setp.gt.f32 	%p184, %f193, %f26;
	mov.u64 	%rd301, %rd300;
	mov.f32 	%f194, %f193;
	@%p184 bra 	$L__BB13_34;
	setp.lt.s64 	%p185, %rd300, %rd30;
	min.s64 	%rd301, %rd300, %rd30;
	selp.f32 	%f194, %f193, %f26, %p185;
$L__BB13_34:
	mov.b32 	%r355, %f194;
	mov.b32 	%r371, 4;
	mov.b32 	%r372, 31;
	mov.b32 	%r373, -1;
	// begin inline asm
	shfl.sync.down.b32 %r354, %r355, %r371, %r372, %r373;
	// end inline asm
	mov.b32 	%f29, %r354;
	// begin inline asm
	shfl.sync.down.b32 %r359, %r360, %r371, %r372, %r373;
	// end inline asm
	mov.b64 	{%r365, %r370}, %rd301;
	// begin inline asm
	shfl.sync.down.b32 %r364, %r365, %r371, %r372, %r373;
	// end inline asm
	// begin inline asm
	shfl.sync.down.b32 %r369, %r370, %r371, %r372, %r373;
	// end inline asm
	mov.b64 	%rd33, {%r364, %r369};
	setp.gt.s32 	%p186, %r313, 27;
	mov.u64 	%rd302, %rd301;
	mov.f32 	%f195, %f194;
	@%p186 bra 	$L__BB13_38;
	setp.lt.f32 	%p187, %f194, %f29;
	mov.u64 	%rd302, %rd33;
	mov.f32 	%f195, %f29;
	@%p187 bra 	$L__BB13_38;
	setp.gt.f32 	%p188, %f194, %f29;
	mov.u64 	%rd302, %rd301;
	mov.f32 	%f195, %f194;
	@%p188 bra 	$L__BB13_38;
	setp.lt.s64 	%p189, %rd301, %rd33;
	min.s64 	%rd302, %rd301, %rd33;
	selp.f32 	%f195, %f194, %f29, %p189;
$L__BB13_38:
	mov.b32 	%r375, %f195;
	mov.b32 	%r391, 8;
	mov.b32 	%r392, 31;
	mov.b32 	%r393, -1;
	// begin inline asm
	shfl.sync.down.b32 %r374, %r375, %r391, %r392, %r393;
	// end inline asm
	mov.b32 	%f32, %r374;
	// begin inline asm
	shfl.sync.down.b32 %r379, %r380, %r391, %r392, %r393;
	// end inline asm
	mov.b64 	{%r385, %r390}, %rd302;
	// begin inline asm
	shfl.sync.down.b32 %r384, %r385, %r391, %r392, %r393;
	// end inline asm
	// begin inline asm
	shfl.sync.down.b32 %r389, %r390, %r391, %r392, %r393;
	// end inline asm
	mov.b64 	%rd36, {%r384, %r389};
	setp.gt.s32 	%p190, %r313, 23;
	mov.u64 	%rd303, %rd302;
	mov.f32 	%f196, %f195;
	@%p190 bra 	$L__BB13_42;
	setp.lt.f32 	%p191, %f195, %f32;
	mov.u64 	%rd303, %rd36;
	mov.f32 	%f196, %f32;
	@%p191 bra 	$L__BB13_42;
	setp.gt.f32 	%p192, %f195, %f32;
	mov.u64 	%rd303, %rd302;
	mov.f32 	%f196, %f195;
	@%p192 bra 	$L__BB13_42;
	setp.lt.s64 	%p193, %rd302, %rd36;
	min.s64 	%rd303, %rd302, %rd36;
	selp.f32 	%f196, %f195, %f32, %p193;
$L__BB13_42:
	mov.b32 	%r395, %f196;
	mov.b32 	%r411, 16;
	mov.b32 	%r412, 31;
	mov.b32 	%r413, -1;
	// begin inline asm
	shfl.sync.down.b32 %r394, %r395, %r411, %r412, %r413;
	// end inline asm
	mov.b32 	%f35, %r394;
	// begin inline asm
	shfl.sync.down.b32 %r399, %r400, %r411, %r412, %r413;
	// end inline asm
	mov.b64 	{%r405, %r410}, %rd303;
	// begin inline asm
	shfl.sync.down.b32 %r404, %r405, %r411, %r412, %r413;
	// end inline asm
	// begin inline asm
	shfl.sync.down.b32 %r409, %r410, %r411, %r412, %r413;
	// end inline asm
	mov.b64 	%rd39, {%r404, %r409};
	setp.gt.s32 	%p194, %r313, 15;
	mov.u64 	%rd355, %rd303;
	mov.f32 	%f247, %f196;
	@%p194 bra 	$L__BB13_46;
	setp.lt.f32 	%p195, %f196, %f35;
	mov.u64 	%rd355, %rd39;
	mov.f32 	%f247, %f35;
	@%p195 bra 	$L__BB13_46;
	setp.gt.f32 	%p196, %f196, %f35;
	mov.u64 	%rd355, %rd303;
	mov.f32 	%f247, %f196;
	@%p196 bra 	$L__BB13_46;
	setp.lt.s64 	%p197, %rd303, %rd39;
	min.s64 	%rd355, %rd303, %rd39;
	selp.f32 	%f247, %f196, %f35, %p197;
$L__BB13_46:
	setp.ne.s32 	%p198, %r313, 0;
	@%p198 bra 	$L__BB13_48;
	shr.u32 	%r414, %r1, 1;
	and.b32  	%r415, %r414, 496;
	mov.u32 	%r416, _ZN6thrust24THRUST_300001_SM_1000_NS8cuda_cub4core6detail5shmemE;
	add.s32 	%r417, %r416, %r415;
	st.shared.f32 	[%r417+8], %f247;
	st.shared.u64 	[%r417+16], %rd355;
$L__BB13_48:
	bar.sync 	0;
	setp.ne.s32 	%p199, %r1, 0;
	@%p199 bra 	$L__BB13_209;
	ld.shared.f32 	%f38, [_ZN6thrust24THRUST_300001_SM_1000_NS8cuda_cub4core6detail5shmemE+24];
	ld.shared.u64 	%rd42, [_ZN6thrust24THRUST_300001_SM_1000_NS8cuda_cub4core6detail5shmemE+32];
	setp.lt.f32 	%p200, %f247, %f38;
	mov.u64 	%rd305, %rd42;
	mov.f32 	%f198, %f38;
	@%p200 bra 	$L__BB13_52;
	setp.lt.f32 	%p201, %f38, %f247;
	mov.u64 	%rd305, %rd355;
	mov.f32 	%f198, %f247;
	@%p201 bra 	$L__BB13_52;
	setp.lt.s64 	%p202, %rd355, %rd42;
	min.s64 	%rd305, %rd355, %rd42;
	selp.f32 	%f198, %f247, %f38, %p202;
$L__BB13_52:
	ld.shared.f32 	%f41, [_ZN6thrust24THRUST_300001_SM_1000_NS8cuda_cub4core6detail5shmemE+40];
	ld.shared.u64 	%rd45, [_ZN6thrust24THRUST_300001_SM_1000_NS8cuda_cub4core6detail5shmemE+48];
	setp.lt.f32 	%p203, %f198, %f41;
	mov.u64 	%rd306, %rd45;
	mov.f32 	%f199, %f41;
	@%p203 bra 	$L__BB13_55;
	setp.lt.f32 	%p204, %f41, %f198;
	mov.u64 	%rd306, %rd305;
	mov.f32 	%f199, %f198;
	@%p204 bra 	$L__BB13_55;
	setp.lt.s64 	%p205, %rd305, %rd45;
	min.s64 	%rd306, %rd305, %rd45;
	selp.f32 	%f199, %f198, %f41, %p205;
$L__BB13_55:
	ld.shared.f32 	%f44, [_ZN6thrust24THRUST_300001_SM_1000_NS8cuda_cub4core6detail5shmemE+56];
	ld.shared.u64 	%rd48, [_ZN6thrust24THRUST_300001_SM_1000_NS8cuda_cub4core6detail5shmemE+64];
	setp.lt.f32 	%p206, %f199, %f44;
	mov.u64 	%rd307, %rd48;
	mov.f32 	%f200, %f44;
	@%p206 bra 	$L__BB13_58;
	setp.lt.f32 	%p207, %f44, %f199;
	mov.u64 	%rd307, %rd306;
	mov.f32 	%f200, %f199;
	@%p207 bra 	$L__BB13_58;
	setp.lt.s64 	%p208, %rd306, %rd48;
	min.s64 	%rd307, %rd306, %rd48;
	selp.f32 	%f200, %f199, %f44, %p208;
$L__BB13_58:
	ld.shared.f32 	%f47, [_ZN6thrust24THRUST_300001_SM_1000_NS8cuda_cub4core6detail5shmemE+72];
	ld.shared.u64 	%rd51, [_ZN6thrust24THRUST_300001_SM_1000_NS8cuda_cub4core6detail5shmemE+80];
	setp.lt.f32 	%p209, %f200, %f47;
	mov.u64 	%rd308, %rd51;
	mov.f32 	%f201, %f47;
	@%p209 bra 	$L__BB13_61;
	setp.lt.f32 	%p210, %f47, %f200;
	mov.u64 	%rd308, %rd307;
	mov.f32 	%f201, %f200;
	@%p210 bra 	$L__BB13_61;
	setp.lt.s64 	%p211, %rd307, %rd51;
	min.s64 	%rd308, %rd307, %rd51;
	selp.f32 	%f201, %f200, %f47, %p211;
$L__BB13_61:
	ld.shared.f32 	%f50, [_ZN6thrust24THRUST_300001_SM_1000_NS8cuda_cub4core6detail5shmemE+88];
	ld.shared.u64 	%rd54, [_ZN6thrust24THRUST_300001_SM_1000_NS8cuda_cub4core6detail5shmemE+96];
	setp.lt.f32 	%p212, %f201, %f50;
	mov.u64 	%rd309, %rd54;
	mov.f32 	%f202, %f50;
	@%p212 bra 	$L__BB13_64;
	setp.lt.f32 	%p213, %f50, %f201;
	mov.u64 	%rd309, %rd308;
	mov.f32 	%f202, %f201;
	@%p213 bra 	$L__BB13_64;
	setp.lt.s64 	%p214, %rd308, %rd54;
	min.s64 	%rd309, %rd308, %rd54;
	selp.f32 	%f202, %f201, %f50, %p214;
$L__BB13_64:
	ld.shared.f32 	%f53, [_ZN6thrust24THRUST_300001_SM_1000_NS8cuda_cub4core6detail5shmemE+104];
	ld.shared.u64 	%rd57, [_ZN6thrust24THRUST_300001_SM_1000_NS8cuda_cub4core6detail5shmemE+112];
	setp.lt.f32 	%p215, %f202, %f53;
	mov.u64 	%rd310, %rd57;
	mov.f32 	%f203, %f53;
	@%p215 bra 	$L__BB13_67;
	setp.lt.f32 	%p216, %f53, %f202;
	mov.u64 	%rd310, %rd309;
	mov.f32 	%f203, %f202;
	@%p216 bra 	$L__BB13_67;
	setp.lt.s64 	%p217, %rd309, %rd57;
	min.s64 	%rd310, %rd309, %rd57;
	selp.f32 	%f203, %f202, %f53, %p217;
$L__BB13_67:
	ld.shared.f32 	%f56, [_ZN6thrust24THRUST_300001_SM_1000_NS8cuda_cub4core6detail5shmemE+120];
	ld.shared.u64 	%rd60, [_ZN6thrust24THRUST_300001_SM_1000_NS8cuda_cub4core6detail5shmemE+128];
	setp.lt.f32 	%p218, %f203, %f56;
	mov.f32 	%f247, %f56;
	mov.u64 	%rd355, %rd60;
	@%p218 bra 	$L__BB13_209;
	setp.lt.f32 	%p219, %f56, %f203;
	mov.f32 	%f247, %f203;
	mov.u64 	%rd355, %rd310;
	@%p219 bra 	$L__BB13_209;
	setp.lt.s64 	%p220, %rd310, %rd60;
	min.s64 	%rd355, %rd310, %rd60;
	selp.f32 	%f247, %f203, %f56, %p220;
	bra.uni 	$L__BB13_209;
$L__BB13_70:
	// begin inline asm
	mov.u32 %r200, %laneid;
	// end inline asm
	and.b32  	%r221, %r1, 992;
	add.s32 	%r222, %r221, 32;
	setp.gt.s32 	%p127, %r222, %r37;
	not.b32 	%r223, %r221;
	add.s32 	%r224, %r37, %r223;
	selp.b32 	%r219, %r224, 31, %p127;
	mov.b32 	%r202, %f191;
	mov.b32 	%r218, 1;
	mov.b32 	%r220, -1;
	// begin inline asm
	shfl.sync.down.b32 %r201, %r202, %r218, %r219, %r220;
	// end inline asm
	mov.b32 	%f58, %r201;
	// begin inline asm
	shfl.sync.down.b32 %r206, %r207, %r218, %r219, %r220;
	// end inline asm
	mov.b64 	{%r212, %r217}, %rd298;
	// begin inline asm
	shfl.sync.down.b32 %r211, %r212, %r218, %r219, %r220;
	// end inline asm
	// begin inline asm
	shfl.sync.down.b32 %r216, %r217, %r218, %r219, %r220;
	// end inline asm
	mov.b64 	%rd62, {%r211, %r216};
	setp.ge.s32 	%p128, %r200, %r219;
	mov.u64 	%rd311, %rd298;
	mov.f32 	%f204, %f191;
	@%p128 bra 	$L__BB13_74;
	setp.lt.f32 	%p129, %f191, %f58;
	mov.u64 	%rd311, %rd62;
	mov.f32 	%f204, %f58;
	@%p129 bra 	$L__BB13_74;
	setp.gt.f32 	%p130, %f191, %f58;
	mov.u64 	%rd311, %rd298;
	mov.f32 	%f204, %f191;
	@%p130 bra 	$L__BB13_74;
	setp.lt.s64 	%p131, %rd298, %rd62;
	min.s64 	%rd311, %rd298, %rd62;
	selp.f32 	%f204, %f191, %f58, %p131;
$L__BB13_74:
	mov.b32 	%r226, %f204;
	mov.b32 	%r242, 2;
	mov.b32 	%r244, -1;
	// begin inline asm
	shfl.sync.down.b32 %r225, %r226, %r242, %r219, %r244;
	// end inline asm
	mov.b32 	%f61, %r225;
	// begin inline asm
	shfl.sync.down.b32 %r230, %r231, %r242, %r219, %r244;
	// end inline asm
	mov.b64 	{%r236, %r241}, %rd311;
	// begin inline asm
	shfl.sync.down.b32 %r235, %r236, %r242, %r219, %r244;
	// end inline asm
	// begin inline asm
	shfl.sync.down.b32 %r240, %r241, %r242, %r219, %r244;
	// end inline asm
	mov.b64 	%rd65, {%r235, %r240};
	add.s32 	%r245, %r200, 2;
	setp.gt.s32 	%p132, %r245, %r219;
	mov.u64 	%rd312, %rd311;
	mov.f32 	%f205, %f204;
	@%p132 bra 	$L__BB13_78;
	setp.lt.f32 	%p133, %f204, %f61;
	mov.u64 	%rd312, %rd65;
	mov.f32 	%f205, %f61;
	@%p133 bra 	$L__BB13_78;
	setp.gt.f32 	%p134, %f204, %f61;
	mov.u64 	%rd312, %rd311;
	mov.f32 	%f205, %f204;
	@%p134 bra 	$L__BB13_78;
	setp.lt.s64 	%p135, %rd311, %rd65;
	min.s64 	%rd312, %rd311, %rd65;
	selp.f32 	%f205, %f204, %f61, %p135;
$L__BB13_78:
	mov.b32 	%r247, %f205;
	mov.b32 	%r263, 4;
	mov.b32 	%r265, -1;
	// begin inline asm
	shfl.sync.down.b32 %r246, %r247, %r263, %r219, %r265;
	// end inline asm
	mov.b32 	%f64, %r246;
	// begin inline asm
	shfl.sync.down.b32 %r251, %r252, %r263, %r219, %r265;
	// end inline asm
	mov.b64 	{%r257, %r262}, %rd312;
	// begin inline asm
	shfl.sync.down.b32 %r256, %r257, %r263, %r219, %r265;
	// end inline asm
	// begin inline asm
	shfl.sync.down.b32 %r261, %r262, %r263, %r219, %r265;
	// end inline asm
	mov.b64 	%rd68, {%r256, %r261};
	add.s32 	%r266, %r200, 4;
	setp.gt.s32 	%p136, %r266, %r219;
	mov.f32 	%f206, %f205;
	mov.u64 	%rd313, %rd312;
	@%p136 bra 	$L__BB13_82;
	setp.lt.f32 	%p137, %f205, %f64;
	mov.f32 	%f206, %f64;
	mov.u64 	%rd313, %rd68;
	@%p137 bra 	$L__BB13_82;
	setp.gt.f32 	%p138, %f205, %f64;
	mov.f32 	%f206, %f205;
	mov.u64 	%rd313, %rd312;
	@%p138 bra 	$L__BB13_82;
	setp.lt.s64 	%p139, %rd312, %rd68;
	selp.f32 	%f206, %f205, %f64, %p139;
	min.s64 	%rd313, %rd312, %rd68;
$L__BB13_82:
	mov.b32 	%r268, %f206;
	mov.b32 	%r284, 8;
	mov.b32 	%r286, -1;
	// begin inline asm
	shfl.sync.down.b32 %r267, %r268, %r284, %r219, %r286;
	// end inline asm
	mov.b32 	%f67, %r267;
	// begin inline asm
	shfl.sync.down.b32 %r272, %r273, %r284, %r219, %r286;
	// end inline asm
	mov.b64 	{%r278, %r283}, %rd313;
	// begin inline asm
	shfl.sync.down.b32 %r277, %r278, %r284, %r219, %r286;
	// end inline asm
	// begin inline asm
	shfl.sync.down.b32 %r282, %r283, %r284, %r219, %r286;
	// end inline asm
	mov.b64 	%rd71, {%r277, %r282};
	add.s32 	%r287, %r200, 8;
	setp.gt.s32 	%p140, %r287, %r219;
	mov.f32 	%f207, %f206;
	mov.u64 	%rd314, %rd313;
	@%p140 bra 	$L__BB13_86;
	setp.lt.f32 	%p141, %f206, %f67;
	mov.f32 	%f207, %f67;
	mov.u64 	%rd314, %rd71;
	@%p141 bra 	$L__BB13_86;
	setp.gt.f32 	%p142, %f206, %f67;
	mov.f32 	%f207, %f206;
	mov.u64 	%rd314, %rd313;
	@%p142 bra 	$L__BB13_86;
	setp.lt.s64 	%p143, %rd313, %rd71;
	selp.f32 	%f207, %f206, %f67, %p143;
	min.s64 	%rd314, %rd313, %rd71;
$L__BB13_86:
	mov.b32 	%r289, %f207;
	mov.b32 	%r305, 16;
	mov.b32 	%r307, -1;
	// begin inline asm
	shfl.sync.down.b32 %r288, %r289, %r305, %r219, %r307;
	// end inline asm
	mov.b32 	%f70, %r288;
	// begin inline asm
	shfl.sync.down.b32 %r293, %r294, %r305, %r219, %r307;
	// end inline asm
	mov.b64 	{%r299, %r304}, %rd314;
	// begin inline asm
	shfl.sync.down.b32 %r298, %r299, %r305, %r219, %r307;
	// end inline asm
	// begin inline asm
	shfl.sync.down.b32 %r303, %r304, %r305, %r219, %r307;
	// end inline asm
	mov.b64 	%rd74, {%r298, %r303};
	add.s32 	%r308, %r200, 16;
	setp.gt.s32 	%p144, %r308, %r219;
	mov.f32 	%f247, %f207;
	mov.u64 	%rd355, %rd314;
	@%p144 bra 	$L__BB13_90;
	setp.lt.f32 	%p145, %f207, %f70;
	mov.f32 	%f247, %f70;
	mov.u64 	%rd355, %rd74;
	@%p145 bra 	$L__BB13_90;
	setp.gt.f32 	%p146, %f207, %f70;
	mov.f32 	%f247, %f207;
	mov.u64 	%rd355, %rd314;
	@%p146 bra 	$L__BB13_90;
	setp.lt.s64 	%p147, %rd314, %rd74;
	selp.f32 	%f247, %f207, %f70, %p147;
	min.s64 	%rd355, %rd314, %rd74;
$L__BB13_90:
	setp.ne.s32 	%p148, %r200, 0;
	@%p148 bra 	$L__BB13_92;
	shr.u32 	%r309, %r1, 1;
	and.b32  	%r310, %r309, 496;
	mov.u32 	%r311, _ZN6thrust24THRUST_300001_SM_1000_NS8cuda_cub4core6detail5shmemE;
	add.s32 	%r312, %r311, %r310;
	st.shared.f32 	[%r312+8], %f247;
	st.shared.u64 	[%r312+16], %rd355;
$L__BB13_92:
	bar.sync 	0;
	setp.ne.s32 	%p149, %r1, 0;
	@%p149 bra 	$L__BB13_209;
	setp.lt.s32 	%p150, %r37, 33;
	mov.f32 	%f209, %f247;
	mov.u64 	%rd316, %rd355;
	@%p150 bra 	$L__BB13_97;
	ld.shared.f32 	%f73, [_ZN6thrust24THRUST_300001_SM_1000_NS8cuda_cub4core6detail5shmemE+24];
	ld.shared.u64 	%rd77, [_ZN6thrust24THRUST_300001_SM_1000_NS8cuda_cub4core6detail5shmemE+32];
	setp.lt.f32 	%p151, %f247, %f73;
	mov.f32 	%f209, %f73;
	mov.u64 	%rd316, %rd77;
	@%p151 bra 	$L__BB13_97;
	setp.lt.f32 	%p152, %f73, %f247;
	mov.f32 	%f209, %f247;
	mov.u64 	%rd316, %rd355;
	@%p152 bra 	$L__BB13_97;
	setp.lt.s64 	%p153, %rd355, %rd77;
	selp.f32 	%f209, %f247, %f73, %p153;
	min.s64 	%rd316, %rd355, %rd77;
$L__BB13_97:
	setp.lt.s32 	%p154, %r37, 65;
	mov.f32 	%f210, %f209;
	mov.u64 	%rd317, %rd316;
	@%p154 bra 	$L__BB13_101;
	ld.shared.f32 	%f76, [_ZN6thrust24THRUST_300001_SM_1000_NS8cuda_cub4core6detail5shmemE+40];
	ld.shared.u64 	%rd80, [_ZN6thrust24THRUST_300001_SM_1000_NS8cuda_cub4core6detail5shmemE+48];
	setp.lt.f32 	%p155, %f209, %f76;
	mov.f32 	%f210, %f76;
	mov.u64 	%rd317, %rd80;
	@%p155 bra 	$L__BB13_101;
	setp.lt.f32 	%p156, %f76, %f209;
	mov.f32 	%f210, %f209;
	mov.u64 	%rd317, %rd316;
	@%p156 bra 	$L__BB13_101;
	setp.lt.s64 	%p157, %rd316, %rd80;
	selp.f32 	%f210, %f209, %f76, %p157;
	min.s64 	%rd317, %rd316, %rd80;
$L__BB13_101:
	setp.lt.s32 	%p158, %r37, 97;
	mov.f32 	%f211, %f210;
	mov.u64 	%rd318, %rd317;
	@%p158 bra 	$L__BB13_105;
	ld.shared.f32 	%f79, [_ZN6thrust24THRUST_300001_SM_1000_NS8cuda_cub4core6detail5shmemE+56];
	ld.shared.u64 	%rd83, [_ZN6thrust24THRUST_300001_SM_1000_NS8cuda_cub4core6detail5shmemE+64];
	setp.lt.f32 	%p159, %f210, %f79;
	mov.f32 	%f211, %f79;
	mov.u64 	%rd318, %rd83;
	@%p159 bra 	$L__BB13_105;
	setp.lt.f32 	%p160, %f79, %f210;
	mov.f32 	%f211, %f210;
	mov.u64 	%rd318, %rd317;
	@%p160 bra 	$L__BB13_105;
	setp.lt.s64 	%p161, %rd317, %rd83;
	selp.f32 	%f211, %f210, %f79, %p161;
	min.s64 	%rd318, %rd317, %rd83;
$L__BB13_105:
	setp.lt.s32 	%p162, %r37, 129;
	mov.f32 	%f212, %f211;
	mov.u64 	%rd319, %rd318;
	@%p162 bra 	$L__BB13_109;
	ld.shared.f32 	%f82, [_ZN6thrust24THRUST_300001_SM_1000_NS8cuda_cub4core6detail5shmemE+72];
	ld.shared.u64 	%rd86, [_ZN6thrust24THRUST_300001_SM_1000_NS8cuda_cub4core6detail5shmemE+80];
	setp.lt.f32 	%p163, %f211, %f82;
	mov.f32 	%f212, %f82;
	mov.u64 	%rd319, %rd86;
	@%p163 bra 	$L__BB13_109;
	setp.lt.f32 	%p164, %f82, %f211;
	mov.f32 	%f212, %f211;
	mov.u64 	%rd319, %rd318;
	@%p164 bra 	$L__BB13_109;
	setp.lt.s64 	%p165, %rd318, %rd86;
	selp.f32 	%f212, %f211, %f82, %p165;
	min.s64 	%rd319, %rd318, %rd86;
$L__BB13_109:
	setp.lt.s32 	%p166, %r37, 161;
	mov.f32 	%f213, %f212;
	mov.u64 	%rd320, %rd319;
	@%p166 bra 	$L__BB13_113;
	ld.shared.f32 	%f85, [_ZN6thrust24THRUST_300001_SM_1000_NS8cuda_cub4core6detail5shmemE+88];
	ld.shared.u64 	%rd89, [_ZN6thrust24THRUST_300001_SM_1000_NS8cuda_cub4core6detail5shmemE+96];
	setp.lt.f32 	%p167, %f212, %f85;
	mov.f32 	%f213, %f85;
	mov.u64 	%rd320, %rd89;
	@%p167 bra 	$L__BB13_113;
	setp.lt.f32 	%p168, %f85, %f212;
	mov.f32 	%f213, %f212;
	mov.u64 	%rd320, %rd319;
	@%p168 bra 	$L__BB13_113;
	setp.lt.s64 	%p169, %rd319, %rd89;
	selp.f32 	%f213, %f212, %f85, %p169;
	min.s64 	%rd320, %rd319, %rd89;
$L__BB13_113:
	setp.lt.s32 	%p170, %r37, 193;
	mov.f32 	%f214, %f213;
	mov.u64 	%rd321, %rd320;
	@%p170 bra 	$L__BB13_117;
	ld.shared.f32 	%f88, [_ZN6thrust24THRUST_300001_SM_1000_NS8cuda_cub4core6detail5shmemE+104];
	ld.shared.u64 	%rd92, [_ZN6thrust24THRUST_300001_SM_1000_NS8cuda_cub4core6detail5shmemE+112];
	setp.lt.f32 	%p171, %f213, %f88;
	mov.f32 	%f214, %f88;
	mov.u64 	%rd321, %rd92;
	@%p171 bra 	$L__BB13_117;
	setp.lt.f32 	%p172, %f88, %f213;
	mov.f32 	%f214, %f213;
	mov.u64 	%rd321, %rd320;
	@%p172 bra 	$L__BB13_117;
	setp.lt.s64 	%p173, %rd320, %rd92;
	selp.f32 	%f214, %f213, %f88, %p173;
	min.s64 	%rd321, %rd320, %rd92;
$L__BB13_117:
	setp.lt.s32 	%p174, %r37, 225;
	mov.f32 	%f247, %f214;
	mov.u64 	%rd355, %rd321;
	@%p174 bra 	$L__BB13_209;
	ld.shared.f32 	%f91, [_ZN6thrust24THRUST_300001_SM_1000_NS8cuda_cub4core6detail5shmemE+120];
	ld.shared.u64 	%rd95, [_ZN6thrust24THRUST_300001_SM_1000_NS8cuda_cub4core6detail5shmemE+128];
	setp.lt.f32 	%p175, %f214, %f91;
	mov.f32 	%f247, %f91;
	mov.u64 	%rd355, %rd95;
	@%p175 bra 	$L__BB13_209;
	setp.lt.f32 	%p176, %f91, %f214;
	mov.f32 	%f247, %f214;
	mov.u64 	%rd355, %rd321;
	@%p176 bra 	$L__BB13_209;
	setp.lt.s64 	%p177, %rd321, %rd95;
	selp.f32 	%f247, %f214, %f91, %p177;
	min.s64 	%rd355, %rd321, %rd95;
	bra.uni 	$L__BB13_209;
$L__BB13_121:
	mov.u32 	%r16, %tid.x;
	mul.wide.u32 	%rd208, %r16, 16;
	add.s64 	%rd189, %rd186, %rd208;
	// begin inline asm
	ld.global.nc.u64 %rd188, [%rd189];
	// end inline asm
	mov.b64 	{%r38, %r39}, %rd188;
	mov.b32 	%f93, %r38;
	add.s64 	%rd191, %rd189, 8;
	// begin inline asm
	ld.global.nc.u64 %rd190, [%rd191];
	// end inline asm
	add.s64 	%rd193, %rd189, 4096;
	// begin inline asm
	ld.global.nc.u64 %rd192, [%rd193];
	// end inline asm
	mov.b64 	{%r40, %r41}, %rd192;
	mov.b32 	%f215, %r40;
	add.s64 	%rd195, %rd189, 4104;
	// begin inline asm
	ld.global.nc.u64 %rd322, [%rd195];
	// end inline asm
	add.s64 	%rd197, %rd189, 8192;
	// begin inline asm
	ld.global.nc.u64 %rd196, [%rd197];
	// end inline asm
	mov.b64 	{%r42, %r43}, %rd196;
	mov.b32 	%f216, %r42;
	add.s64 	%rd199, %rd189, 8200;
	// begin inline asm
	ld.global.nc.u64 %rd323, [%rd199];
	// end inline asm
	add.s64 	%rd201, %rd189, 12288;
	// begin inline asm
	ld.global.nc.u64 %rd200, [%rd201];
	// end inline asm
	mov.b64 	{%r44, %r45}, %rd200;
	mov.b32 	%f217, %r44;
	add.s64 	%rd203, %rd189, 12296;
	// begin inline asm
	ld.global.nc.u64 %rd324, [%rd203];
	// end inline asm
	add.s64 	%rd205, %rd189, 16384;
	// begin inline asm
	ld.global.nc.u64 %rd204, [%rd205];
	// end inline asm
	mov.b64 	{%r46, %r47}, %rd204;
	mov.b32 	%f234, %r46;
	add.s64 	%rd207, %rd189, 16392;
	// begin inline asm
	ld.global.nc.u64 %rd342, [%rd207];
	// end inline asm
	setp.lt.f32 	%p3, %f93, %f215;
	@%p3 bra 	$L__BB13_123;
	setp.lt.f32 	%p4, %f215, %f93;
	setp.lt.s64 	%p5, %rd190, %rd322;
	or.pred  	%p6, %p4, %p5;
	selp.f32 	%f215, %f93, %f215, %p6;
	selp.b64 	%rd322, %rd190, %rd322, %p6;
$L__BB13_123:
	setp.lt.f32 	%p7, %f215, %f216;
	@%p7 bra 	$L__BB13_125;
	setp.lt.f32 	%p8, %f216, %f215;
	setp.lt.s64 	%p9, %rd322, %rd323;
	or.pred  	%p10, %p8, %p9;
	selp.f32 	%f216, %f215, %f216, %p10;
	selp.b64 	%rd323, %rd322, %rd323, %p10;
$L__BB13_125:
	setp.lt.f32 	%p11, %f216, %f217;
	@%p11 bra 	$L__BB13_127;
	setp.lt.f32 	%p12, %f217, %f216;
	setp.lt.s64 	%p13, %rd323, %rd324;
	or.pred  	%p14, %p12, %p13;
	selp.f32 	%f217, %f216, %f217, %p14;
	selp.b64 	%rd324, %rd323, %rd324, %p14;
$L__BB13_127:
	setp.lt.f32 	%p15, %f217, %f234;
	@%p15 bra 	$L__BB13_129;
	setp.lt.f32 	%p16, %f234, %f217;
	setp.lt.s64 	%p17, %rd324, %rd342;
	or.pred  	%p18, %p16, %p17;
	selp.f32 	%f234, %f217, %f234, %p18;
	selp.b64 	%rd342, %rd324, %rd342, %p18;
$L__BB13_129:
	setp.lt.u32 	%p19, %r37, 2560;
	mov.b32 	%r425, 1280;
	@%p19 bra 	$L__BB13_142;
	mov.b32 	%r424, 1280;
	mov.f32 	%f219, %f234;
	mov.u64 	%rd326, %rd342;
$L__BB13_131:
	add.s32 	%r50, %r424, %r16;
	mul.wide.u32 	%rd229, %r50, 16;
	add.s64 	%rd210, %rd186, %rd229;
	// begin inline asm
	ld.global.nc.u64 %rd209, [%rd210];
	// end inline asm
	mov.b64 	{%r51, %r52}, %rd209;
	mov.b32 	%f220, %r51;
	add.s64 	%rd212, %rd210, 8;
	// begin inline asm
	ld.global.nc.u64 %rd327, [%rd212];
	// end inline asm
	add.s64 	%rd214, %rd210, 4096;
	// begin inline asm
	ld.global.nc.u64 %rd213, [%rd214];
	// end inline asm
	mov.b64 	{%r53, %r54}, %rd213;
	mov.b32 	%f221, %r53;
	add.s64 	%rd216, %rd210, 4104;
	// begin inline asm
	ld.global.nc.u64 %rd328, [%rd216];
	// end inline asm
	add.s64 	%rd218, %rd210, 8192;
	// begin inline asm
	ld.global.nc.u64 %rd217, [%rd218];
	// end inline asm
	mov.b64 	{%r55, %r56}, %rd217;
	mov.b32 	%f222, %r55;
	add.s64 	%rd220, %rd210, 8200;
	// begin inline asm
	ld.global.nc.u64 %rd329, [%rd220];
	// end inline asm
	add.s64 	%rd222, %rd210, 12288;
	// begin inline asm
	ld.global.nc.u64 %rd221, [%rd222];
	// end inline asm
	mov.b64 	{%r57, %r58}, %rd221;
	mov.b32 	%f223, %r57;
	add.s64 	%rd224, %rd210, 12296;
	// begin inline asm
	ld.global.nc.u64 %rd330, [%rd224];
	// end inline asm
	add.s64 	%rd226, %rd210, 16384;
	// begin inline asm
	ld.global.nc.u64 %rd225, [%rd226];
	// end inline asm
	mov.b64 	{%r59, %r60}, %rd225;
	mov.b32 	%f234, %r59;
	add.s64 	%rd228, %rd210, 16392;
	// begin inline asm
	ld.global.nc.u64 %rd342, [%rd228];
	// end inline asm
	setp.lt.f32 	%p20, %f219, %f220;
	@%p20 bra 	$L__BB13_133;
	setp.lt.f32 	%p21, %f220, %f219;
	setp.lt.s64 	%p22, %rd326, %rd327;
	or.pred  	%p23, %p21, %p22;
	selp.f32 	%f220, %f219, %f220, %p23;
	selp.b64 	%rd327, %rd326, %rd327, %p23;
$L__BB13_133:
	setp.lt.f32 	%p24, %f220, %f221;
	@%p24 bra 	$L__BB13_135;
	setp.lt.f32 	%p25, %f221, %f220;
	setp.lt.s64 	%p26, %rd327, %rd328;
	or.pred  	%p27, %p25, %p26;
	selp.f32 	%f221, %f220, %f221, %p27;
	selp.b64 	%rd328, %rd327, %rd328, %p27;
$L__BB13_135:
	setp.lt.f32 	%p28, %f221, %f222;
	@%p28 bra 	$L__BB13_137;
	setp.lt.f32 	%p29, %f222, %f221;
	setp.lt.s64 	%p30, %rd328, %rd329;
	or.pred  	%p31, %p29, %p30;
	selp.f32 	%f222, %f221, %f222, %p31;
	selp.b64 	%rd329, %rd328, %rd329, %p31;
$L__BB13_137:
	setp.lt.f32 	%p32, %f222, %f223;
	@%p32 bra 	$L__BB13_139;
	setp.lt.f32 	%p33, %f223, %f222;
	setp.lt.s64 	%p34, %rd329, %rd330;
	or.pred  	%p35, %p33, %p34;
	selp.f32 	%f223, %f222, %f223, %p35;
	selp.b64 	%rd330, %rd329, %rd330, %p35;
$L__BB13_139:
	setp.lt.f32 	%p36, %f223, %f234;
	@%p36 bra 	$L__BB13_141;
	setp.lt.f32 	%p37, %f234, %f223;
	setp.lt.s64 	%p38, %rd330, %rd342;
	or.pred  	%p39, %p37, %p38;
	selp.f32 	%f234, %f223, %f234, %p39;
	selp.b64 	%rd342, %rd330, %rd342, %p39;
$L__BB13_141:
	add.s32 	%r425, %r424, 1280;
	add.s32 	%r61, %r424, 2560;
	setp.le.s32 	%p40, %r61, %r37;
	mov.u32 	%r424, %r425;
	mov.f32 	%f219, %f234;
	mov.u64 	%rd326, %rd342;
	@%p40 bra 	$L__BB13_131;
$L__BB13_142:
	setp.le.s32 	%p41, %r37, %r425;
	@%p41 bra 	$L__BB13_165;
	sub.s32 	%r20, %r37, %r425;
	setp.ge.s32 	%p42, %r16, %r20;
	@%p42 bra 	$L__BB13_165;
	not.b32 	%r62, %r16;
	add.s32 	%r63, %r37, %r62;
	sub.s32 	%r21, %r63, %r425;
	and.b32  	%r64, %r21, 768;
	setp.eq.s32 	%p43, %r64, 768;
	mov.u32 	%r429, %r16;
	@%p43 bra 	$L__BB13_150;
	add.s32 	%r427, %r16, %r425;
	shr.u32 	%r65, %r21, 8;
	add.s32 	%r66, %r65, 1;
	and.b32  	%r67, %r66, 3;
	neg.s32 	%r426, %r67;
	mov.u32 	%r429, %r16;
$L__BB13_146:
	.pragma "nounroll";
	mov.u64 	%rd127, %rd342;
	mov.f32 	%f123, %f234;
	mul.wide.u32 	%rd235, %r427, 16;
	add.s64 	%rd232, %rd186, %rd235;
	// begin inline asm
	ld.global.nc.u64 %rd231, [%rd232];
	// end inline asm
	mov.b64 	{%r68, %r69}, %rd231;
	mov.b32 	%f124, %r68;
	add.s64 	%rd234, %rd232, 8;
	// begin inline asm
	ld.global.nc.u64 %rd233, [%rd234];
	// end inline asm
	setp.lt.f32 	%p44, %f123, %f124;
	mov.f32 	%f234, %f124;
	mov.u64 	%rd342, %rd233;
	@%p44 bra 	$L__BB13_149;
	setp.lt.f32 	%p45, %f124, %f123;
	mov.f32 	%f234, %f123;
	mov.u64 	%rd342, %rd127;
	@%p45 bra 	$L__BB13_149;
	setp.lt.s64 	%p46, %rd127, %rd233;
	selp.f32 	%f234, %f123, %f124, %p46;
	min.s64 	%rd342, %rd127, %rd233;
$L__BB13_149:
	add.s32 	%r429, %r429, 256;
	add.s32 	%r427, %r427, 256;
	add.s32 	%r426, %r426, 1;
	setp.ne.s32 	%p47, %r426, 0;
	@%p47 bra 	$L__BB13_146;
$L__BB13_150:
	setp.lt.u32 	%p48, %r21, 768;
	@%p48 bra 	$L__BB13_165;
	cvt.u64.u32 	%rd236, %r429;
	cvt.u64.u32 	%rd237, %r425;
	add.s64 	%rd238, %rd236, %rd237;
	shl.b64 	%rd239, %rd238, 4;
	add.s64 	%rd240, %rd239, %rd186;
	add.s64 	%rd337, %rd240, 12296;
	add.s32 	%r430, %r429, %r425;
$L__BB13_152:
	mul.wide.u32 	%rd245, %r430, 16;
	add.s64 	%rd242, %rd186, %rd245;
	// begin inline asm
	ld.global.nc.u64 %rd241, [%rd242];
	// end inline asm
	mov.b64 	{%r70, %r71}, %rd241;
	mov.b32 	%f130, %r70;
	add.s64 	%rd244, %rd242, 8;
	// begin inline asm
	ld.global.nc.u64 %rd243, [%rd244];
	// end inline asm
	setp.lt.f32 	%p49, %f234, %f130;
	mov.f32 	%f231, %f130;
	mov.u64 	%rd339, %rd243;
	@%p49 bra 	$L__BB13_155;
	setp.lt.f32 	%p50, %f130, %f234;
	mov.f32 	%f231, %f234;
	mov.u64 	%rd339, %rd342;
	@%p50 bra 	$L__BB13_155;
	setp.lt.s64 	%p51, %rd342, %rd243;
	selp.f32 	%f231, %f234, %f130, %p51;
	min.s64 	%rd339, %rd342, %rd243;
$L__BB13_155:
	add.s64 	%rd247, %rd337, -8200;
	// begin inline asm
	ld.global.nc.u64 %rd246, [%rd247];
	// end inline asm
	mov.b64 	{%r72, %r73}, %rd246;
	mov.b32 	%f133, %r72;
	add.s64 	%rd249, %rd337, -8192;
	// begin inline asm
	ld.global.nc.u64 %rd248, [%rd249];
	// end inline asm
	setp.lt.f32 	%p52, %f231, %f133;
	mov.f32 	%f232, %f133;
	mov.u64 	%rd340, %rd248;
	@%p52 bra 	$L__BB13_158;
	setp.lt.f32 	%p53, %f133, %f231;
	mov.f32 	%f232, %f231;
	mov.u64 	%rd340, %rd339;
	@%p53 bra 	$L__BB13_158;
	setp.lt.s64 	%p54, %rd339, %rd248;
	selp.f32 	%f232, %f231, %f133, %p54;
	min.s64 	%rd340, %rd339, %rd248;
$L__BB13_158:
	add.s64 	%rd251, %rd337, -4104;
	// begin inline asm
	ld.global.nc.u64 %rd250, [%rd251];
	// end inline asm
	mov.b64 	{%r74, %r75}, %rd250;
	mov.b32 	%f136, %r74;
	add.s64 	%rd253, %rd337, -4096;
	// begin inline asm
	ld.global.nc.u64 %rd252, [%rd253];
	// end inline asm
	setp.lt.f32 	%p55, %f232, %f136;
	mov.f32 	%f233, %f136;
	mov.u64 	%rd341, %rd252;
	@%p55 bra 	$L__BB13_161;
	setp.lt.f32 	%p56, %f136, %f232;
	mov.f32 	%f233, %f232;
	mov.u64 	%rd341, %rd340;
	@%p56 bra 	$L__BB13_161;
	setp.lt.s64 	%p57, %rd340, %rd252;
	selp.f32 	%f233, %f232, %f136, %p57;
	min.s64 	%rd341, %rd340, %rd252;
$L__BB13_161:
	add.s64 	%rd255, %rd337, -8;
	// begin inline asm
	ld.global.nc.u64 %rd254, [%rd255];
	// end inline asm
	mov.b64 	{%r76, %r77}, %rd254;
	mov.b32 	%f139, %r76;
	// begin inline asm
	ld.global.nc.u64 %rd256, [%rd337];
	// end inline asm
	setp.lt.f32 	%p58, %f233, %f139;
	mov.f32 	%f234, %f139;
	mov.u64 	%rd342, %rd256;
	@%p58 bra 	$L__BB13_164;
	setp.lt.f32 	%p59, %f139, %f233;
	mov.f32 	%f234, %f233;
	mov.u64 	%rd342, %rd341;
	@%p59 bra 	$L__BB13_164;
	setp.lt.s64 	%p60, %rd341, %rd256;
	selp.f32 	%f234, %f233, %f139, %p60;
	min.s64 	%rd342, %rd341, %rd256;
$L__BB13_164:
	add.s32 	%r429, %r429, 1024;
	add.s64 	%rd337, %rd337, 16384;
	add.s32 	%r430, %r430, 1024;
	setp.lt.s32 	%p61, %r429, %r20;
	@%p61 bra 	$L__BB13_152;
$L__BB13_165:
	// begin inline asm
	mov.u32 %r78, %laneid;
	// end inline asm
	mov.b32 	%r80, %f234;
	mov.b32 	%r96, 1;
	mov.b32 	%r97, 31;
	mov.b32 	%r98, -1;
	// begin inline asm
	shfl.sync.down.b32 %r79, %r80, %r96, %r97, %r98;
	// end inline asm
	mov.b32 	%f143, %r79;
	// begin inline asm
	shfl.sync.down.b32 %r84, %r85, %r96, %r97, %r98;
	// end inline asm
	mov.b64 	{%r90, %r95}, %rd342;
	// begin inline asm
	shfl.sync.down.b32 %r89, %r90, %r96, %r97, %r98;
	// end inline asm
	// begin inline asm
	shfl.sync.down.b32 %r94, %r95, %r96, %r97, %r98;
	// end inline asm
	mov.b64 	%rd150, {%r89, %r94};
	setp.gt.s32 	%p62, %r78, 30;
	mov.f32 	%f236, %f234;
	mov.u64 	%rd344, %rd342;
	@%p62 bra 	$L__BB13_169;
	setp.lt.f32 	%p63, %f234, %f143;
	mov.f32 	%f236, %f143;
	mov.u64 	%rd344, %rd150;
	@%p63 bra 	$L__BB13_169;
	setp.gt.f32 	%p64, %f234, %f143;
	mov.f32 	%f236, %f234;
	mov.u64 	%rd344, %rd342;
	@%p64 bra 	$L__BB13_169;
	setp.lt.s64 	%p65, %rd342, %rd150;
	selp.f32 	%f236, %f234, %f143, %p65;
	min.s64 	%rd344, %rd342, %rd150;
$L__BB13_169:
	mov.b32 	%r100, %f236;
	mov.b32 	%r116, 2;
	mov.b32 	%r117, 31;
	mov.b32 	%r118, -1;
	// begin inline asm
	shfl.sync.down.b32 %r99, %r100, %r116, %r117, %r118;
	// end inline asm
	mov.b32 	%f146, %r99;
	// begin inline asm
	shfl.sync.down.b32 %r104, %r105, %r116, %r117, %r118;
	// end inline asm
	mov.b64 	{%r110, %r115}, %rd344;
	// begin inline asm
	shfl.sync.down.b32 %r109, %r110, %r116, %r117, %r118;
	// end inline asm
	// begin inline asm
	shfl.sync.down.b32 %r114, %r115, %r116, %r117, %r118;
	// end inline asm
	mov.b64 	%rd153, {%r109, %r114};
	setp.gt.s32 	%p66, %r78, 29;
	mov.f32 	%f237, %f236;
	mov.u64 	%rd345, %rd344;
	@%p66 bra 	$L__BB13_173;
	setp.lt.f32 	%p67, %f236, %f146;
	mov.f32 	%f237, %f146;
	mov.u64 	%rd345, %rd153;
	@%p67 bra 	$L__BB13_173;
	setp.gt.f32 	%p68, %f236, %f146;
	mov.f32 	%f237, %f236;
	mov.u64 	%rd345, %rd344;
	@%p68 bra 	$L__BB13_173;
	setp.lt.s64 	%p69, %rd344, %rd153;
	selp.f32 	%f237, %f236, %f146, %p69;
	min.s64 	%rd345, %rd344, %rd153;
$L__BB13_173:
	mov.b32 	%r120, %f237;
	mov.b32 	%r136, 4;
	mov.b32 	%r137, 31;
	mov.b32 	%r138, -1;
	// begin inline asm
	shfl.sync.down.b32 %r119, %r120, %r136, %r137, %r138;
	// end inline asm
	mov.b32 	%f149, %r119;
	// begin inline asm
	shfl.sync.down.b32 %r124, %r125, %r136, %r137, %r138;
	// end inline asm
	mov.b64 	{%r130, %r135}, %rd345;
	// begin inline asm
	shfl.sync.down.b32 %r129, %r130, %r136, %r137, %r138;
	// end inline asm
	// begin inline asm
	shfl.sync.down.b32 %r134, %r135, %r136, %r137, %r138;
	// end inline asm
	mov.b64 	%rd156, {%r129, %r134};
	setp.gt.s32 	%p70, %r78, 27;
	mov.f32 	%f238, %f237;
	mov.u64 	%rd346, %rd345;
	@%p70 bra 	$L__BB13_177;
	setp.lt.f32 	%p71, %f237, %f149;
	mov.f32 	%f238, %f149;
	mov.u64 	%rd346, %rd156;
	@%p71 bra 	$L__BB13_177;
	setp.gt.f32 	%p72, %f237, %f149;
	mov.f32 	%f238, %f237;
	mov.u64 	%rd346, %rd345;
	@%p72 bra 	$L__BB13_177;
	setp.lt.s64 	%p73, %rd345, %rd156;
	selp.f32 	%f238, %f237, %f149, %p73;
	min.s64 	%rd346, %rd345, %rd156;
$L__BB13_177:
	mov.b32 	%r140, %f238;
	mov.b32 	%r156, 8;
	mov.b32 	%r157, 31;
	mov.b32 	%r158, -1;
	// begin inline asm
	shfl.sync.down.b32 %r139, %r140, %r156, %r157, %r158;
	// end inline asm
	mov.b32 	%f152, %r139;
	// begin inline asm
	shfl.sync.down.b32 %r144, %r145, %r156, %r157, %r158;
	// end inline asm
	mov.b64 	{%r150, %r155}, %rd346;
	// begin inline asm
	shfl.sync.down.b32 %r149, %r150, %r156, %r157, %r158;
	// end inline asm
	// begin inline asm
	shfl.sync.down.b32 %r154, %r155, %r156, %r157, %r158;
	// end inline asm
	mov.b64 	%rd159, {%r149, %r154};
	setp.gt.s32 	%p74, %r78, 23;
	mov.f32 	%f239, %f238;
	mov.u64 	%rd347, %rd346;
	@%p74 bra 	$L__BB13_181;
	setp.lt.f32 	%p75, %f238, %f152;
	mov.f32 	%f239, %f152;
	mov.u64 	%rd347, %rd159;
	@%p75 bra 	$L__BB13_181;
	setp.gt.f32 	%p76, %f238, %f152;
	mov.f32 	%f239, %f238;
	mov.u64 	%rd347, %rd346;
	@%p76 bra 	$L__BB13_181;
	setp.lt.s64 	%p77, %rd346, %rd159;
	selp.f32 	%f239, %f238, %f152, %p77;
	min.s64 	%rd347, %rd346, %rd159;
$L__BB13_181:
	mov.b32 	%r160, %f239;
	mov.b32 	%r176, 16;
	mov.b32 	%r177, 31;
	mov.b32 	%r178, -1;
	// begin inline asm
	shfl.sync.down.b32 %r159, %r160, %r176, %r177, %r178;
	// end inline asm
	mov.b32 	%f155, %r159;
	// begin inline asm
	shfl.sync.down.b32 %r164, %r165, %r176, %r177, %r178;
	// end inline asm
	mov.b64 	{%r170, %r175}, %rd347;
	// begin inline asm
	shfl.sync.down.b32 %r169, %r170, %r176, %r177, %r178;
	// end inline asm
	// begin inline asm
	shfl.sync.down.b32 %r174, %r175, %r176, %r177, %r178;
	// end inline asm
	mov.b64 	%rd162, {%r169, %r174};
	setp.gt.s32 	%p78, %r78, 15;
	mov.f32 	%f247, %f239;
	mov.u64 	%rd355, %rd347;
	@%p78 bra 	$L__BB13_185;
	setp.lt.f32 	%p79, %f239, %f155;
	mov.f32 	%f247, %f155;
	mov.u64 	%rd355, %rd162;
	@%p79 bra 	$L__BB13_185;
	setp.gt.f32 	%p80, %f239, %f155;
	mov.f32 	%f247, %f239;
	mov.u64 	%rd355, %rd347;
	@%p80 bra 	$L__BB13_185;
	setp.lt.s64 	%p81, %rd347, %rd162;
	selp.f32 	%f247, %f239, %f155, %p81;
	min.s64 	%rd355, %rd347, %rd162;
$L__BB13_185:
	setp.ne.s32 	%p82, %r78, 0;
	@%p82 bra 	$L__BB13_187;
	shr.u32 	%r179, %r16, 1;
	and.b32  	%r180, %r179, 496;
	mov.u32 	%r181, _ZN6thrust24THRUST_300001_SM_1000_NS8cuda_cub4core6detail5shmemE;
	add.s32 	%r182, %r181, %r180;
	st.shared.f32 	[%r182+8], %f247;
	st.shared.u64 	[%r182+16], %rd355;
$L__BB13_187:
	bar.sync 	0;
	setp.ne.s32 	%p83, %r16, 0;
	@%p83 bra 	$L__BB13_209;
	ld.shared.f32 	%f158, [_ZN6thrust24THRUST_300001_SM_1000_NS8cuda_cub4core6detail5shmemE+24];
	ld.shared.u64 	%rd165, [_ZN6thrust24THRUST_300001_SM_1000_NS8cuda_cub4core6detail5shmemE+32];
	setp.lt.f32 	%p84, %f247, %f158;
	mov.f32 	%f241, %f158;
	mov.u64 	%rd349, %rd165;
	@%p84 bra 	$L__BB13_191;
	setp.lt.f32 	%p85, %f158, %f247;
	mov.f32 	%f241, %f247;
	mov.u64 	%rd349, %rd355;
	@%p85 bra 	$L__BB13_191;
	setp.lt.s64 	%p86, %rd355, %rd165;
	selp.f32 	%f241, %f247, %f158, %p86;
	min.s64 	%rd349, %rd355, %rd165;
$L__BB13_191:
	ld.shared.f32 	%f161, [_ZN6thrust24THRUST_300001_SM_1000_NS8cuda_cub4core6detail5shmemE+40];
	ld.shared.u64 	%rd168, [_ZN6thrust24THRUST_300001_SM_1000_NS8cuda_cub4core6detail5shmemE+48];
	setp.lt.f32 	%p87, %f241, %f161;
	mov.f32 	%f242, %f161;
	mov.u64 	%rd350, %rd168;
	@%p87 bra 	$L__BB13_194;
	setp.lt.f32 	%p88, %f161, %f241;
	mov.f32 	%f242, %f241;
	mov.u64 	%rd350, %rd349;
	@%p88 bra 	$L__BB13_194;
	setp.lt.s64 	%p89, %rd349, %rd168;
	selp.f32 	%f242, %f241, %f161, %p89;
	min.s64 	%rd350, %rd349, %rd168;
$L__BB13_194:
	ld.shared.f32 	%f164, [_ZN6thrust24THRUST_300001_SM_1000_NS8cuda_cub4core6detail5shmemE+56];
	ld.shared.u64 	%rd171, [_ZN6thrust24THRUST_300001_SM_1000_NS8cuda_cub4core6detail5shmemE+64];
	setp.lt.f32 	%p90, %f242, %f164;
	mov.f32 	%f243, %f164;
	mov.u64 	%rd351, %rd171;
	@%p90 bra 	$L__BB13_197;
	setp.lt.f32 	%p91, %f164, %f242;
	mov.f32 	%f243, %f242;
	mov.u64 	%rd351, %rd350;
	@%p91 bra 	$L__BB13_197;
	setp.lt.s64 	%p92, %rd350, %rd171;
	selp.f32 	%f243, %f242, %f164, %p92;
	min.s64 	%rd351, %rd350, %rd171;
$L__BB13_197:
	ld.shared.f32 	%f167, [_ZN6thrust24THRUST_300001_SM_1000_NS8cuda_cub4core6detail5shmemE+72];
	ld.shared.u64 	%rd174, [_ZN6thrust24THRUST_300001_SM_1000_NS8cuda_cub4core6detail5shmemE+80];
	setp.lt.f32 	%p93, %f243, %f167;
	mov.f32 	%f244, %f167;
	mov.u64 	%rd352, %rd174;
	@%p93 bra 	$L__BB13_200;
	setp.lt.f32 	%p94, %f167, %f243;
	mov.f32 	%f244, %f243;
	mov.u64 	%rd352, %rd351;
	@%p94 bra 	$L__BB13_200;
	setp.lt.s64 	%p95, %rd351, %rd174;
	selp.f32 	%f244, %f243, %f167, %p95;
	min.s64 	%rd352, %rd351, %rd174;
$L__BB13_200:
	ld.shared.f32 	%f170, [_ZN6thrust24THRUST_300001_SM_1000_NS8cuda_cub4core6detail5shmemE+88];
	ld.shared.u64 	%rd177, [_ZN6thrust24THRUST_300001_SM_1000_NS8cuda_cub4core6detail5shmemE+96];
	setp.lt.f32 	%p96, %f244, %f170;
	mov.f32 	%f245, %f170;
	mov.u64 	%rd353, %rd177;
	@%p96 bra 	$L__BB13_203;
	setp.lt.f32 	%p97, %f170, %f244;
	mov.f32 	%f245, %f244;
	mov.u64 	%rd353, %rd352;
	@%p97 bra 	$L__BB13_203;
	setp.lt.s64 	%p98, %rd352, %rd177;
	selp.f32 	%f245, %f244, %f170, %p98;
	min.s64 	%rd353, %rd352, %rd177;
$L__BB13_203:
	ld.shared.f32 	%f173, [_ZN6thrust24THRUST_300001_SM_1000_NS8cuda_cub4core6detail5shmemE+104];
	ld.shared.u64 	%rd180, [_ZN6thrust24THRUST_300001_SM_1000_NS8cuda_cub4core6detail5shmemE+112];
	setp.lt.f32 	%p99, %f245, %f173;
	mov.f32 	%f246, %f173;
	mov.u64 	%rd354, %rd180;
	@%p99 bra 	$L__BB13_206;
	setp.lt.f32 	%p100, %f173, %f245;
	mov.f32 	%f246, %f245;
	mov.u64 	%rd354, %rd353;
	@%p100 bra 	$L__BB13_206;
	setp.lt.s64 	%p101, %rd353, %rd180;
	selp.f32 	%f246, %f245, %f173, %p101;
	min.s64 	%rd354, %rd353, %rd180;
$L__BB13_206:
	ld.shared.f32 	%f176, [_ZN6thrust24THRUST_300001_SM_1000_NS8cuda_cub4core6detail5shmemE+120];
	ld.shared.u64 	%rd183, [_ZN6thrust24THRUST_300001_SM_1000_NS8cuda_cub4core6detail5shmemE+128];
	setp.lt.f32 	%p102, %f246, %f176;
	mov.f32 	%f247, %f176;
	mov.u64 	%rd355, %rd183;
	@%p102 bra 	$L__BB13_209;
	setp.lt.f32 	%p103, %f176, %f246;
	mov.f32 	%f247, %f246;
	mov.u64 	%rd355, %rd354;
	@%p103 bra 	$L__BB13_209;
	setp.lt.s64 	%p104, %rd354, %rd183;
	selp.f32 	%f247, %f246, %f176, %p104;
	min.s64 	%rd355, %rd354, %rd183;
$L__BB13_209:
	mov.u32 	%r418, %tid.x;
	setp.ne.s32 	%p221, %r418, 0;
	@%p221 bra 	$L__BB13_211;
	cvta.to.global.u64 	%rd287, %rd187;
	st.global.f32 	[%rd287], %f247;
	st.global.u64 	[%rd287+8], %rd355;
$L__BB13_211:
	ret;

}
	// .globl	_ZN6thrust24THRUST_300001_SM_1000_NS8cuda_cub4core6detail13_kernel_agentINS1_8__reduce11ReduceAgentINS0_12zip_iteratorIN4cuda3std3__45tupleIJNS0_10device_ptrIfEENS0_17counting_iteratorIlNS0_11use_defaultESF_SF_EEEEEEEPNSB_IJflEEESJ_lNS1_9__extrema9arg_max_fIflNSA_4lessIfEEEEEEJSI_SK_lSP_EEEvDpT0_
.visible .entry _ZN6thrust24THRUST_300001_SM_1000_NS8cuda_cub4core6detail13_kernel_agentINS1_8__reduce11ReduceAgentINS0_12zip_iteratorIN4cuda3std3__45tupleIJNS0_10device_ptrIfEENS0_17counting_iteratorIlNS0_11use_defaultESF_SF_EEEEEEEPNSB_IJflEEESJ_lNS1_9__extrema9arg_max_fIflNSA_4lessIfEEEEEEJSI_SK_lSP_EEEvDpT0_(
	.param .align 8 .b8 _ZN6thrust24THRUST_300001_SM_1000_NS8cuda_cub4core6detail13_kernel_agentINS1_8__reduce11ReduceAgentINS0_12zip_iteratorIN4cuda3std3__45tupleIJNS0_10device_ptrIfEENS0_17counting_iteratorIlNS0_11use_defaultESF_SF_EEEEEEEPNSB_IJflEEESJ_lNS1_9__extrema9arg_max_fIflNSA_4lessIfEEEEEEJSI_SK_lSP_EEEvDpT0__param_0[16],
	.param .u64 .ptr .align 1 _ZN6thrust24THRUST_300001_SM_1000_NS8cuda_cub4core6detail13_kernel_agentINS1_8__reduce11ReduceAgentINS0_12zip_iteratorIN4cuda3std3__45tupleIJNS0_10device_ptrIfEENS0_17counting_iteratorIlNS0_11use_defaultESF_SF_EEEEEEEPNSB_IJflEEESJ_lNS1_9__extrema9arg_max_fIflNSA_4lessIfEEEEEEJSI_SK_lSP_EEEvDpT0__param_1,
	.param .u64 _ZN6thrust24THRUST_300001_SM_1000_NS8cuda_cub4core6detail13_kernel_agentINS1_8__reduce11ReduceAgentINS0_12zip_iteratorIN4cuda3std3__45tupleIJNS0_10device_ptrIfEENS0_17counting_iteratorIlNS0_11use_defaultESF_SF_EEEEEEEPNSB_IJflEEESJ_lNS1_9__extrema9arg_max_fIflNSA_4lessIfEEEEEEJSI_SK_lSP_EEEvDpT0__param_2,
	.param .align 1 .b8 _ZN6thrust24THRUST_300001_SM_1000_NS8cuda_cub4core6detail13_kernel_agentINS1_8__reduce11ReduceAgentINS0_12zip_iteratorIN4cuda3std3__45tupleIJNS0_10device_ptrIfEENS0_17counting_iteratorIlNS0_11use_defaultESF_SF_EEEEEEEPNSB_IJflEEESJ_lNS1_9__extrema9arg_max_fIflNSA_4lessIfEEEEEEJSI_SK_lSP_EEEvDpT0__param_3[1]
)
.maxntid 256
{
	.reg .pred 	%p<213>;
	.reg .b32 	%r<391>;
	.reg .b32 	%f<242>;
	.reg .b64 	%rd<307>;

	ld.param.u64 	%rd192, [_ZN6thrust24THRUST_300001_SM_1000_NS8cuda_cub4core6detail13_kernel_agentINS1_8__reduce11ReduceAgentINS0_12zip_iteratorIN4cuda3std3__45tupleIJNS0_10device_ptrIfEENS0_17counting_iteratorIlNS0_11use_defaultESF_SF_EEEEEEEPNSB_IJflEEESJ_lNS1_9__extrema9arg_max_fIflNSA_4lessIfEEEEEEJSI_SK_lSP_EEEvDpT0__param_0+8];
	ld.param.u64 	%rd191, [_ZN6thrust24THRUST_300001_SM_1000_NS8cuda_cub4core6detail13_kernel_agentINS1_8__reduce11ReduceAgentINS0_12zip_iteratorIN4cuda3std3__45tupleIJNS0_10device_ptrIfEENS0_17counting_iteratorIlNS0_11use_defaultESF_SF_EEEEEEEPNSB_IJflEEESJ_lNS1_9__extrema9arg_max_fIflNSA_4lessIfEEEEEEJSI_SK_lSP_EEEvDpT0__param_0];
	ld.param.u64 	%rd194, [_ZN6thrust24THRUST_300001_SM_1000_NS8cuda_cub4core6detail13_kernel_agentINS1_8__reduce11ReduceAgentINS0_12zip_iteratorIN4cuda3std3__45tupleIJNS0_10device_ptrIfEENS0_17counting_iteratorIlNS0_11use_defaultESF_SF_EEEEEEEPNSB_IJflEEESJ_lNS1_9__extrema9arg_max_fIflNSA_4lessIfEEEEEEJSI_SK_lSP_EEEvDpT0__param_2];
	setp.eq.s64 	%p1, %rd194, 0;
	@%p1 bra 	$L__BB14_206;
	cvta.to.global.u64 	%rd1, %rd191;
	setp.gt.s64 	%p2, %rd194, 1279;
	@%p2 bra 	$L__BB14_122;
	cvt.u32.u64 	%r1, %rd194;
	mov.u32 	%r2, %tid.x;
	setp.ge.s32 	%p96, %r2, %r1;
	mov.f32 	%f188, 0f00000000;
	mov.b64 	%rd249, 0;
	mov.u32 	%r385, %r2;
	@%p96 bra 	$L__BB14_4;
	cvt.u64.u32 	%rd225, %r2;
	mul.wide.u32 	%rd226, %r2, 4;
	add.s64 	%rd227, %rd1, %rd226;
	add.s64 	%rd249, %rd192, %rd225;
	ld.global.f32 	%f188, [%rd227];
	add.s32 	%r385, %r2, 256;
$L__BB14_4:
	setp.ge.s32 	%p97, %r385, %r1;
	@%p97 bra 	$L__BB14_26;
	not.b32 	%r154, %r385;
	add.s32 	%r5, %r154, %r1;
	and.b32  	%r155, %r5, 768;
	setp.eq.s32 	%p98, %r155, 768;
	@%p98 bra 	$L__BB14_11;
	cvt.u64.u32 	%rd229, %r385;
	add.s64 	%rd240, %rd192, %rd229;
	mul.wide.u32 	%rd230, %r385, 4;
	add.s64 	%rd239, %rd1, %rd230;
	shr.u32 	%r156, %r5, 8;
	add.s32 	%r157, %r156, 1;
	and.b32  	%r158, %r157, 3;
	neg.s32 	%r383, %r158;
$L__BB14_7:
	.pragma "nounroll";
	mov.u64 	%rd9, %rd249;
	mov.f32 	%f3, %f188;
	ld.global.f32 	%f4, [%rd239];
	setp.lt.f32 	%p99, %f3, %f4;
	mov.u64 	%rd249, %rd240;
	mov.f32 	%f188, %f4;
	@%p99 bra 	$L__BB14_10;
	setp.lt.f32 	%p100, %f4, %f3;
	mov.u64 	%rd249, %rd9;
	mov.f32 	%f188, %f3;
	@%p100 bra 	$L__BB14_10;
	setp.lt.s64 	%p101, %rd9, %rd240;
	min.s64 	%rd249, %rd9, %rd240;
	selp.f32 	%f188, %f3, %f4, %p101;
$L__BB14_10:
	add.s32 	%r385, %r385, 256;
	add.s64 	%rd240, %rd240, 256;
	add.s64 	%rd239, %rd239, 1024;
	add.s32 	%r383, %r383, 1;
	setp.ne.s32 	%p102, %r383, 0;
	@%p102 bra 	$L__BB14_7;
$L__BB14_11:
	setp.lt.u32 	%p103, %r5, 768;
	@%p103 bra 	$L__BB14_26;
	add.s32 	%r386, %r385, 512;
$L__BB14_13:
	mov.u32 	%r13, %r386;
	add.s32 	%r159, %r13, -512;
	cvt.s64.s32 	%rd231, %r159;
	mul.wide.s32 	%rd232, %r159, 4;
	add.s64 	%rd17, %rd1, %rd232;
	add.s64 	%rd18, %rd192, %rd231;
	ld.global.f32 	%f10, [%rd17];
	setp.lt.f32 	%p104, %f188, %f10;
	mov.u64 	%rd246, %rd18;
	mov.f32 	%f185, %f10;
	@%p104 bra 	$L__BB14_16;
	setp.lt.f32 	%p105, %f10, %f188;
	mov.u64 	%rd246, %rd249;
	mov.f32 	%f185, %f188;
	@%p105 bra 	$L__BB14_16;
	setp.lt.s64 	%p106, %rd249, %rd18;
	min.s64 	%rd246, %rd249, %rd18;
	selp.f32 	%f185, %f188, %f10, %p106;
$L__BB14_16:
	add.s32 	%r160, %r13, -256;
	cvt.s64.s32 	%rd233, %r160;
	add.s64 	%rd21, %rd192, %rd233;
	ld.global.f32 	%f13, [%rd17+1024];
	setp.lt.f32 	%p107, %f185, %f13;
	mov.u64 	%rd247, %rd21;
	mov.f32 	%f186, %f13;
	@%p107 bra 	$L__BB14_19;
	setp.lt.f32 	%p108, %f13, %f185;
	mov.u64 	%rd247, %rd246;
	mov.f32 	%f186, %f185;
	@%p108 bra 	$L__BB14_19;
	setp.lt.s64 	%p109, %rd246, %rd21;
	min.s64 	%rd247, %rd246, %rd21;
	selp.f32 	%f186, %f185, %f13, %p109;
$L__BB14_19:
	cvt.s64.s32 	%rd234, %r13;
	add.s64 	%rd24, %rd192, %rd234;
	ld.global.f32 	%f16, [%rd17+2048];
	setp.lt.f32 	%p110, %f186, %f16;
	mov.u64 	%rd248, %rd24;
	mov.f32 	%f187, %f16;
	@%p110 bra 	$L__BB14_22;
	setp.lt.f32 	%p111, %f16, %f186;
	mov.u64 	%rd248, %rd247;
	mov.f32 	%f187, %f186;
	@%p111 bra 	$L__BB14_22;
	setp.lt.s64 	%p112, %rd247, %rd24;
	min.s64 	%rd248, %rd247, %rd24;
	selp.f32 	%f187, %f186, %f16, %p112;
$L__BB14_22:
	add.s32 	%r161, %r13, 256;
	cvt.s64.s32 	%rd235, %r161;
	add.s64 	%rd27, %rd192, %rd235;
	ld.global.f32 	%f19, [%rd17+3072];
	setp.lt.f32 	%p113, %f187, %f19;
	mov.u64 	%rd249, %rd27;
	mov.f32 	%f188, %f19;
	@%p113 bra 	$L__BB14_25;
	setp.lt.f32 	%p114, %f19, %f187;
	mov.u64 	%rd249, %rd248;
	mov.f32 	%f188, %f187;
	@%p114 bra 	$L__BB14_25;
	setp.lt.s64 	%p115, %rd248, %rd27;
	min.s64 	%rd249, %rd248, %rd27;
	selp.f32 	%f188, %f187, %f19, %p115;
$L__BB14_25:
	add.s32 	%r386, %r13, 1024;
	add.s32 	%r162, %r13, 512;
	setp.lt.s32 	%p116, %r162, %r1;
	@%p116 bra 	$L__BB14_13;
$L__BB14_26:
	setp.lt.s32 	%p117, %r1, 256;
	@%p117 bra 	$L__BB14_71;
	// begin inline asm
	mov.u32 %r276, %laneid;
	// end inline asm
	mov.b32 	%r278, %f188;
	mov.b32 	%r294, 1;
	mov.b32 	%r295, 31;
	mov.b32 	%r296, -1;
	// begin inline asm
	shfl.sync.down.b32 %r277, %r278, %r294, %r295, %r296;
	// end inline asm
	mov.b32 	%f23, %r277;
	// begin inline asm
	shfl.sync.down.b32 %r282, %r283, %r294, %r295, %r296;
	// end inline asm
	mov.b64 	{%r288, %r293}, %rd249;
	// begin inline asm
	shfl.sync.down.b32 %r287, %r288, %r294, %r295, %r296;
	// end inline asm
	// begin inline asm
	shfl.sync.down.b32 %r292, %r293, %r294, %r295, %r296;
	// end inline asm
	mov.b64 	%rd31, {%r287, %r292};
	setp.gt.s32 	%p169, %r276, 30;
	mov.u64 	%rd251, %rd249;
	mov.f32 	%f190, %f188;
	@%p169 bra 	$L__BB14_31;
	setp.lt.f32 	%p170, %f188, %f23;
	mov.u64 	%rd251, %rd31;
	mov.f32 	%f190, %f23;
	@%p170 bra 	$L__BB14_31;
	setp.gt.f32 	%p171, %f188, %f23;
	mov.u64 	%rd251, %rd249;
	mov.f32 	%f190, %f188;
	@%p171 bra 	$L__BB14_31;
	setp.lt.s64 	%p172, %rd249, %rd31;
	min.s64 	%rd251, %rd249, %rd31;
	selp.f32 	%f190, %f188, %f23, %p172;
$L__BB14_31:
	mov.b32 	%r298, %f190;
	mov.b32 	%r314, 2;
	mov.b32 	%r315, 31;
	mov.b32 	%r316, -1;
	// begin inline asm
	shfl.sync.down.b32 %r297, %r298, %r314, %r315, %r316;
	// end inline asm
	mov.b32 	%f26, %r297;
	// begin inline asm
	shfl.sync.down.b32 %r302, %r303, %r314, %r315, %r316;
	// end inline asm
	mov.b64 	{%r308, %r313}, %rd251;
	// begin inline asm
	shfl.sync.down.b32 %r307, %r308, %r314, %r315, %r316;
	// end inline asm
	// begin inline asm
	shfl.sync.down.b32 %r312, %r313, %r314, %r315, %r316;
	// end inline asm
	mov.b64 	%rd34, {%r307, %r312};
	setp.gt.s32 	%p173, %r276, 29;
	mov.u64 	%rd252, %rd251;
	mov.f32 	%f191, %f190;
	@%p173 bra 	$L__BB14_35;
	setp.lt.f32 	%p174, %f190, %f26;
	mov.u64 	%rd252, %rd34;
	mov.f32 	%f191, %f26;
	@%p174 bra 	$L__BB14_35;
	setp.gt.f32 	%p175, %f190, %f26;
	mov.u64 	%rd252, %rd251;
	mov.f32 	%f191, %f190;
	@%p175 bra 	$L__BB14_35;
	setp.lt.s64 	%p176, %rd251, %rd34;
	min.s64 	%rd252, %rd251, %rd34;
	selp.f32 	%f191, %f190, %f26, %p176;
$L__BB14_35:
	mov.b32 	%r318, %f191;
	mov.b32 	%r334, 4;
	mov.b32 	%r335, 31;
	mov.b32 	%r336, -1;
	// begin inline asm
	shfl.sync.down.b32 %r317, %r318, %r334, %r335, %r336;
	// end inline asm
	mov.b32 	%f29, %r317;
	// begin inline asm
	shfl.sync.down.b32 %r322, %r323, %r334, %r335, %r336;
	// end inline asm
	mov.b64 	{%r328, %r333}, %rd252;
	// begin inline asm
	shfl.sync.down.b32 %r327, %r328, %r334, %r335, %r336;
	// end inline asm
	// begin inline asm
	shfl.sync.down.b32 %r332, %r333, %r334, %r335, %r336;
	// end inline asm
	mov.b64 	%rd37, {%r327, %r332};
	setp.gt.s32 	%p177, %r276, 27;
	mov.u64 	%rd253, %rd252;
	mov.f32 	%f192, %f191;
	@%p177 bra 	$L__BB14_39;
	setp.lt.f32 	%p178, %f191, %f29;
	mov.u64 	%rd253, %rd37;
	mov.f32 	%f192, %f29;
	@%p178 bra 	$L__BB14_39;
	setp.gt.f32 	%p179, %f191, %f29;
	mov.u64 	%rd253, %rd252;
	mov.f32 	%f192, %f191;
	@%p179 bra 	$L__BB14_39;
	setp.lt.s64 	%p180, %rd252, %rd37;
	min.s64 	%rd253, %rd252, %rd37;
	selp.f32 	%f192, %f191, %f29, %p180;
$L__BB14_39:
	mov.b32 	%r338, %f192;
	mov.b32 	%r354, 8;
	mov.b32 	%r355, 31;
	mov.b32 	%r356, -1;
	// begin inline asm
	shfl.sync.down.b32 %r337, %r338, %r354, %r355, %r356;
	// end inline asm
	mov.b32 	%f32, %r337;
	// begin inline asm
	shfl.sync.down.b32 %r342, %r343, %r354, %r355, %r356;
	// end inline asm
	mov.b64 	{%r348, %r353}, %rd253;
	// begin inline asm
	shfl.sync.down.b32 %r347, %r348, %r354, %r355, %r356;
	// end inline asm
	// begin inline asm
	shfl.sync.down.b32 %r352, %r353, %r354, %r355, %r356;
	// end inline asm
	mov.b64 	%rd40, {%r347, %r352};
	setp.gt.s32 	%p181, %r276, 23;
	mov.u64 	%rd254, %rd253;
	mov.f32 	%f193, %f192;
	@%p181 bra 	$L__BB14_43;
	setp.lt.f32 	%p182, %f192, %f32;
	mov.u64 	%rd254, %rd40;
	mov.f32 	%f193, %f32;
	@%p182 bra 	$L__BB14_43;
	setp.gt.f32 	%p183, %f192, %f32;
	mov.u64 	%rd254, %rd253;
	mov.f32 	%f193, %f192;
	@%p183 bra 	$L__BB14_43;
	setp.lt.s64 	%p184, %rd253, %rd40;
	min.s64 	%rd254, %rd253, %rd40;
	selp.f32 	%f193, %f192, %f32, %p184;
$L__BB14_43:
	mov.b32 	%r358, %f193;
	mov.b32 	%r374, 16;
	mov.b32 	%r375, 31;
	mov.b32 	%r376, -1;
	// begin inline asm
	shfl.sync.down.b32 %r357, %r358, %r374, %r375, %r376;
	// end inline asm
	mov.b32 	%f35, %r357;
	// begin inline asm
	shfl.sync.down.b32 %r362, %r363, %r374, %r375, %r376;
	// end inline asm
	mov.b64 	{%r368, %r373}, %rd254;
	// begin inline asm
	shfl.sync.down.b32 %r367, %r368, %r374, %r375, %r376;
	// end inline asm
	// begin inline asm
	shfl.sync.down.b32 %r372, %r373, %r374, %r375, %r376;
	// end inline asm
	mov.b64 	%rd43, {%r367, %r372};
	setp.gt.s32 	%p185, %r276, 15;
	mov.u64 	%rd306, %rd254;
	mov.f32 	%f241, %f193;
	@%p185 bra 	$L__BB14_47;
	setp.lt.f32 	%p186, %f193, %f35;
	mov.u64 	%rd306, %rd43;
	mov.f32 	%f241, %f35;
	@%p186 bra 	$L__BB14_47;
	setp.gt.f32 	%p187, %f193, %f35;
	mov.u64 	%rd306, %rd254;
	mov.f32 	%f241, %f193;
	@%p187 bra 	$L__BB14_47;
	setp.lt.s64 	%p188, %rd254, %rd43;
	min.s64 	%rd306, %rd254, %rd43;
	selp.f32 	%f241, %f193, %f35, %p188;
$L__BB14_47:
	setp.ne.s32 	%p189, %r276, 0;
	@%p189 bra 	$L__BB14_49;
	shr.u32 	%r377, %r2, 1;
	and.b32  	%r378, %r377, 496;
	mov.u32 	%r379, _ZN6thrust24THRUST_300001_SM_1000_NS8cuda_cub4core6detail5shmemE;
	add.s32 	%r380, %r379, %r378;
	st.shared.f32 	[%r380+8], %f241;
	st.shared.u64 	[%r380+16], %rd306;
$L__BB14_49:
	bar.sync 	0;
	setp.ne.s32 	%p190, %r2, 0;
	@%p190 bra 	$L__BB14_204;
	ld.shared.f32 	%f38, [_ZN6thrust24THRUST_300001_SM_1000_NS8cuda_cub4core6detail5shmemE+24];
	ld.shared.u64 	%rd46, [_ZN6thrust24THRUST_300001_SM_1000_NS8cuda_cub4core6detail5shmemE+32];
	setp.lt.f32 	%p191, %f241, %f38;
	mov.u64 	%rd256, %rd46;
	mov.f32 	%f195, %f38;
	@%p191 bra 	$L__BB14_53;
	setp.lt.f32 	%p192, %f38, %f241;
	mov.u64 	%rd256, %rd306;
	mov.f32 	%f195, %f241;
	@%p192 bra 	$L__BB14_53;
	setp.lt.s64 	%p193, %rd306, %rd46;
	min.s64 	%rd256, %rd306, %rd46;
	selp.f32 	%f195, %f241, %f38, %p193;
$L__BB14_53:
	ld.shared.f32 	%f41, [_ZN6thrust24THRUST_300001_SM_1000_NS8cuda_cub4core6detail5shmemE+40];
	ld.shared.u64 	%rd49, [_ZN6thrust24THRUST_300001_SM_1000_NS8cuda_cub4core6detail5shmemE+48];
	setp.lt.f32 	%p194, %f195, %f41;
	mov.u64 	%rd257, %rd49;
	mov.f32 	%f196, %f41;
	@%p194 bra 	$L__BB14_56;
	setp.lt.f32 	%p195, %f41, %f195;
	mov.u64 	%rd257, %rd256;
	mov.f32 	%f196, %f195;
	@%p195 bra 	$L__BB14_56;
	setp.lt.s64 	%p196, %rd256, %rd49;
	min.s64 	%rd257, %rd256, %rd49;
	selp.f32 	%f196, %f195, %f41, %p196;
$L__BB14_56:
	ld.shared.f32 	%f44, [_ZN6thrust24THRUST_300001_SM_1000_NS8cuda_cub4core6detail5shmemE+56];
	ld.shared.u64 	%rd52, [_ZN6thrust24THRUST_300001_SM_1000_NS8cuda_cub4core6detail5shmemE+64];
	setp.lt.f32 	%p197, %f196, %f44;
	mov.u64 	%rd258, %rd52;
	mov.f32 	%f197, %f44;
	@%p197 bra 	$L__BB14_59;
	setp.lt.f32 	%p198, %f44, %f196;
	mov.u64 	%rd258, %rd257;
	mov.f32 	%f197, %f196;
	@%p198 bra 	$L__BB14_59;
	setp.lt.s64 	%p199, %rd257, %rd52;
	min.s64 	%rd258, %rd257, %rd52;
	selp.f32 	%f197, %f196, %f44, %p199;
$L__BB14_59:
	ld.shared.f32 	%f47, [_ZN6thrust24THRUST_300001_SM_1000_NS8cuda_cub4core6detail5shmemE+72];
	ld.shared.u64 	%rd55, [_ZN6thrust24THRUST_300001_SM_1000_NS8cuda_cub4core6detail5shmemE+80];
	setp.lt.f32 	%p200, %f197, %f47;
	mov.u64 	%rd259, %rd55;
	mov.f32 	%f198, %f47;
	@%p200 bra 	$L__BB14_62;
	setp.lt.f32 	%p201, %f47, %f197;
	mov.u64 	%rd259, %rd258;
	mov.f32 	%f198, %f197;
	@%p201 bra 	$L__BB14_62;
	setp.lt.s64 	%p202, %rd258, %rd55;
	min.s64 	%rd259, %rd258, %rd55;
	selp.f32 	%f198, %f197, %f47, %p202;
$L__BB14_62:
	ld.shared.f32 	%f50, [_ZN6thrust24THRUST_300001_SM_1000_NS8cuda_cub4core6detail5shmemE+88];
	ld.shared.u64 	%rd58, [_ZN6thrust24THRUST_300001_SM_1000_NS8cuda_cub4core6detail5shmemE+96];
	setp.lt.f32 	%p203, %f198, %f50;
	mov.u64 	%rd260, %rd58;
	mov.f32 	%f199, %f50;
	@%p203 bra 	$L__BB14_65;
	setp.lt.f32 	%p204, %f50, %f198;
	mov.u64 	%rd260, %rd259;
	mov.f32 	%f199, %f198;
	@%p204 bra 	$L__BB14_65;
	setp.lt.s64 	%p205, %rd259, %rd58;
	min.s64 	%rd260, %rd259, %rd58;
	selp.f32 	%f199, %f198, %f50, %p205;
$L__BB14_65:
	ld.shared.f32 	%f53, [_ZN6thrust24THRUST_300001_SM_1000_NS8cuda_cub4core6detail5shmemE+104];
	ld.shared.u64 	%rd61, [_ZN6thrust24THRUST_300001_SM_1000_NS8cuda_cub4core6detail5shmemE+112];
	setp.lt.f32 	%p206, %f199, %f53;
	mov.u64 	%rd261, %rd61;
	mov.f32 	%f200, %f53;
	@%p206 bra 	$L__BB14_68;
	setp.lt.f32 	%p207, %f53, %f199;
	mov.u64 	%rd261, %rd260;
	mov.f32 	%f200, %f199;
	@%p207 bra 	$L__BB14_68;
	setp.lt.s64 	%p208, %rd260, %rd61;
	min.s64 	%rd261, %rd260, %rd61;
	selp.f32 	%f200, %f199, %f53, %p208;
$L__BB14_68:
	ld.shared.f32 	%f56, [_ZN6thrust24THRUST_300001_SM_1000_NS8cuda_cub4core6detail5shmemE+120];
	ld.shared.u64 	%rd64, [_ZN6thrust24THRUST_300001_SM_1000_NS8cuda_cub4core6detail5shmemE+128];
	setp.lt.f32 	%p209, %f200, %f56;
	mov.f32 	%f241, %f56;
	mov.u64 	%rd306, %rd64;
	@%p209 bra 	$L__BB14_204;
	setp.lt.f32 	%p210, %f56, %f200;
	mov.f32 	%f241, %f200;
	mov.u64 	%rd306, %rd261;
	@%p210 bra 	$L__BB14_204;
	setp.lt.s64 	%p211, %rd261, %rd64;
	min.s64 	%rd306, %rd261, %rd64;
	selp.f32 	%f241, %f200, %f56, %p211;
	bra.uni 	$L__BB14_204;
$L__BB14_71:
	// begin inline asm
	mov.u32 %r163, %laneid;
	// end inline asm
	and.b32  	%r184, %r2, 992;
	add.s32 	%r185, %r184, 32;
	setp.gt.s32 	%p118, %r185, %r1;
	not.b32 	%r186, %r184;
	add.s32 	%r187, %r1, %r186;
	selp.b32 	%r182, %r187, 31, %p118;
	mov.b32 	%r165, %f188;
	mov.b32 	%r181, 1;
	mov.b32 	%r183, -1;
	// begin inline asm
	shfl.sync.down.b32 %r164, %r165, %r181, %r182, %r183;
	// end inline asm
	mov.b32 	%f58, %r164;
	// begin inline asm
	shfl.sync.down.b32 %r169, %r170, %r181, %r182, %r183;
	// end inline asm
	mov.b64 	{%r175, %r180}, %rd249;
	// begin inline asm
	shfl.sync.down.b32 %r174, %r175, %r181, %r182, %r183;
	// end inline asm
	// begin inline asm
	shfl.sync.down.b32 %r179, %r180, %r181, %r182, %r183;
	// end inline asm
	mov.b64 	%rd66, {%r174, %r179};
	setp.ge.s32 	%p119, %r163, %r182;
	mov.f32 	%f201, %f188;
	mov.u64 	%rd262, %rd249;
	@%p119 bra 	$L__BB14_75;
	setp.lt.f32 	%p120, %f188, %f58;
	mov.f32 	%f201, %f58;
	mov.u64 	%rd262, %rd66;
	@%p120 bra 	$L__BB14_75;
	setp.gt.f32 	%p121, %f188, %f58;
	mov.f32 	%f201, %f188;
	mov.u64 	%rd262, %rd249;
	@%p121 bra 	$L__BB14_75;
	setp.lt.s64 	%p122, %rd249, %rd66;
	selp.f32 	%f201, %f188, %f58, %p122;
	min.s64 	%rd262, %rd249, %rd66;
$L__BB14_75:
	mov.b32 	%r189, %f201;
	mov.b32 	%r205, 2;
	mov.b32 	%r207, -1;
	// begin inline asm
	shfl.sync.down.b32 %r188, %r189, %r205, %r182, %r207;
	// end inline asm
	mov.b32 	%f61, %r188;
	// begin inline asm
	shfl.sync.down.b32 %r193, %r194, %r205, %r182, %r207;
	// end inline asm
	mov.b64 	{%r199, %r204}, %rd262;
	// begin inline asm
	shfl.sync.down.b32 %r198, %r199, %r205, %r182, %r207;
	// end inline asm
	// begin inline asm
	shfl.sync.down.b32 %r203, %r204, %r205, %r182, %r207;
	// end inline asm
	mov.b64 	%rd69, {%r198, %r203};
	add.s32 	%r208, %r163, 2;
	setp.gt.s32 	%p123, %r208, %r182;
	mov.f32 	%f202, %f201;
	mov.u64 	%rd263, %rd262;
	@%p123 bra 	$L__BB14_79;
	setp.lt.f32 	%p124, %f201, %f61;
	mov.f32 	%f202, %f61;
	mov.u64 	%rd263, %rd69;
	@%p124 bra 	$L__BB14_79;
	setp.gt.f32 	%p125, %f201, %f61;
	mov.f32 	%f202, %f201;
	mov.u64 	%rd263, %rd262;
	@%p125 bra 	$L__BB14_79;
	setp.lt.s64 	%p126, %rd262, %rd69;
	selp.f32 	%f202, %f201, %f61, %p126;
	min.s64 	%rd263, %rd262, %rd69;
$L__BB14_79:
	mov.b32 	%r210, %f202;
	mov.b32 	%r226, 4;
	mov.b32 	%r228, -1;
	// begin inline asm
	shfl.sync.down.b32 %r209, %r210, %r226, %r182, %r228;
	// end inline asm
	mov.b32 	%f64, %r209;
	// begin inline asm
	shfl.sync.down.b32 %r214, %r215, %r226, %r182, %r228;
	// end inline asm
	mov.b64 	{%r220, %r225}, %rd263;
	// begin inline asm
	shfl.sync.down.b32 %r219, %r220, %r226, %r182, %r228;
	// end inline asm
	// begin inline asm
	shfl.sync.down.b32 %r224, %r225, %r226, %r182, %r228;
	// end inline asm
	mov.b64 	%rd72, {%r219, %r224};
	add.s32 	%r229, %r163, 4;
	setp.gt.s32 	%p127, %r229, %r182;
	mov.f32 	%f203, %f202;
	mov.u64 	%rd264, %rd263;
	@%p127 bra 	$L__BB14_83;
	setp.lt.f32 	%p128, %f202, %f64;
	mov.f32 	%f203, %f64;
	mov.u64 	%rd264, %rd72;
	@%p128 bra 	$L__BB14_83;
	setp.gt.f32 	%p129, %f202, %f64;
	mov.f32 	%f203, %f202;
	mov.u64 	%rd264, %rd263;
	@%p129 bra 	$L__BB14_83;
	setp.lt.s64 	%p130, %rd263, %rd72;
	selp.f32 	%f203, %f202, %f64, %p130;
	min.s64 	%rd264, %rd263, %rd72;
$L__BB14_83:
	mov.b32 	%r231, %f203;
	mov.b32 	%r247, 8;
	mov.b32 	%r249, -1;
	// begin inline asm
	shfl.sync.down.b32 %r230, %r231, %r247, %r182, %r249;
	// end inline asm
	mov.b32 	%f67, %r230;
	// begin inline asm
	shfl.sync.down.b32 %r235, %r236, %r247, %r182, %r249;
	// end inline asm
	mov.b64 	{%r241, %r246}, %rd264;
	// begin inline asm
	shfl.sync.down.b32 %r240, %r241, %r247, %r182, %r249;
	// end inline asm
	// begin inline asm
	shfl.sync.down.b32 %r245, %r246, %r247, %r182, %r249;
	// end inline asm
	mov.b64 	%rd75, {%r240, %r245};
	add.s32 	%r250, %r163, 8;
	setp.gt.s32 	%p131, %r250, %r182;
	mov.f32 	%f204, %f203;
	mov.u64 	%rd265, %rd264;
	@%p131 bra 	$L__BB14_87;
	setp.lt.f32 	%p132, %f203, %f67;
	mov.f32 	%f204, %f67;
	mov.u64 	%rd265, %rd75;
	@%p132 bra 	$L__BB14_87;
	setp.gt.f32 	%p133, %f203, %f67;
	mov.f32 	%f204, %f203;
	mov.u64 	%rd265, %rd264;
	@%p133 bra 	$L__BB14_87;
	setp.lt.s64 	%p134, %rd264, %rd75;
	selp.f32 	%f204, %f203, %f67, %p134;
	min.s64 	%rd265, %rd264, %rd75;
$L__BB14_87:
	mov.b32 	%r252, %f204;
	mov.b32 	%r268, 16;
	mov.b32 	%r270, -1;
	// begin inline asm
	shfl.sync.down.b32 %r251, %r252, %r268, %r182, %r270;
	// end inline asm
	mov.b32 	%f70, %r251;
	// begin inline asm
	shfl.sync.down.b32 %r256, %r257, %r268, %r182, %r270;
	// end inline asm
	mov.b64 	{%r262, %r267}, %rd265;
	// begin inline asm
	shfl.sync.down.b32 %r261, %r262, %r268, %r182, %r270;
	// end inline asm
	// begin inline asm
	shfl.sync.down.b32 %r266, %r267, %r268, %r182, %r270;
	// end inline asm
	mov.b64 	%rd78, {%r261, %r266};
	add.s32 	%r271, %r163, 16;
	setp.gt.s32 	%p135, %r271, %r182;
	mov.f32 	%f241, %f204;
	mov.u64 	%rd306, %rd265;
	@%p135 bra 	$L__BB14_91;
	setp.lt.f32 	%p136, %f204, %f70;
	mov.f32 	%f241, %f70;
	mov.u64 	%rd306, %rd78;
	@%p136 bra 	$L__BB14_91;
	setp.gt.f32 	%p137, %f204, %f70;
	mov.f32 	%f241, %f204;
	mov.u64 	%rd306, %rd265;
	@%p137 bra 	$L__BB14_91;
	setp.lt.s64 	%p138, %rd265, %rd78;
	selp.f32 	%f241, %f204, %f70, %p138;
	min.s64 	%rd306, %rd265, %rd78;
$L__BB14_91:
	setp.ne.s32 	%p139, %r163, 0;
	@%p139 bra 	$L__BB14_93;
	shr.u32 	%r272, %r2, 1;
	and.b32  	%r273, %r272, 496;
	mov.u32 	%r274, _ZN6thrust24THRUST_300001_SM_1000_NS8cuda_cub4core6detail5shmemE;
	add.s32 	%r275, %r274, %r273;
	st.shared.f32 	[%r275+8], %f241;
	st.shared.u64 	[%r275+16], %rd306;
$L__BB14_93:
	bar.sync 	0;
	setp.ne.s32 	%p140, %r2, 0;
	@%p140 bra 	$L__BB14_204;
	setp.lt.s32 	%p141, %r1, 33;
	mov.f32 	%f206, %f241;
	mov.u64 	%rd267, %rd306;
	@%p141 bra 	$L__BB14_98;
	ld.shared.f32 	%f73, [_ZN6thrust24THRUST_300001_SM_1000_NS8cuda_cub4core6detail5shmemE+24];
	ld.shared.u64 	%rd81, [_ZN6thrust24THRUST_300001_SM_1000_NS8cuda_cub4core6detail5shmemE+32];
	setp.lt.f32 	%p142, %f241, %f73;
	mov.f32 	%f206, %f73;
	mov.u64 	%rd267, %rd81;
	@%p142 bra 	$L__BB14_98;
	setp.lt.f32 	%p143, %f73, %f241;
	mov.f32 	%f206, %f241;
	mov.u64 	%rd267, %rd306;
	@%p143 bra 	$L__BB14_98;
	setp.lt.s64 	%p144, %rd306, %rd81;
	selp.f32 	%f206, %f241, %f73, %p144;
	min.s64 	%rd267, %rd306, %rd81;
$L__BB14_98:
	setp.lt.s32 	%p145, %r1, 65;
	mov.f32 	%f207, %f206;
	mov.u64 	%rd268, %rd267;
	@%p145 bra 	$L__BB14_102;
	ld.shared.f32 	%f76, [_ZN6thrust24THRUST_300001_SM_1000_NS8cuda_cub4core6detail5shmemE+40];
	ld.shared.u64 	%rd84, [_ZN6thrust24THRUST_300001_SM_1000_NS8cuda_cub4core6detail5shmemE+48];
	setp.lt.f32 	%p146, %f206, %f76;
	mov.f32 	%f207, %f76;
	mov.u64 	%rd268, %rd84;
	@%p146 bra 	$L__BB14_102;
	setp.lt.f32 	%p147, %f76, %f206;
	mov.f32 	%f207, %f206;
	mov.u64 	%rd268, %rd267;
	@%p147 bra 	$L__BB14_102;
	setp.lt.s64 	%p148, %rd267, %rd84;
	selp.f32 	%f207, %f206, %f76, %p148;
	min.s64 	%rd268, %rd267, %rd84;
$L__BB14_102:
	setp.lt.s32 	%p149, %r1, 97;
	mov.f32 	%f208, %f207;
	mov.u64 	%rd269, %rd268;
	@%p149 bra 	$L__BB14_106;
	ld.shared.f32 	%f79, [_ZN6thrust24THRUST_300001_SM_1000_NS8cuda_cub4core6detail5shmemE+56];
	ld.shared.u64 	%rd87, [_ZN6thrust24THRUST_300001_SM_1000_NS8cuda_cub4core6detail5shmemE+64];
	setp.lt.f32 	%p150, %f207, %f79;
	mov.f32 	%f208, %f79;
	mov.u64 	%rd269, %rd87;
	@%p150 bra 	$L__BB14_106;
	setp.lt.f32 	%p151, %f79, %f207;
	mov.f32 	%f208, %f207;
	mov.u64 	%rd269, %rd268;
	@%p151 bra 	$L__BB14_106;
	setp.lt.s64 	%p152, %rd268, %rd87;
	selp.f32 	%f208, %f207, %f79, %p152;
	min.s64 	%rd269, %rd268, %rd87;
$L__BB14_106:
	setp.lt.s32 	%p153, %r1, 129;
	mov.f32 	%f209, %f208;
	mov.u64 	%rd270, %rd269;
	@%p153 bra 	$L__BB14_110;
	ld.shared.f32 	%f82, [_ZN6thrust24THRUST_300001_SM_1000_NS8cuda_cub4core6detail5shmemE+72];
	ld.shared.u64 	%rd90, [_ZN6thrust24THRUST_300001_SM_1000_NS8cuda_cub4core6detail5shmemE+80];
	setp.lt.f32 	%p154, %f208, %f82;
	mov.f32 	%f209, %f82;
	mov.u64 	%rd270, %rd90;
	@%p154 bra 	$L__BB14_110;
	setp.lt.f32 	%p155, %f82, %f208;
	mov.f32 	%f209, %f208;
	mov.u64 	%rd270, %rd269;
	@%p155 bra 	$L__BB14_110;
	setp.lt.s64 	%p156, %rd269, %rd90;
	selp.f32 	%f209, %f208, %f82, %p156;
	min.s64 	%rd270, %rd269, %rd90;
$L__BB14_110:
	setp.lt.s32 	%p157, %r1, 161;
	mov.f32 	%f210, %f209;
	mov.u64 	%rd271, %rd270;
	@%p157 bra 	$L__BB14_114;
	ld.shared.f32 	%f85, [_ZN6thrust24THRUST_300001_SM_1000_NS8cuda_cub4core6detail5shmemE+88];
	ld.shared.u64 	%rd93, [_ZN6thrust24THRUST_300001_SM_1000_NS8cuda_cub4core6detail5shmemE+96];
	setp.lt.f32 	%p158, %f209, %f85;
	mov.f32 	%f210, %f85;
	mov.u64 	%rd271, %rd93;
	@%p158 bra 	$L__BB14_114;
	setp.lt.f32 	%p159, %f85, %f209;
	mov.f32 	%f210, %f209;
	mov.u64 	%rd271, %rd270;
	@%p159 bra 	$L__BB14_114;
	setp.lt.s64 	%p160, %rd270, %rd93;
	selp.f32 	%f210, %f209, %f85, %p160;
	min.s64 	%rd271, %rd270, %rd93;
$L__BB14_114:
	setp.lt.s32 	%p161, %r1, 193;
	mov.f32 	%f211, %f210;
	mov.u64 	%rd272, %rd271;
	@%p161 bra 	$L__BB14_118;
	ld.shared.f32 	%f88, [_ZN6thrust24THRUST_300001_SM_1000_NS8cuda_cub4core6detail5shmemE+104];
	ld.shared.u64 	%rd96, [_ZN6thrust24THRUST_300001_SM_1000_NS8cuda_cub4core6detail5shmemE+112];
	setp.lt.f32 	%p162, %f210, %f88;
	mov.f32 	%f211, %f88;
	mov.u64 	%rd272, %rd96;
	@%p162 bra 	$L__BB14_118;
	setp.lt.f32 	%p163, %f88, %f210;
	mov.f32 	%f211, %f210;
	mov.u64 	%rd272, %rd271;
	@%p163 bra 	$L__BB14_118;
	setp.lt.s64 	%p164, %rd271, %rd96;
	selp.f32 	%f211, %f210, %f88, %p164;
	min.s64 	%rd272, %rd271, %rd96;
$L__BB14_118:
	setp.lt.s32 	%p165, %r1, 225;
	mov.f32 	%f241, %f211;
	mov.u64 	%rd306, %rd272;
	@%p165 bra 	$L__BB14_204;
	ld.shared.f32 	%f91, [_ZN6thrust24THRUST_300001_SM_1000_NS8cuda_cub4core6detail5shmemE+120];
	ld.shared.u64 	%rd99, [_ZN6thrust24THRUST_300001_SM_1000_NS8cuda_cub4core6detail5shmemE+128];
	setp.lt.f32 	%p166, %f211, %f91;
	mov.f32 	%f241, %f91;
	mov.u64 	%rd306, %rd99;
	@%p166 bra 	$L__BB14_204;
	setp.lt.f32 	%p167, %f91, %f211;
	mov.f32 	%f241, %f211;
	mov.u64 	%rd306, %rd272;
	@%p167 bra 	$L__BB14_204;
	setp.lt.s64 	%p168, %rd272, %rd99;
	selp.f32 	%f241, %f211, %f91, %p168;
	min.s64 	%rd306, %rd272, %rd99;
	bra.uni 	$L__BB14_204;
$L__BB14_122:
	mov.u32 	%r18, %tid.x;
	cvt.u64.u32 	%rd101, %r18;
	mul.wide.u32 	%rd195, %r18, 4;
	add.s64 	%rd102, %rd1, %rd195;
	ld.global.f32 	%f170, [%rd102];
	add.s32 	%r31, %r18, 256;
	cvt.u64.u32 	%rd196, %r31;
	ld.global.f32 	%f171, [%rd102+1024];
	add.s32 	%r32, %r18, 512;
	cvt.u64.u32 	%rd197, %r32;
	ld.global.f32 	%f172, [%rd102+2048];
	add.s32 	%r33, %r18, 768;
	cvt.u64.u32 	%rd198, %r33;
	ld.global.f32 	%f173, [%rd102+3072];
	or.b32  	%r34, %r18, 1024;
	cvt.u64.u32 	%rd103, %r34;
	add.s64 	%rd293, %rd192, %rd103;
	ld.global.f32 	%f228, [%rd102+4096];
	setp.geu.f32 	%p3, %f170, %f171;
	selp.f32 	%f174, %f170, %f171, %p3;
	selp.b64 	%rd199, %rd101, %rd196, %p3;
	setp.geu.f32 	%p4, %f174, %f172;
	selp.f32 	%f175, %f174, %f172, %p4;
	selp.b64 	%rd200, %rd199, %rd197, %p4;
	setp.geu.f32 	%p5, %f175, %f173;
	selp.f32 	%f94, %f175, %f173, %p5;
	selp.b64 	%rd105, %rd200, %rd198, %p5;
	setp.lt.f32 	%p6, %f94, %f228;
	@%p6 bra 	$L__BB14_124;
	setp.lt.f32 	%p7, %f228, %f94;
	setp.lt.u64 	%p8, %rd105, %rd103;
	or.pred  	%p9, %p7, %p8;
	selp.f32 	%f228, %f94, %f228, %p9;
	add.s64 	%rd201, %rd192, %rd105;
	selp.b64 	%rd293, %rd201, %rd293, %p9;
$L__BB14_124:
	setp.lt.u64 	%p10, %rd194, 2560;
	mov.b64 	%rd282, 1280;
	@%p10 bra 	$L__BB14_137;
	mov.b64 	%rd274, 1280;
	mov.f32 	%f213, %f228;
$L__BB14_126:
	add.s64 	%rd204, %rd274, %rd101;
	shl.b64 	%rd205, %rd274, 2;
	add.s64 	%rd206, %rd102, %rd205;
	add.s64 	%rd110, %rd204, %rd192;
	ld.global.f32 	%f214, [%rd206];
	ld.global.f32 	%f215, [%rd206+1024];
	add.s64 	%rd278, %rd110, 512;
	ld.global.f32 	%f216, [%rd206+2048];
	add.s64 	%rd279, %rd110, 768;
	ld.global.f32 	%f217, [%rd206+3072];
	ld.global.f32 	%f228, [%rd206+4096];
	setp.lt.f32 	%p11, %f213, %f214;
	mov.u64 	%rd276, %rd110;
	@%p11 bra 	$L__BB14_128;
	setp.lt.f32 	%p12, %f214, %f213;
	setp.lt.s64 	%p13, %rd293, %rd110;
	or.pred  	%p14, %p12, %p13;
	selp.f32 	%f214, %f213, %f214, %p14;
	selp.b64 	%rd276, %rd293, %rd110, %p14;
$L__BB14_128:
	add.s64 	%rd277, %rd110, 256;
	setp.lt.f32 	%p15, %f214, %f215;
	@%p15 bra 	$L__BB14_130;
	setp.lt.f32 	%p16, %f215, %f214;
	setp.lt.s64 	%p17, %rd276, %rd277;
	or.pred  	%p18, %p16, %p17;
	selp.f32 	%f215, %f214, %f215, %p18;
	selp.b64 	%rd277, %rd276, %rd277, %p18;
$L__BB14_130:
	setp.lt.f32 	%p19, %f215, %f216;
	@%p19 bra 	$L__BB14_132;
	setp.lt.f32 	%p20, %f216, %f215;
	setp.lt.s64 	%p21, %rd277, %rd278;
	or.pred  	%p22, %p20, %p21;
	selp.f32 	%f216, %f215, %f216, %p22;
	selp.b64 	%rd278, %rd277, %rd278, %p22;
$L__BB14_132:
	setp.lt.f32 	%p23, %f216, %f217;
	@%p23 bra 	$L__BB14_134;
	setp.lt.f32 	%p24, %f217, %f216;
	setp.lt.s64 	%p25, %rd278, %rd279;
	or.pred  	%p26, %p24, %p25;
	selp.f32 	%f217, %f216, %f217, %p26;
	selp.b64 	%rd279, %rd278, %rd279, %p26;
$L__BB14_134:
	add.s64 	%rd210, %rd204, %rd192;
	add.s64 	%rd293, %rd210, 1024;
	setp.lt.f32 	%p27, %f217, %f228;
	@%p27 bra 	$L__BB14_136;
	setp.lt.f32 	%p28, %f228, %f217;
	setp.lt.s64 	%p29, %rd279, %rd293;
	or.pred  	%p30, %p28, %p29;
	selp.f32 	%f228, %f217, %f228, %p30;
	selp.b64 	%rd293, %rd279, %rd293, %p30;
$L__BB14_136:
	add.s64 	%rd282, %rd274, 1280;
	add.s64 	%rd211, %rd274, 2560;
	setp.le.s64 	%p31, %rd211, %rd194;
	mov.u64 	%rd274, %rd282;
	mov.f32 	%f213, %f228;
	@%p31 bra 	$L__BB14_126;
$L__BB14_137:
	setp.le.s64 	%p32, %rd194, %rd282;
	@%p32 bra 	$L__BB14_160;
	cvt.u32.u64 	%r35, %rd282;
	cvt.u32.u64 	%r36, %rd194;
	sub.s32 	%r19, %r36, %r35;
	setp.ge.s32 	%p33, %r18, %r19;
	@%p33 bra 	$L__BB14_160;
	cvta.to.global.u64 	%rd128, %rd191;
	not.b32 	%r38, %r18;
	add.s32 	%r39, %r38, %r36;
	sub.s32 	%r20, %r39, %r35;
	and.b32  	%r41, %r20, 768;
	setp.eq.s32 	%p34, %r41, 768;
	mov.u32 	%r389, %r18;
	@%p34 bra 	$L__BB14_145;
	add.s64 	%rd213, %rd282, %rd101;
	add.s64 	%rd284, %rd213, %rd192;
	shl.b64 	%rd214, %rd213, 2;
	add.s64 	%rd283, %rd128, %rd214;
	shr.u32 	%r42, %r20, 8;
	add.s32 	%r43, %r42, 1;
	and.b32  	%r44, %r43, 3;
	neg.s32 	%r387, %r44;
	mov.u32 	%r389, %r18;
$L__BB14_141:
	.pragma "nounroll";
	mov.u64 	%rd133, %rd293;
	mov.f32 	%f114, %f228;
	ld.global.f32 	%f115, [%rd283];
	setp.lt.f32 	%p35, %f114, %f115;
	mov.f32 	%f228, %f115;
	mov.u64 	%rd293, %rd284;
	@%p35 bra 	$L__BB14_144;
	setp.lt.f32 	%p36, %f115, %f114;
	mov.f32 	%f228, %f114;
	mov.u64 	%rd293, %rd133;
	@%p36 bra 	$L__BB14_144;
	setp.lt.s64 	%p37, %rd133, %rd284;
	selp.f32 	%f228, %f114, %f115, %p37;
	min.s64 	%rd293, %rd133, %rd284;
$L__BB14_144:
	add.s32 	%r389, %r389, 256;
	add.s64 	%rd284, %rd284, 256;
	add.s64 	%rd283, %rd283, 1024;
	add.s32 	%r387, %r387, 1;
	setp.ne.s32 	%p38, %r387, 0;
	@%p38 bra 	$L__BB14_141;
$L__BB14_145:
	setp.lt.u32 	%p39, %r20, 768;
	@%p39 bra 	$L__BB14_160;
	add.s32 	%r390, %r389, 512;
$L__BB14_147:
	mov.u32 	%r28, %r390;
	add.s32 	%r45, %r28, -512;
	cvt.u64.u32 	%rd215, %r45;
	add.s64 	%rd216, %rd282, %rd215;
	shl.b64 	%rd217, %rd216, 2;
	add.s64 	%rd141, %rd128, %rd217;
	add.s64 	%rd142, %rd216, %rd192;
	ld.global.f32 	%f121, [%rd141];
	setp.lt.f32 	%p40, %f228, %f121;
	mov.f32 	%f225, %f121;
	mov.u64 	%rd290, %rd142;
	@%p40 bra 	$L__BB14_150;
	setp.lt.f32 	%p41, %f121, %f228;
	mov.f32 	%f225, %f228;
	mov.u64 	%rd290, %rd293;
	@%p41 bra 	$L__BB14_150;
	setp.lt.s64 	%p42, %rd293, %rd142;
	selp.f32 	%f225, %f228, %f121, %p42;
	min.s64 	%rd290, %rd293, %rd142;
$L__BB14_150:
	add.s32 	%r46, %r28, -256;
	cvt.u64.u32 	%rd218, %r46;
	add.s64 	%rd219, %rd282, %rd218;
	add.s64 	%rd145, %rd219, %rd192;
	ld.global.f32 	%f124, [%rd141+1024];
	setp.lt.f32 	%p43, %f225, %f124;
	mov.f32 	%f226, %f124;
	mov.u64 	%rd291, %rd145;
	@%p43 bra 	$L__BB14_153;
	setp.lt.f32 	%p44, %f124, %f225;
	mov.f32 	%f226, %f225;
	mov.u64 	%rd291, %rd290;
	@%p44 bra 	$L__BB14_153;
	setp.lt.s64 	%p45, %rd290, %rd145;
	selp.f32 	%f226, %f225, %f124, %p45;
	min.s64 	%rd291, %rd290, %rd145;
$L__BB14_153:
	cvt.u64.u32 	%rd220, %r28;
	add.s64 	%rd221, %rd282, %rd220;
	add.s64 	%rd148, %rd221, %rd192;
	ld.global.f32 	%f127, [%rd141+2048];
	setp.lt.f32 	%p46, %f226, %f127;
	mov.f32 	%f227, %f127;
	mov.u64 	%rd292, %rd148;
	@%p46 bra 	$L__BB14_156;
	setp.lt.f32 	%p47, %f127, %f226;
	mov.f32 	%f227, %f226;
	mov.u64 	%rd292, %rd291;
	@%p47 bra 	$L__BB14_156;
	setp.lt.s64 	%p48, %rd291, %rd148;
	selp.f32 	%f227, %f226, %f127, %p48;
	min.s64 	%rd292, %rd291, %rd148;
$L__BB14_156:
	add.s32 	%r47, %r28, 256;
	cvt.u64.u32 	%rd222, %r47;
	add.s64 	%rd223, %rd282, %rd222;
	add.s64 	%rd151, %rd223, %rd192;
	ld.global.f32 	%f130, [%rd141+3072];
	setp.lt.f32 	%p49, %f227, %f130;
	mov.f32 	%f228, %f130;
	mov.u64 	%rd293, %rd151;
	@%p49 bra 	$L__BB14_159;
	setp.lt.f32 	%p50, %f130, %f227;
	mov.f32 	%f228, %f227;
	mov.u64 	%rd293, %rd292;
	@%p50 bra 	$L__BB14_159;
	setp.lt.s64 	%p51, %rd292, %rd151;
	selp.f32 	%f228, %f227, %f130, %p51;
	min.s64 	%rd293, %rd292, %rd151;
$L__BB14_159:
	add.s32 	%r390, %r28, 1024;
	add.s32 	%r48, %r28, 512;
	setp.lt.s32 	%p52, %r48, %r19;
	@%p52 bra 	$L__BB14_147;
$L__BB14_160:
	// begin inline asm
	mov.u32 %r49, %laneid;
	// end inline asm
	mov.b32 	%r51, %f228;
	mov.b32 	%r67, 1;
	mov.b32 	%r68, 31;
	mov.b32 	%r69, -1;
	// begin inline asm
	shfl.sync.down.b32 %r50, %r51, %r67, %r68, %r69;
	// end inline asm
	mov.b32 	%f134, %r50;
	// begin inline asm
	shfl.sync.down.b32 %r55, %r56, %r67, %r68, %r69;
	// end inline asm
	mov.b64 	{%r61, %r66}, %rd293;
	// begin inline asm
	shfl.sync.down.b32 %r60, %r61, %r67, %r68, %r69;
	// end inline asm
	// begin inline asm
	shfl.sync.down.b32 %r65, %r66, %r67, %r68, %r69;
	// end inline asm
	mov.b64 	%rd155, {%r60, %r65};
	setp.gt.s32 	%p53, %r49, 30;
	mov.f32 	%f230, %f228;
	mov.u64 	%rd295, %rd293;
	@%p53 bra 	$L__BB14_164;
	setp.lt.f32 	%p54, %f228, %f134;
	mov.f32 	%f230, %f134;
	mov.u64 	%rd295, %rd155;
	@%p54 bra 	$L__BB14_164;
	setp.gt.f32 	%p55, %f228, %f134;
	mov.f32 	%f230, %f228;
	mov.u64 	%rd295, %rd293;
	@%p55 bra 	$L__BB14_164;
	setp.lt.s64 	%p56, %rd293, %rd155;
	selp.f32 	%f230, %f228, %f134, %p56;
	min.s64 	%rd295, %rd293, %rd155;
$L__BB14_164:
	mov.b32 	%r71, %f230;
	mov.b32 	%r87, 2;
	mov.b32 	%r88, 31;
	mov.b32 	%r89, -1;
	// begin inline asm
	shfl.sync.down.b32 %r70, %r71, %r87, %r88, %r89;
	// end inline asm
	mov.b32 	%f137, %r70;
	// begin inline asm
	shfl.sync.down.b32 %r75, %r76, %r87, %r88, %r89;
	// end inline asm
	mov.b64 	{%r81, %r86}, %rd295;
	// begin inline asm
	shfl.sync.down.b32 %r80, %r81, %r87, %r88, %r89;
	// end inline asm
	// begin inline asm
	shfl.sync.down.b32 %r85, %r86, %r87, %r88, %r89;
	// end inline asm
	mov.b64 	%rd158, {%r80, %r85};
	setp.gt.s32 	%p57, %r49, 29;
	mov.f32 	%f231, %f230;
	mov.u64 	%rd296, %rd295;
	@%p57 bra 	$L__BB14_168;
	setp.lt.f32 	%p58, %f230, %f137;
	mov.f32 	%f231, %f137;
	mov.u64 	%rd296, %rd158;
	@%p58 bra 	$L__BB14_168;
	setp.gt.f32 	%p59, %f230, %f137;
	mov.f32 	%f231, %f230;
	mov.u64 	%rd296, %rd295;
	@%p59 bra 	$L__BB14_168;
	setp.lt.s64 	%p60, %rd295, %rd158;
	selp.f32 	%f231, %f230, %f137, %p60;
	min.s64 	%rd296, %rd295, %rd158;
$L__BB14_168:
	mov.b32 	%r91, %f231;
	mov.b32 	%r107, 4;
	mov.b32 	%r108, 31;
	mov.b32 	%r109, -1;
	// begin inline asm
	shfl.sync.down.b32 %r90, %r91, %r107, %r108, %r109;
	// end inline asm
	mov.b32 	%f140, %r90;
	// begin inline asm
	shfl.sync.down.b32 %r95, %r96, %r107, %r108, %r109;
	// end inline asm
	mov.b64 	{%r101, %r106}, %rd296;
	// begin inline asm
	shfl.sync.down.b32 %r100, %r101, %r107, %r108, %r109;
	// end inline asm
	// begin inline asm
	shfl.sync.down.b32 %r105, %r106, %r107, %r108, %r109;
	// end inline asm
	mov.b64 	%rd161, {%r100, %r105};
	setp.gt.s32 	%p61, %r49, 27;
	mov.f32 	%f232, %f231;
	mov.u64 	%rd297, %rd296;
	@%p61 bra 	$L__BB14_172;
	setp.lt.f32 	%p62, %f231, %f140;
	mov.f32 	%f232, %f140;
	mov.u64 	%rd297, %rd161;
	@%p62 bra 	$L__BB14_172;
	setp.gt.f32 	%p63, %f231, %f140;
	mov.f32 	%f232, %f231;
	mov.u64 	%rd297, %rd296;
	@%p63 bra 	$L__BB14_172;
	setp.lt.s64 	%p64, %rd296, %rd161;
	selp.f32 	%f232, %f231, %f140, %p64;
	min.s64 	%rd297, %rd296, %rd161;
$L__BB14_172:
	mov.b32 	%r111, %f232;
	mov.b32 	%r127, 8;
	mov.b32 	%r128, 31;
	mov.b32 	%r129, -1;
	// begin inline asm
	shfl.sync.down.b32 %r110, %r111, %r127, %r128, %r129;
	// end inline asm
	mov.b32 	%f143, %r110;
	// begin inline asm
	shfl.sync.down.b32 %r115, %r116, %r127, %r128, %r129;
	// end inline asm
	mov.b64 	{%r121, %r126}, %rd297;
	// begin inline asm
	shfl.sync.down.b32 %r120, %r121, %r127, %r128, %r129;
	// end inline asm
	// begin inline asm
	shfl.sync.down.b32 %r125, %r126, %r127, %r128, %r129;
	// end inline asm
	mov.b64 	%rd164, {%r120, %r125};
	setp.gt.s32 	%p65, %r49, 23;
	mov.f32 	%f233, %f232;
	mov.u64 	%rd298, %rd297;
	@%p65 bra 	$L__BB14_176;
	setp.lt.f32 	%p66, %f232, %f143;
	mov.f32 	%f233, %f143;
	mov.u64 	%rd298, %rd164;
	@%p66 bra 	$L__BB14_176;
	setp.gt.f32 	%p67, %f232, %f143;
	mov.f32 	%f233, %f232;
	mov.u64 	%rd298, %rd297;
	@%p67 bra 	$L__BB14_176;
	setp.lt.s64 	%p68, %rd297, %rd164;
	selp.f32 	%f233, %f232, %f143, %p68;
	min.s64 	%rd298, %rd297, %rd164;
$L__BB14_176:
	mov.b32 	%r131, %f233;
	mov.b32 	%r147, 16;
	mov.b32 	%r148, 31;
	mov.b32 	%r149, -1;
	// begin inline asm
	shfl.sync.down.b32 %r130, %r131, %r147, %r148, %r149;
	// end inline asm
	mov.b32 	%f146, %r130;
	// begin inline asm
	shfl.sync.down.b32 %r135, %r136, %r147, %r148, %r149;
	// end inline asm
	mov.b64 	{%r141, %r146}, %rd298;
	// begin inline asm
	shfl.sync.down.b32 %r140, %r141, %r147, %r148, %r149;
	// end inline asm
	// begin inline asm
	shfl.sync.down.b32 %r145, %r146, %r147, %r148, %r149;
	// end inline asm
	mov.b64 	%rd167, {%r140, %r145};
	setp.gt.s32 	%p69, %r49, 15;
	mov.f32 	%f241, %f233;
	mov.u64 	%rd306, %rd298;
	@%p69 bra 	$L__BB14_180;
	setp.lt.f32 	%p70, %f233, %f146;
	mov.f32 	%f241, %f146;
	mov.u64 	%rd306, %rd167;
	@%p70 bra 	$L__BB14_180;
	setp.gt.f32 	%p71, %f233, %f146;
	mov.f32 	%f241, %f233;
	mov.u64 	%rd306, %rd298;
	@%p71 bra 	$L__BB14_180;
	setp.lt.s64 	%p72, %rd298, %rd167;
	selp.f32 	%f241, %f233, %f146, %p72;
	min.s64 	%rd306, %rd298, %rd167;
$L__BB14_180:
	setp.ne.s32 	%p73, %r49, 0;
	@%p73 bra 	$L__BB14_182;
	shr.u32 	%r150, %r18, 1;
	and.b32  	%r151, %r150, 496;
	mov.u32 	%r152, _ZN6thrust24THRUST_300001_SM_1000_NS8cuda_cub4core6detail5shmemE;
	add.s32 	%r153, %r152, %r151;
	st.shared.f32 	[%r153+8], %f241;
	st.shared.u64 	[%r153+16], %rd306;
$L__BB14_182:
	bar.sync 	0;
	setp.ne.s32 	%p74, %r18, 0;
	@%p74 bra 	$L__BB14_204;
	ld.shared.f32 	%f149, [_ZN6thrust24THRUST_300001_SM_1000_NS8cuda_cub4core6detail5shmemE+24];
	ld.shared.u64 	%rd170, [_ZN6thrust24THRUST_300001_SM_1000_NS8cuda_cub4core6detail5shmemE+32];
	setp.lt.f32 	%p75, %f241, %f149;
	mov.f32 	%f235, %f149;
	mov.u64 	%rd300, %rd170;
	@%p75 bra 	$L__BB14_186;
	setp.lt.f32 	%p76, %f149, %f241;
	mov.f32 	%f235, %f241;
	mov.u64 	%rd300, %rd306;
	@%p76 bra 	$L__BB14_186;
	setp.lt.s64 	%p77, %rd306, %rd170;
	selp.f32 	%f235, %f241, %f149, %p77;
	min.s64 	%rd300, %rd306, %rd170;
$L__BB14_186:
	ld.shared.f32 	%f152, [_ZN6thrust24THRUST_300001_SM_1000_NS8cuda_cub4core6detail5shmemE+40];
	ld.shared.u64 	%rd173, [_ZN6thrust24THRUST_300001_SM_1000_NS8cuda_cub4core6detail5shmemE+48];
	setp.lt.f32 	%p78, %f235, %f152;
	mov.f32 	%f236, %f152;
	mov.u64 	%rd301, %rd173;
	@%p78 bra 	$L__BB14_189;
	setp.lt.f32 	%p79, %f152, %f235;
	mov.f32 	%f236, %f235;
	mov.u64 	%rd301, %rd300;
	@%p79 bra 	$L__BB14_189;
	setp.lt.s64 	%p80, %rd300, %rd173;
	selp.f32 	%f236, %f235, %f152, %p80;
	min.s64 	%rd301, %rd300, %rd173;
$L__BB14_189:
	ld.shared.f32 	%f155, [_ZN6thrust24THRUST_300001_SM_1000_NS8cuda_cub4core6detail5shmemE+56];
	ld.shared.u64 	%rd176, [_ZN6thrust24THRUST_300001_SM_1000_NS8cuda_cub4core6detail5shmemE+64];
	setp.lt.f32 	%p81, %f236, %f155;
	mov.f32 	%f237, %f155;
	mov.u64 	%rd302, %rd176;
	@%p81 bra 	$L__BB14_192;
	setp.lt.f32 	%p82, %f155, %f236;
	mov.f32 	%f237, %f236;
	mov.u64 	%rd302, %rd301;
	@%p82 bra 	$L__BB14_192;
	setp.lt.s64 	%p83, %rd301, %rd176;
	selp.f32 	%f237, %f236, %f155, %p83;
	min.s64 	%rd302, %rd301, %rd176;
$L__BB14_192:
	ld.shared.f32 	%f158, [_ZN6thrust24THRUST_300001_SM_1000_NS8cuda_cub4core6detail5shmemE+72];
	ld.shared.u64 	%rd179, [_ZN6thrust24THRUST_300001_SM_1000_NS8cuda_cub4core6detail5shmemE+80];
	setp.lt.f32 	%p84, %f237, %f158;
	mov.f32 	%f238, %f158;
	mov.u64 	%rd303, %rd179;
	@%p84 bra 	$L__BB14_195;
	setp.lt.f32 	%p85, %f158, %f237;
	mov.f32 	%f238, %f237;
	mov.u64 	%rd303, %rd302;
	@%p85 bra 	$L__BB14_195;
	setp.lt.s64 	%p86, %rd302, %rd179;
	selp.f32 	%f238, %f237, %f158, %p86;
	min.s64 	%rd303, %rd302, %rd179;
$L__BB14_195:
	ld.shared.f32 	%f161, [_ZN6thrust24THRUST_300001_SM_1000_NS8cuda_cub4core6detail5shmemE+88];
	ld.shared.u64 	%rd182, [_ZN6thrust24THRUST_300001_SM_1000_NS8cuda_cub4core6detail5shmemE+96];
	setp.lt.f32 	%p87, %f238, %f161;
	mov.f32 	%f239, %f161;
	mov.u64 	%rd304, %rd182;
	@%p87 bra 	$L__BB14_198;
	setp.lt.f32 	%p88, %f161, %f238;
	mov.f32 	%f239, %f238;
	mov.u64 	%rd304, %rd303;
	@%p88 bra 	$L__BB14_198;
	setp.lt.s64 	%p89, %rd303, %rd182;
	selp.f32 	%f239, %f238, %f161, %p89;
	min.s64 	%rd304, %rd303, %rd182;
$L__BB14_198:
	ld.shared.f32 	%f164, [_ZN6thrust24THRUST_300001_SM_1000_NS8cuda_cub4core6detail5shmemE+104];
	ld.shared.u64 	%rd185, [_ZN6thrust24THRUST_300001_SM_1000_NS8cuda_cub4core6detail5shmemE+112];
	setp.lt.f32 	%p90, %f239, %f164;
	mov.f32 	%f240, %f164;
	mov.u64 	%rd305, %rd185;
	@%p90 bra 	$L__BB14_201;
	setp.lt.f32 	%p91, %f164, %f239;
	mov.f32 	%f240, %f239;
	mov.u64 	%rd305, %rd304;
	@%p91 bra 	$L__BB14_201;
	setp.lt.s64 	%p92, %rd304, %rd185;
	selp.f32 	%f240, %f239, %f164, %p92;
	min.s64 	%rd305, %rd304, %rd185;
$L__BB14_201:
	ld.shared.f32 	%f167, [_ZN6thrust24THRUST_300001_SM_1000_NS8cuda_cub4core6detail5shmemE+120];
	ld.shared.u64 	%rd188, [_ZN6thrust24THRUST_300001_SM_1000_NS8cuda_cub4core6detail5shmemE+128];
	setp.lt.f32 	%p93, %f240, %f167;
	mov.f32 	%f241, %f167;
	mov.u64 	%rd306, %rd188;
	@%p93 bra 	$L__BB14_204;
	setp.lt.f32 	%p94, %f167, %f240;
	mov.f32 	%f241, %f240;
	mov.u64 	%rd306, %rd305;
	@%p94 bra 	$L__BB14_204;
	setp.lt.s64 	%p95, %rd305, %rd188;
	selp.f32 	%f241, %f240, %f167, %p95;
	min.s64 	%rd306, %rd305, %rd188;
$L__BB14_204:
	mov.u32 	%r381, %tid.x;
	setp.ne.s32 	%p212, %r381, 0;
	@%p212 bra 	$L__BB14_206;
	ld.param.u64 	%rd237, [_ZN6thrust24THRUST_300001_SM_1000_NS8cuda_cub4core6detail13_kernel_agentINS1_8__reduce11ReduceAgentINS0_12zip_iteratorIN4cuda3std3__45tupleIJNS0_10device_ptrIfEENS0_17counting_iteratorIlNS0_11use_defaultESF_SF_EEEEEEEPNSB_IJflEEESJ_lNS1_9__extrema9arg_max_fIflNSA_4lessIfEEEEEEJSI_SK_lSP_EEEvDpT0__param_1];
	cvta.to.global.u64 	%rd236, %rd237;
	st.global.f32 	[%rd236], %f241;
	st.global.u64 	[%rd236+8], %rd306;
$L__BB14_206:
	ret;

}
	// .globl	_ZN6thrust24THRUST_300001_SM_1000_NS8cuda_cub4core6detail13_kernel_agentINS1_8__reduce11ReduceAgentINS0_12zip_iteratorIN4cuda3std3__45tupleIJNS0_10device_ptrIfEENS0_17counting_iteratorIlNS0_11use_defaultESF_SF_EEEEEEEPNSB_IJflEEESJ_lNS1_9__extrema9arg_max_fIflNSA_4lessIfEEEEEEJSI_SK_lN3cub18CUB_300001_SM_100013GridEvenShareIlEENSS_9GridQueueIyEESP_EEEvDpT0_
.visible .entry _ZN6thrust24THRUST_300001_SM_1000_NS8cuda_cub4core6detail13_kernel_agentINS1_8__reduce11ReduceAgentINS0_12zip_iteratorIN4cuda3std3__45tupleIJNS0_10device_ptrIfEENS0_17counting_iteratorIlNS0_11use_defaultESF_SF_EEEEEEEPNSB_IJflEEESJ_lNS1_9__extrema9arg_max_fIflNSA_4lessIfEEEEEEJSI_SK_lN3cub18CUB_300001_SM_100013GridEvenShareIlEENSS_9GridQueueIyEESP_EEEvDpT0_(
	.param .align 8 .b8 _ZN6thrust24THRUST_300001_SM_1000_NS8cuda_cub4core6detail13_kernel_agentINS1_8__reduce11ReduceAgentINS0_12zip_iteratorIN4cuda3std3__45tupleIJNS0_10device_ptrIfEENS0_17counting_iteratorIlNS0_11use_defaultESF_SF_EEEEEEEPNSB_IJflEEESJ_lNS1_9__extrema9arg_max_fIflNSA_4lessIfEEEEEEJSI_SK_lN3cub18CUB_300001_SM_100013GridEvenShareIlEENSS_9GridQueueIyEESP_EEEvDpT0__param_0[16],
	.param .u64 .ptr .align 1 _ZN6thrust24THRUST_300001_SM_1000_NS8cuda_cub4core6detail13_kernel_agentINS1_8__reduce11ReduceAgentINS0_12zip_iteratorIN4cuda3std3__45tupleIJNS0_10device_ptrIfEENS0_17counting_iteratorIlNS0_11use_defaultESF_SF_EEEEEEEPNSB_IJflEEESJ_lNS1_9__extrema9arg_max_fIflNSA_4lessIfEEEEEEJSI_SK_lN3cub18CUB_300001_SM_100013GridEvenShareIlEENSS_9GridQueueIyEESP_EEEvDpT0__param_1,
	.param .u64 _ZN6thrust24THRUST_300001_SM_1000_NS8cuda_cub4core6detail13_kernel_agentINS1_8__reduce11ReduceAgentINS0_12zip_iteratorIN4cuda3std3__45tupleIJNS0_10device_ptrIfEENS0_17counting_iteratorIlNS0_11use_defaultESF_SF_EEEEEEEPNSB_IJflEEESJ_lNS1_9__extrema9arg_max_fIflNSA_4lessIfEEEEEEJSI_SK_lN3cub18CUB_300001_SM_100013GridEvenShareIlEENSS_9GridQueueIyEESP_EEEvDpT0__param_2,
	.param .align 8 .b8 _ZN6thrust24THRUST_300001_SM_1000_NS8cuda_cub4core6detail13_kernel_agentINS1_8__reduce11ReduceAgentINS0_12zip_iteratorIN4cuda3std3__45tupleIJNS0_10device_ptrIfEENS0_17counting_iteratorIlNS0_11use_defaultESF_SF_EEEEEEEPNSB_IJflEEESJ_lNS1_9__extrema9arg_max_fIflNSA_4lessIfEEEEEEJSI_SK_lN3cub18CUB_300001_SM_100013GridEvenShareIlEENSS_9GridQueueIyEESP_EEEvDpT0__param_3[72],
	.param .align 8 .b8 _ZN6thrust24THRUST_300001_SM_1000_NS8cuda_cub4core6detail13_kernel_agentINS1_8__reduce11ReduceAgentINS0_12zip_iteratorIN4cuda3std3__45tupleIJNS0_10device_ptrIfEENS0_17counting_iteratorIlNS0_11use_defaultESF_SF_EEEEEEEPNSB_IJflEEESJ_lNS1_9__extrema9arg_max_fIflNSA_4lessIfEEEEEEJSI_SK_lN3cub18CUB_300001_SM_100013GridEvenShareIlEENSS_9GridQueueIyEESP_EEEvDpT0__param_4[8],
	.param .align 1 .b8 _ZN6thrust24THRUST_300001_SM_1000_NS8cuda_cub4core6detail13_kernel_agentINS1_8__reduce11ReduceAgentINS0_12zip_iteratorIN4cuda3std3__45tupleIJNS0_10device_ptrIfEENS0_17counting_iteratorIlNS0_11use_defaultESF_SF_EEEEEEEPNSB_IJflEEESJ_lNS1_9__extrema9arg_max_fIflNSA_4lessIfEEEEEEJSI_SK_lN3cub18CUB_300001_SM_100013GridEvenShareIlEENSS_9GridQueueIyEESP_EEEvDpT0__param_5[1]
)
.maxntid 256
{
	.reg .pred 	%p<215>;
	.reg .b32 	%r<399>;
	.reg .b32 	%f<242>;
	.reg .b64 	%rd<324>;

	ld.param.u64 	%rd196, [_ZN6thrust24THRUST_300001_SM_1000_NS8cuda_cub4core6detail13_kernel_agentINS1_8__reduce11ReduceAgentINS0_12zip_iteratorIN4cuda3std3__45tupleIJNS0_10device_ptrIfEENS0_17counting_iteratorIlNS0_11use_defaultESF_SF_EEEEEEEPNSB_IJflEEESJ_lNS1_9__extrema9arg_max_fIflNSA_4lessIfEEEEEEJSI_SK_lN3cub18CUB_300001_SM_100013GridEvenShareIlEENSS_9GridQueueIyEESP_EEEvDpT0__param_0+8];
	ld.param.u64 	%rd195, [_ZN6thrust24THRUST_300001_SM_1000_NS8cuda_cub4core6detail13_kernel_agentINS1_8__reduce11ReduceAgentINS0_12zip_iteratorIN4cuda3std3__45tupleIJNS0_10device_ptrIfEENS0_17counting_iteratorIlNS0_11use_defaultESF_SF_EEEEEEEPNSB_IJflEEESJ_lNS1_9__extrema9arg_max_fIflNSA_4lessIfEEEEEEJSI_SK_lN3cub18CUB_300001_SM_100013GridEvenShareIlEENSS_9GridQueueIyEESP_EEEvDpT0__param_0];
	ld.param.u64 	%rd199, [_ZN6thrust24THRUST_300001_SM_1000_NS8cuda_cub4core6detail13_kernel_agentINS1_8__reduce11ReduceAgentINS0_12zip_iteratorIN4cuda3std3__45tupleIJNS0_10device_ptrIfEENS0_17counting_iteratorIlNS0_11use_defaultESF_SF_EEEEEEEPNSB_IJflEEESJ_lNS1_9__extrema9arg_max_fIflNSA_4lessIfEEEEEEJSI_SK_lN3cub18CUB_300001_SM_100013GridEvenShareIlEENSS_9GridQueueIyEESP_EEEvDpT0__param_4];
	ld.param.u64 	%rd198, [_ZN6thrust24THRUST_300001_SM_1000_NS8cuda_cub4core6detail13_kernel_agentINS1_8__reduce11ReduceAgentINS0_12zip_iteratorIN4cuda3std3__45tupleIJNS0_10device_ptrIfEENS0_17counting_iteratorIlNS0_11use_defaultESF_SF_EEEEEEEPNSB_IJflEEESJ_lNS1_9__extrema9arg_max_fIflNSA_4lessIfEEEEEEJSI_SK_lN3cub18CUB_300001_SM_100013GridEvenShareIlEENSS_9GridQueueIyEESP_EEEvDpT0__param_2];
	cvta.to.global.u64 	%rd1, %rd199;
	cvta.to.global.u64 	%rd2, %rd195;
	mov.u32 	%r1, %ctaid.x;
	mul.lo.s32 	%r33, %r1, 1280;
	cvt.u64.u32 	%rd4, %r33;
	mov.u32 	%r34, %nctaid.x;
	mul.lo.s32 	%r35, %r34, 1280;
	cvt.u64.u32 	%rd5, %r35;
	add.s64 	%rd200, %rd4, 1280;
	setp.le.s64 	%p1, %rd200, %rd198;
	@%p1 bra 	$L__BB15_121;
	cvt.u32.u64 	%r159, %rd4;
	cvt.u32.u64 	%r2, %rd198;
	sub.s32 	%r3, %r2, %r159;
	mov.u32 	%r4, %tid.x;
	setp.ge.s32 	%p98, %r4, %r3;
	mov.f32 	%f188, 0f00000000;
	mov.b64 	%rd266, 0;
	mov.u32 	%r393, %r4;
	@%p98 bra 	$L__BB15_3;
	cvt.u64.u32 	%rd234, %r4;
	add.s64 	%rd235, %rd4, %rd234;
	shl.b64 	%rd236, %rd235, 2;
	add.s64 	%rd237, %rd2, %rd236;
	add.s64 	%rd266, %rd196, %rd235;
	ld.global.f32 	%f188, [%rd237];
	add.s32 	%r393, %r4, 256;
$L__BB15_3:
	setp.ge.s32 	%p99, %r393, %r3;
	@%p99 bra 	$L__BB15_25;
	not.b32 	%r161, %r393;
	add.s32 	%r162, %r161, %r2;
	sub.s32 	%r7, %r162, %r159;
	and.b32  	%r163, %r7, 768;
	setp.eq.s32 	%p100, %r163, 768;
	@%p100 bra 	$L__BB15_10;
	cvt.u64.u32 	%rd239, %r393;
	add.s64 	%rd240, %rd239, %rd4;
	add.s64 	%rd257, %rd240, %rd196;
	shl.b64 	%rd241, %rd240, 2;
	add.s64 	%rd256, %rd2, %rd241;
	shr.u32 	%r164, %r7, 8;
	add.s32 	%r165, %r164, 1;
	and.b32  	%r166, %r165, 3;
	neg.s32 	%r391, %r166;
$L__BB15_6:
	.pragma "nounroll";
	mov.u64 	%rd12, %rd266;
	mov.f32 	%f3, %f188;
	ld.global.f32 	%f4, [%rd256];
	setp.lt.f32 	%p101, %f3, %f4;
	mov.u64 	%rd266, %rd257;
	mov.f32 	%f188, %f4;
	@%p101 bra 	$L__BB15_9;
	setp.lt.f32 	%p102, %f4, %f3;
	mov.u64 	%rd266, %rd12;
	mov.f32 	%f188, %f3;
	@%p102 bra 	$L__BB15_9;
	setp.lt.s64 	%p103, %rd12, %rd257;
	min.s64 	%rd266, %rd12, %rd257;
	selp.f32 	%f188, %f3, %f4, %p103;
$L__BB15_9:
	add.s32 	%r393, %r393, 256;
	add.s64 	%rd257, %rd257, 256;
	add.s64 	%rd256, %rd256, 1024;
	add.s32 	%r391, %r391, 1;
	setp.ne.s32 	%p104, %r391, 0;
	@%p104 bra 	$L__BB15_6;
$L__BB15_10:
	setp.lt.u32 	%p105, %r7, 768;
	@%p105 bra 	$L__BB15_25;
	add.s32 	%r394, %r393, 512;
$L__BB15_12:
	mov.u32 	%r15, %r394;
	add.s32 	%r167, %r15, -512;
	cvt.s64.s32 	%rd242, %r167;
	add.s64 	%rd243, %rd242, %rd4;
	shl.b64 	%rd244, %rd243, 2;
	add.s64 	%rd20, %rd2, %rd244;
	add.s64 	%rd21, %rd243, %rd196;
	ld.global.f32 	%f10, [%rd20];
	setp.lt.f32 	%p106, %f188, %f10;
	mov.u64 	%rd263, %rd21;
	mov.f32 	%f185, %f10;
	@%p106 bra 	$L__BB15_15;
	setp.lt.f32 	%p107, %f10, %f188;
	mov.u64 	%rd263, %rd266;
	mov.f32 	%f185, %f188;
	@%p107 bra 	$L__BB15_15;
	setp.lt.s64 	%p108, %rd266, %rd21;
	min.s64 	%rd263, %rd266, %rd21;
	selp.f32 	%f185, %f188, %f10, %p108;
$L__BB15_15:
	add.s32 	%r168, %r15, -256;
	cvt.s64.s32 	%rd245, %r168;
	add.s64 	%rd246, %rd245, %rd4;
	add.s64 	%rd24, %rd246, %rd196;
	ld.global.f32 	%f13, [%rd20+1024];
	setp.lt.f32 	%p109, %f185, %f13;
	mov.u64 	%rd264, %rd24;
	mov.f32 	%f186, %f13;
	@%p109 bra 	$L__BB15_18;
	setp.lt.f32 	%p110, %f13, %f185;
	mov.u64 	%rd264, %rd263;
	mov.f32 	%f186, %f185;
	@%p110 bra 	$L__BB15_18;
	setp.lt.s64 	%p111, %rd263, %rd24;
	min.s64 	%rd264, %rd263, %rd24;
	selp.f32 	%f186, %f185, %f13, %p111;
$L__BB15_18:
	cvt.s64.s32 	%rd247, %r15;
	add.s64 	%rd248, %rd247, %rd4;
	add.s64 	%rd27, %rd248, %rd196;
	ld.global.f32 	%f16, [%rd20+2048];
	setp.lt.f32 	%p112, %f186, %f16;
	mov.u64 	%rd265, %rd27;
	mov.f32 	%f187, %f16;
	@%p112 bra 	$L__BB15_21;
	setp.lt.f32 	%p113, %f16, %f186;
	mov.u64 	%rd265, %rd264;
	mov.f32 	%f187, %f186;
	@%p113 bra 	$L__BB15_21;
	setp.lt.s64 	%p114, %rd264, %rd27;
	min.s64 	%rd265, %rd264, %rd27;
	selp.f32 	%f187, %f186, %f16, %p114;
$L__BB15_21:
	add.s32 	%r169, %r15, 256;
	cvt.s64.s32 	%rd249, %r169;
	add.s64 	%rd250, %rd249, %rd4;
	add.s64 	%rd30, %rd250, %rd196;
	ld.global.f32 	%f19, [%rd20+3072];
	setp.lt.f32 	%p115, %f187, %f19;
	mov.u64 	%rd266, %rd30;
	mov.f32 	%f188, %f19;
	@%p115 bra 	$L__BB15_24;
	setp.lt.f32 	%p116, %f19, %f187;
	mov.u64 	%rd266, %rd265;
	mov.f32 	%f188, %f187;
	@%p116 bra 	$L__BB15_24;
	setp.lt.s64 	%p117, %rd265, %rd30;
	min.s64 	%rd266, %rd265, %rd30;
	selp.f32 	%f188, %f187, %f19, %p117;
$L__BB15_24:
	add.s32 	%r394, %r15, 1024;
	add.s32 	%r170, %r15, 512;
	setp.lt.s32 	%p118, %r170, %r3;
	@%p118 bra 	$L__BB15_12;
$L__BB15_25:
	setp.lt.s32 	%p119, %r3, 256;
	@%p119 bra 	$L__BB15_70;
	// begin inline asm
	mov.u32 %r284, %laneid;
	// end inline asm
	mov.b32 	%r286, %f188;
	mov.b32 	%r302, 1;
	mov.b32 	%r303, 31;
	mov.b32 	%r304, -1;
	// begin inline asm
	shfl.sync.down.b32 %r285, %r286, %r302, %r303, %r304;
	// end inline asm
	mov.b32 	%f23, %r285;
	// begin inline asm
	shfl.sync.down.b32 %r290, %r291, %r302, %r303, %r304;
	// end inline asm
	mov.b64 	{%r296, %r301}, %rd266;
	// begin inline asm
	shfl.sync.down.b32 %r295, %r296, %r302, %r303, %r304;
	// end inline asm
	// begin inline asm
	shfl.sync.down.b32 %r300, %r301, %r302, %r303, %r304;
	// end inline asm
	mov.b64 	%rd34, {%r295, %r300};
	setp.gt.s32 	%p171, %r284, 30;
	mov.u64 	%rd268, %rd266;
	mov.f32 	%f190, %f188;
	@%p171 bra 	$L__BB15_30;
	setp.lt.f32 	%p172, %f188, %f23;
	mov.u64 	%rd268, %rd34;
	mov.f32 	%f190, %f23;
	@%p172 bra 	$L__BB15_30;
	setp.gt.f32 	%p173, %f188, %f23;
	mov.u64 	%rd268, %rd266;
	mov.f32 	%f190, %f188;
	@%p173 bra 	$L__BB15_30;
	setp.lt.s64 	%p174, %rd266, %rd34;
	min.s64 	%rd268, %rd266, %rd34;
	selp.f32 	%f190, %f188, %f23, %p174;
$L__BB15_30:
	mov.b32 	%r306, %f190;
	mov.b32 	%r322, 2;
	mov.b32 	%r323, 31;
	mov.b32 	%r324, -1;
	// begin inline asm
	shfl.sync.down.b32 %r305, %r306, %r322, %r323, %r324;
	// end inline asm
	mov.b32 	%f26, %r305;
	// begin inline asm
	shfl.sync.down.b32 %r310, %r311, %r322, %r323, %r324;
	// end inline asm
	mov.b64 	{%r316, %r321}, %rd268;
	// begin inline asm
	shfl.sync.down.b32 %r315, %r316, %r322, %r323, %r324;
	// end inline asm
	// begin inline asm
	shfl.sync.down.b32 %r320, %r321, %r322, %r323, %r324;
	// end inline asm
	mov.b64 	%rd37, {%r315, %r320};
	setp.gt.s32 	%p175, %r284, 29;
	mov.u64 	%rd269, %rd268;
	mov.f32 	%f191, %f190;
	@%p175 bra 	$L__BB15_34;
	setp.lt.f32 	%p176, %f190, %f26;
	mov.u64 	%rd269, %rd37;
	mov.f32 	%f191, %f26;
	@%p176 bra 	$L__BB15_34;
	setp.gt.f32 	%p177, %f190, %f26;
	mov.u64 	%rd269, %rd268;
	mov.f32 	%f191, %f190;
	@%p177 bra 	$L__BB15_34;
	setp.lt.s64 	%p178, %rd268, %rd37;
	min.s64 	%rd269, %rd268, %rd37;
	selp.f32 	%f191, %f190, %f26, %p178;
$L__BB15_34:
	mov.b32 	%r326, %f191;
	mov.b32 	%r342, 4;
	mov.b32 	%r343, 31;
	mov.b32 	%r344, -1;
	// begin inline asm
	shfl.sync.down.b32 %r325, %r326, %r342, %r343, %r344;
	// end inline asm
	mov.b32 	%f29, %r325;
	// begin inline asm
	shfl.sync.down.b32 %r330, %r331, %r342, %r343, %r344;
	// end inline asm
	mov.b64 	{%r336, %r341}, %rd269;
	// begin inline asm
	shfl.sync.down.b32 %r335, %r336, %r342, %r343, %r344;
	// end inline asm
	// begin inline asm
	shfl.sync.down.b32 %r340, %r341, %r342, %r343, %r344;
	// end inline asm
	mov.b64 	%rd40, {%r335, %r340};
	setp.gt.s32 	%p179, %r284, 27;
	mov.u64 	%rd270, %rd269;
	mov.f32 	%f192, %f191;
	@%p179 bra 	$L__BB15_38;
	setp.lt.f32 	%p180, %f191, %f29;
	mov.u64 	%rd270, %rd40;
	mov.f32 	%f192, %f29;
	@%p180 bra 	$L__BB15_38;
	setp.gt.f32 	%p181, %f191, %f29;
	mov.u64 	%rd270, %rd269;
	mov.f32 	%f192, %f191;
	@%p181 bra 	$L__BB15_38;
	setp.lt.s64 	%p182, %rd269, %rd40;
	min.s64 	%rd270, %rd269, %rd40;
	selp.f32 	%f192, %f191, %f29, %p182;
$L__BB15_38:
	mov.b32 	%r346, %f192;
	mov.b32 	%r362, 8;
	mov.b32 	%r363, 31;
	mov.b32 	%r364, -1;
	// begin inline asm
	shfl.sync.down.b32 %r345, %r346, %r362, %r363, %r364;
	// end inline asm
	mov.b32 	%f32, %r345;
	// begin inline asm
	shfl.sync.down.b32 %r350, %r351, %r362, %r363, %r364;
	// end inline asm
	mov.b64 	{%r356, %r361}, %rd270;
	// begin inline asm
	shfl.sync.down.b32 %r355, %r356, %r362, %r363, %r364;
	// end inline asm
	// begin inline asm
	shfl.sync.down.b32 %r360, %r361, %r362, %r363, %r364;
	// end inline asm
	mov.b64 	%rd43, {%r355, %r360};
	setp.gt.s32 	%p183, %r284, 23;
	mov.u64 	%rd271, %rd270;
	mov.f32 	%f193, %f192;
	@%p183 bra 	$L__BB15_42;
	setp.lt.f32 	%p184, %f192, %f32;
	mov.u64 	%rd271, %rd43;
	mov.f32 	%f193, %f32;
	@%p184 bra 	$L__BB15_42;
	setp.gt.f32 	%p185, %f192, %f32;
	mov.u64 	%rd271, %rd270;
	mov.f32 	%f193, %f192;
	@%p185 bra 	$L__BB15_42;
	setp.lt.s64 	%p186, %rd270, %rd43;
	min.s64 	%rd271, %rd270, %rd43;
	selp.f32 	%f193, %f192, %f32, %p186;
$L__BB15_42:
	mov.b32 	%r366, %f193;
	mov.b32 	%r382, 16;
	mov.b32 	%r383, 31;
	mov.b32 	%r384, -1;
	// begin inline asm
	shfl.sync.down.b32 %r365, %r366, %r382, %r383, %r384;
	// end inline asm
	mov.b32 	%f35, %r365;
	// begin inline asm
	shfl.sync.down.b32 %r370, %r371, %r382, %r383, %r384;
	// end inline asm
	mov.b64 	{%r376, %r381}, %rd271;
	// begin inline asm
	shfl.sync.down.b32 %r375, %r376, %r382, %r383, %r384;
	// end inline asm
	// begin inline asm
	shfl.sync.down.b32 %r380, %r381, %r382, %r383, %r384;
	// end inline asm
	mov.b64 	%rd46, {%r375, %r380};
	setp.gt.s32 	%p187, %r284, 15;
	mov.u64 	%rd323, %rd271;
	mov.f32 	%f241, %f193;
	@%p187 bra 	$L__BB15_46;
	setp.lt.f32 	%p188, %f193, %f35;
	mov.u64 	%rd323, %rd46;
	mov.f32 	%f241, %f35;
	@%p188 bra 	$L__BB15_46;
	setp.gt.f32 	%p189, %f193, %f35;
	mov.u64 	%rd323, %rd271;
	mov.f32 	%f241, %f193;
	@%p189 bra 	$L__BB15_46;
	setp.lt.s64 	%p190, %rd271, %rd46;
	min.s64 	%rd323, %rd271, %rd46;
	selp.f32 	%f241, %f193, %f35, %p190;
$L__BB15_46:
	setp.ne.s32 	%p191, %r284, 0;
	@%p191 bra 	$L__BB15_48;
	shr.u32 	%r385, %r4, 1;
	and.b32  	%r386, %r385, 496;
	mov.u32 	%r387, _ZN6thrust24THRUST_300001_SM_1000_NS8cuda_cub4core6detail5shmemE;
	add.s32 	%r388, %r387, %r386;
	st.shared.f32 	[%r388+8], %f241;
	st.shared.u64 	[%r388+16], %rd323;
$L__BB15_48:
	bar.sync 	0;
	setp.ne.s32 	%p192, %r4, 0;
	@%p192 bra 	$L__BB15_208;
	ld.shared.f32 	%f38, [_ZN6thrust24THRUST_300001_SM_1000_NS8cuda_cub4core6detail5shmemE+24];
	ld.shared.u64 	%rd49, [_ZN6thrust24THRUST_300001_SM_1000_NS8cuda_cub4core6detail5shmemE+32];
	setp.lt.f32 	%p193, %f241, %f38;
	mov.u64 	%rd273, %rd49;
	mov.f32 	%f195, %f38;
	@%p193 bra 	$L__BB15_52;
	setp.lt.f32 	%p194, %f38, %f241;
	mov.u64 	%rd273, %rd323;
	mov.f32 	%f195, %f241;
	@%p194 bra 	$L__BB15_52;
	setp.lt.s64 	%p195, %rd323, %rd49;
	min.s64 	%rd273, %rd323, %rd49;
	selp.f32 	%f195, %f241, %f38, %p195;
$L__BB15_52:
	ld.shared.f32 	%f41, [_ZN6thrust24THRUST_300001_SM_1000_NS8cuda_cub4core6detail5shmemE+40];
	ld.shared.u64 	%rd52, [_ZN6thrust24THRUST_300001_SM_1000_NS8cuda_cub4core6detail5shmemE+48];
	setp.lt.f32 	%p196, %f195, %f41;
	mov.u64 	%rd274, %rd52;
	mov.f32 	%f196, %f41;
	@%p196 bra 	$L__BB15_55;
	setp.lt.f32 	%p197, %f41, %f195;
	mov.u64 	%rd274, %rd273;
	mov.f32 	%f196, %f195;
	@%p197 bra 	$L__BB15_55;
	setp.lt.s64 	%p198, %rd273, %rd52;
	min.s64 	%rd274, %rd273, %rd52;
	selp.f32 	%f196, %f195, %f41, %p198;
$L__BB15_55:
	ld.shared.f32 	%f44, [_ZN6thrust24THRUST_300001_SM_1000_NS8cuda_cub4core6detail5shmemE+56];
	ld.shared.u64 	%rd55, [_ZN6thrust24THRUST_300001_SM_1000_NS8cuda_cub4core6detail5shmemE+64];
	setp.lt.f32 	%p199, %f196, %f44;
	mov.u64 	%rd275, %rd55;
	mov.f32 	%f197, %f44;
	@%p199 bra 	$L__BB15_58;
	setp.lt.f32 	%p200, %f44, %f196;
	mov.u64 	%rd275, %rd274;
	mov.f32 	%f197, %f196;
	@%p200 bra 	$L__BB15_58;
	setp.lt.s64 	%p201, %rd274, %rd55;
	min.s64 	%rd275, %rd274, %rd55;
	selp.f32 	%f197, %f196, %f44, %p201;
$L__BB15_58:
	ld.shared.f32 	%f47, [_ZN6thrust24THRUST_300001_SM_1000_NS8cuda_cub4core6detail5shmemE+72];
	ld.shared.u64 	%rd58, [_ZN6thrust24THRUST_300001_SM_1000_NS8cuda_cub4core6detail5shmemE+80];
	setp.lt.f32 	%p202, %f197, %f47;
	mov.u64 	%rd276, %rd58;
	mov.f32 	%f198, %f47;
	@%p202 bra 	$L__BB15_61;
	setp.lt.f32 	%p203, %f47, %f197;
	mov.u64 	%rd276, %rd275;
	mov.f32 	%f198, %f197;
	@%p203 bra 	$L__BB15_61;
	setp.lt.s64 	%p204, %rd275, %rd58;
	min.s64 	%rd276, %rd275, %rd58;
	selp.f32 	%f198, %f197, %f47, %p204;
$L__BB15_61:
	ld.shared.f32 	%f50, [_ZN6thrust24THRUST_300001_SM_1000_NS8cuda_cub4core6detail5shmemE+88];
	ld.shared.u64 	%rd61, [_ZN6thrust24THRUST_300001_SM_1000_NS8cuda_cub4core6detail5shmemE+96];
	setp.lt.f32 	%p205, %f198, %f50;
	mov.f32 	%f199, %f50;
	mov.u64 	%rd277, %rd61;
	@%p205 bra 	$L__BB15_64;
	setp.lt.f32 	%p206, %f50, %f198;
	mov.f32 	%f199, %f198;
	mov.u64 	%rd277, %rd276;
	@%p206 bra 	$L__BB15_64;
	setp.lt.s64 	%p207, %rd276, %rd61;
	selp.f32 	%f199, %f198, %f50, %p207;
	min.s64 	%rd277, %rd276, %rd61;
$L__BB15_64:
	ld.shared.f32 	%f53, [_ZN6thrust24THRUST_300001_SM_1000_NS8cuda_cub4core6detail5shmemE+104];
	ld.shared.u64 	%rd64, [_ZN6thrust24THRUST_300001_SM_1000_NS8cuda_cub4core6detail5shmemE+112];
	setp.lt.f32 	%p208, %f199, %f53;
	mov.f32 	%f200, %f53;
	mov.u64 	%rd278, %rd64;
	@%p208 bra 	$L__BB15_67;
	setp.lt.f32 	%p209, %f53, %f199;
	mov.f32 	%f200, %f199;
	mov.u64 	%rd278, %rd277;
	@%p209 bra 	$L__BB15_67;
	setp.lt.s64 	%p210, %rd277, %rd64;
	selp.f32 	%f200, %f199, %f53, %p210;
	min.s64 	%rd278, %rd277, %rd64;
$L__BB15_67:
	ld.shared.f32 	%f56, [_ZN6thrust24THRUST_300001_SM_1000_NS8cuda_cub4core6detail5shmemE+120];
	ld.shared.u64 	%rd67, [_ZN6thrust24THRUST_300001_SM_1000_NS8cuda_cub4core6detail5shmemE+128];
	setp.lt.f32 	%p211, %f200, %f56;
	mov.f32 	%f241, %f56;
	mov.u64 	%rd323, %rd67;
	@%p211 bra 	$L__BB15_208;
	setp.lt.f32 	%p212, %f56, %f200;
	mov.f32 	%f241, %f200;
	mov.u64 	%rd323, %rd278;
	@%p212 bra 	$L__BB15_208;
	setp.lt.s64 	%p213, %rd278, %rd67;
	selp.f32 	%f241, %f200, %f56, %p213;
	min.s64 	%rd323, %rd278, %rd67;
	bra.uni 	$L__BB15_208;
$L__BB15_70:
	// begin inline asm
	mov.u32 %r171, %laneid;
	// end inline asm
	and.b32  	%r192, %r4, 992;
	add.s32 	%r193, %r192, 32;
	setp.gt.s32 	%p120, %r193, %r3;
	not.b32 	%r194, %r192;
	add.s32 	%r195, %r3, %r194;
	selp.b32 	%r190, %r195, 31, %p120;
	mov.b32 	%r173, %f188;
	mov.b32 	%r189, 1;
	mov.b32 	%r191, -1;
	// begin inline asm
	shfl.sync.down.b32 %r172, %r173, %r189, %r190, %r191;
	// end inline asm
	mov.b32 	%f58, %r172;
	// begin inline asm
	shfl.sync.down.b32 %r177, %r178, %r189, %r190, %r191;
	// end inline asm
	mov.b64 	{%r183, %r188}, %rd266;
	// begin inline asm
	shfl.sync.down.b32 %r182, %r183, %r189, %r190, %r191;
	// end inline asm
	// begin inline asm
	shfl.sync.down.b32 %r187, %r188, %r189, %r190, %r191;
	// end inline asm
	mov.b64 	%rd69, {%r182, %r187};
	setp.ge.s32 	%p121, %r171, %r190;
	mov.f32 	%f201, %f188;
	mov.u64 	%rd279, %rd266;
	@%p121 bra 	$L__BB15_74;
	setp.lt.f32 	%p122, %f188, %f58;
	mov.f32 	%f201, %f58;
	mov.u64 	%rd279, %rd69;
	@%p122 bra 	$L__BB15_74;
	setp.gt.f32 	%p123, %f188, %f58;
	mov.f32 	%f201, %f188;
	mov.u64 	%rd279, %rd266;
	@%p123 bra 	$L__BB15_74;
	setp.lt.s64 	%p124, %rd266, %rd69;
	selp.f32 	%f201, %f188, %f58, %p124;
	min.s64 	%rd279, %rd266, %rd69;
$L__BB15_74:
	mov.b32 	%r197, %f201;
	mov.b32 	%r213, 2;
	mov.b32 	%r215, -1;
	// begin inline asm
	shfl.sync.down.b32 %r196, %r197, %r213, %r190, %r215;
	// end inline asm
	mov.b32 	%f61, %r196;
	// begin inline asm
	shfl.sync.down.b32 %r201, %r202, %r213, %r190, %r215;
	// end inline asm
	mov.b64 	{%r207, %r212}, %rd279;
	// begin inline asm
	shfl.sync.down.b32 %r206, %r207, %r213, %r190, %r215;
	// end inline asm
	// begin inline asm
	shfl.sync.down.b32 %r211, %r212, %r213, %r190, %r215;
	// end inline asm
	mov.b64 	%rd72, {%r206, %r211};
	add.s32 	%r216, %r171, 2;
	setp.gt.s32 	%p125, %r216, %r190;
	mov.f32 	%f202, %f201;
	mov.u64 	%rd280, %rd279;
	@%p125 bra 	$L__BB15_78;
	setp.lt.f32 	%p126, %f201, %f61;
	mov.f32 	%f202, %f61;
	mov.u64 	%rd280, %rd72;
	@%p126 bra 	$L__BB15_78;
	setp.gt.f32 	%p127, %f201, %f61;
	mov.f32 	%f202, %f201;
	mov.u64 	%rd280, %rd279;
	@%p127 bra 	$L__BB15_78;
	setp.lt.s64 	%p128, %rd279, %rd72;
	selp.f32 	%f202, %f201, %f61, %p128;
	min.s64 	%rd280, %rd279, %rd72;
$L__BB15_78:
	mov.b32 	%r218, %f202;
	mov.b32 	%r234, 4;
	mov.b32 	%r236, -1;
	// begin inline asm
	shfl.sync.down.b32 %r217, %r218, %r234, %r190, %r236;
	// end inline asm
	mov.b32 	%f64, %r217;
	// begin inline asm
	shfl.sync.down.b32 %r222, %r223, %r234, %r190, %r236;
	// end inline asm
	mov.b64 	{%r228, %r233}, %rd280;
	// begin inline asm
	shfl.sync.down.b32 %r227, %r228, %r234, %r190, %r236;
	// end inline asm
	// begin inline asm
	shfl.sync.down.b32 %r232, %r233, %r234, %r190, %r236;
	// end inline asm
	mov.b64 	%rd75, {%r227, %r232};
	add.s32 	%r237, %r171, 4;
	setp.gt.s32 	%p129, %r237, %r190;
	mov.f32 	%f203, %f202;
	mov.u64 	%rd281, %rd280;
	@%p129 bra 	$L__BB15_82;
	setp.lt.f32 	%p130, %f202, %f64;
	mov.f32 	%f203, %f64;
	mov.u64 	%rd281, %rd75;
	@%p130 bra 	$L__BB15_82;
	setp.gt.f32 	%p131, %f202, %f64;
	mov.f32 	%f203, %f202;
	mov.u64 	%rd281, %rd280;
	@%p131 bra 	$L__BB15_82;
	setp.lt.s64 	%p132, %rd280, %rd75;
	selp.f32 	%f203, %f202, %f64, %p132;
	min.s64 	%rd281, %rd280, %rd75;
$L__BB15_82:
	mov.b32 	%r239, %f203;
	mov.b32 	%r255, 8;
	mov.b32 	%r257, -1;
	// begin inline asm
	shfl.sync.down.b32 %r238, %r239, %r255, %r190, %r257;
	// end inline asm
	mov.b32 	%f67, %r238;
	// begin inline asm
	shfl.sync.down.b32 %r243, %r244, %r255, %r190, %r257;
	// end inline asm
	mov.b64 	{%r249, %r254}, %rd281;
	// begin inline asm
	shfl.sync.down.b32 %r248, %r249, %r255, %r190, %r257;
	// end inline asm
	// begin inline asm
	shfl.sync.down.b32 %r253, %r254, %r255, %r190, %r257;
	// end inline asm
	mov.b64 	%rd78, {%r248, %r253};
	add.s32 	%r258, %r171, 8;
	setp.gt.s32 	%p133, %r258, %r190;
	mov.f32 	%f204, %f203;
	mov.u64 	%rd282, %rd281;
	@%p133 bra 	$L__BB15_86;
	setp.lt.f32 	%p134, %f203, %f67;
	mov.f32 	%f204, %f67;
	mov.u64 	%rd282, %rd78;
	@%p134 bra 	$L__BB15_86;
	setp.gt.f32 	%p135, %f203, %f67;
	mov.f32 	%f204, %f203;
	mov.u64 	%rd282, %rd281;
	@%p135 bra 	$L__BB15_86;
	setp.lt.s64 	%p136, %rd281, %rd78;
	selp.f32 	%f204, %f203, %f67, %p136;
	min.s64 	%rd282, %rd281, %rd78;
$L__BB15_86:
	mov.b32 	%r260, %f204;
	mov.b32 	%r276, 16;
	mov.b32 	%r278, -1;
	// begin inline asm
	shfl.sync.down.b32 %r259, %r260, %r276, %r190, %r278;
	// end inline asm
	mov.b32 	%f70, %r259;
	// begin inline asm
	shfl.sync.down.b32 %r264, %r265, %r276, %r190, %r278;
	// end inline asm
	mov.b64 	{%r270, %r275}, %rd282;
	// begin inline asm
	shfl.sync.down.b32 %r269, %r270, %r276, %r190, %r278;
	// end inline asm
	// begin inline asm
	shfl.sync.down.b32 %r274, %r275, %r276, %r190, %r278;
	// end inline asm
	mov.b64 	%rd81, {%r269, %r274};
	add.s32 	%r279, %r171, 16;
	setp.gt.s32 	%p137, %r279, %r190;
	mov.f32 	%f241, %f204;
	mov.u64 	%rd323, %rd282;
	@%p137 bra 	$L__BB15_90;
	setp.lt.f32 	%p138, %f204, %f70;
	mov.f32 	%f241, %f70;
	mov.u64 	%rd323, %rd81;
	@%p138 bra 	$L__BB15_90;
	setp.gt.f32 	%p139, %f204, %f70;
	mov.f32 	%f241, %f204;
	mov.u64 	%rd323, %rd282;
	@%p139 bra 	$L__BB15_90;
	setp.lt.s64 	%p140, %rd282, %rd81;
	selp.f32 	%f241, %f204, %f70, %p140;
	min.s64 	%rd323, %rd282, %rd81;
$L__BB15_90:
	setp.ne.s32 	%p141, %r171, 0;
	@%p141 bra 	$L__BB15_92;
	shr.u32 	%r280, %r4, 1;
	and.b32  	%r281, %r280, 496;
	mov.u32 	%r282, _ZN6thrust24THRUST_300001_SM_1000_NS8cuda_cub4core6detail5shmemE;
	add.s32 	%r283, %r282, %r281;
	st.shared.f32 	[%r283+8], %f241;
	st.shared.u64 	[%r283+16], %rd323;
$L__BB15_92:
	bar.sync 	0;
	setp.ne.s32 	%p142, %r4, 0;
	@%p142 bra 	$L__BB15_208;
	setp.lt.s32 	%p143, %r3, 33;
	mov.f32 	%f206, %f241;
	mov.u64 	%rd284, %rd323;
	@%p143 bra 	$L__BB15_97;
	ld.shared.f32 	%f73, [_ZN6thrust24THRUST_300001_SM_1000_NS8cuda_cub4core6detail5shmemE+24];
	ld.shared.u64 	%rd84, [_ZN6thrust24THRUST_300001_SM_1000_NS8cuda_cub4core6detail5shmemE+32];
	setp.lt.f32 	%p144, %f241, %f73;
	mov.f32 	%f206, %f73;
	mov.u64 	%rd284, %rd84;
	@%p144 bra 	$L__BB15_97;
	setp.lt.f32 	%p145, %f73, %f241;
	mov.f32 	%f206, %f241;
	mov.u64 	%rd284, %rd323;
	@%p145 bra 	$L__BB15_97;
	setp.lt.s64 	%p146, %rd323, %rd84;
	selp.f32 	%f206, %f241, %f73, %p146;
	min.s64 	%rd284, %rd323, %rd84;
$L__BB15_97:
	setp.lt.s32 	%p147, %r3, 65;
	mov.f32 	%f207, %f206;
	mov.u64 	%rd285, %rd284;
	@%p147 bra 	$L__BB15_101;
	ld.shared.f32 	%f76, [_ZN6thrust24THRUST_300001_SM_1000_NS8cuda_cub4core6detail5shmemE+40];
	ld.shared.u64 	%rd87, [_ZN6thrust24THRUST_300001_SM_1000_NS8cuda_cub4core6detail5shmemE+48];
	setp.lt.f32 	%p148, %f206, %f76;
	mov.f32 	%f207, %f76;
	mov.u64 	%rd285, %rd87;
	@%p148 bra 	$L__BB15_101;
	setp.lt.f32 	%p149, %f76, %f206;
	mov.f32 	%f207, %f206;
	mov.u64 	%rd285, %rd284;
	@%p149 bra 	$L__BB15_101;
	setp.lt.s64 	%p150, %rd284, %rd87;
	selp.f32 	%f207, %f206, %f76, %p150;
	min.s64 	%rd285, %rd284, %rd87;
$L__BB15_101:
	setp.lt.s32 	%p151, %r3, 97;
	mov.f32 	%f208, %f207;
	mov.u64 	%rd286, %rd285;
	@%p151 bra 	$L__BB15_105;
	ld.shared.f32 	%f79, [_ZN6thrust24THRUST_300001_SM_1000_NS8cuda_cub4core6detail5shmemE+56];
	ld.shared.u64 	%rd90, [_ZN6thrust24THRUST_300001_SM_1000_NS8cuda_cub4core6detail5shmemE+64];
	setp.lt.f32 	%p152, %f207, %f79;
	mov.f32 	%f208, %f79;
	mov.u64 	%rd286, %rd90;
	@%p152 bra 	$L__BB15_105;
	setp.lt.f32 	%p153, %f79, %f207;
	mov.f32 	%f208, %f207;
	mov.u64 	%rd286, %rd285;
	@%p153 bra 	$L__BB15_105;
	setp.lt.s64 	%p154, %rd285, %rd90;
	selp.f32 	%f208, %f207, %f79, %p154;
	min.s64 	%rd286, %rd285, %rd90;
$L__BB15_105:
	setp.lt.s32 	%p155, %r3, 129;
	mov.f32 	%f209, %f208;
	mov.u64 	%rd287, %rd286;
	@%p155 bra 	$L__BB15_109;
	ld.shared.f32 	%f82, [_ZN6thrust24THRUST_300001_SM_1000_NS8cuda_cub4core6detail5shmemE+72];
	ld.shared.u64 	%rd93, [_ZN6thrust24THRUST_300001_SM_1000_NS8cuda_cub4core6detail5shmemE+80];
	setp.lt.f32 	%p156, %f208, %f82;
	mov.f32 	%f209, %f82;
	mov.u64 	%rd287, %rd93;
	@%p156 bra 	$L__BB15_109;
	setp.lt.f32 	%p157, %f82, %f208;
	mov.f32 	%f209, %f208;
	mov.u64 	%rd287, %rd286;
	@%p157 bra 	$L__BB15_109;
	setp.lt.s64 	%p158, %rd286, %rd93;
	selp.f32 	%f209, %f208, %f82, %p158;
	min.s64 	%rd287, %rd286, %rd93;
$L__BB15_109:
	setp.lt.s32 	%p159, %r3, 161;
	mov.f32 	%f210, %f209;
	mov.u64 	%rd288, %rd287;
	@%p159 bra 	$L__BB15_113;
	ld.shared.f32 	%f85, [_ZN6thrust24THRUST_300001_SM_1000_NS8cuda_cub4core6detail5shmemE+88];
	ld.shared.u64 	%rd96, [_ZN6thrust24THRUST_300001_SM_1000_NS8cuda_cub4core6detail5shmemE+96];
	setp.lt.f32 	%p160, %f209, %f85;
	mov.f32 	%f210, %f85;
	mov.u64 	%rd288, %rd96;
	@%p160 bra 	$L__BB15_113;
	setp.lt.f32 	%p161, %f85, %f209;
	mov.f32 	%f210, %f209;
	mov.u64 	%rd288, %rd287;
	@%p161 bra 	$L__BB15_113;
	setp.lt.s64 	%p162, %rd287, %rd96;
	selp.f32 	%f210, %f209, %f85, %p162;
	min.s64 	%rd288, %rd287, %rd96;
$L__BB15_113:
	setp.lt.s32 	%p163, %r3, 193;
	mov.f32 	%f211, %f210;
	mov.u64 	%rd289, %rd288;
	@%p163 bra 	$L__BB15_117;
	ld.shared.f32 	%f88, [_ZN6thrust24THRUST_300001_SM_1000_NS8cuda_cub4core6detail5shmemE+104];
	ld.shared.u64 	%rd99, [_ZN6thrust24THRUST_300001_SM_1000_NS8cuda_cub4core6detail5shmemE+112];
	setp.lt.f32 	%p164, %f210, %f88;
	mov.f32 	%f211, %f88;
	mov.u64 	%rd289, %rd99;
	@%p164 bra 	$L__BB15_117;
	setp.lt.f32 	%p165, %f88, %f210;
	mov.f32 	%f211, %f210;
	mov.u64 	%rd289, %rd288;
	@%p165 bra 	$L__BB15_117;
	setp.lt.s64 	%p166, %rd288, %rd99;
	selp.f32 	%f211, %f210, %f88, %p166;
	min.s64 	%rd289, %rd288, %rd99;
$L__BB15_117:
	setp.lt.s32 	%p167, %r3, 225;
	mov.f32 	%f241, %f211;
	mov.u64 	%rd323, %rd289;
	@%p167 bra 	$L__BB15_208;
	ld.shared.f32 	%f91, [_ZN6thrust24THRUST_300001_SM_1000_NS8cuda_cub4core6detail5shmemE+120];
	ld.shared.u64 	%rd102, [_ZN6thrust24THRUST_300001_SM_1000_NS8cuda_cub4core6detail5shmemE+128];
	setp.lt.f32 	%p168, %f211, %f91;
	mov.f32 	%f241, %f91;
	mov.u64 	%rd323, %rd102;
	@%p168 bra 	$L__BB15_208;
	setp.lt.f32 	%p169, %f91, %f211;
	mov.f32 	%f241, %f211;
	mov.u64 	%rd323, %rd289;
	@%p169 bra 	$L__BB15_208;
	setp.lt.s64 	%p170, %rd289, %rd102;
	selp.f32 	%f241, %f211, %f91, %p170;
	min.s64 	%rd323, %rd289, %rd102;
	bra.uni 	$L__BB15_208;
$L__BB15_121:
	mov.u32 	%r20, %tid.x;
	add.s64 	%rd104, %rd196, %rd4;
	cvt.u64.u32 	%rd105, %r20;
	add.s64 	%rd201, %rd105, %rd4;
	cvta.to.global.u64 	%rd202, %rd195;
	shl.b64 	%rd203, %rd201, 2;
	add.s64 	%rd204, %rd202, %rd203;
	ld.global.f32 	%f170, [%rd204];
	add.s32 	%r36, %r20, 256;
	cvt.u64.u32 	%rd205, %r36;
	ld.global.f32 	%f171, [%rd204+1024];
	add.s32 	%r37, %r20, 512;
	cvt.u64.u32 	%rd206, %r37;
	ld.global.f32 	%f172, [%rd204+2048];
	add.s32 	%r38, %r20, 768;
	cvt.u64.u32 	%rd207, %r38;
	ld.global.f32 	%f173, [%rd204+3072];
	or.b32  	%r39, %r20, 1024;
	cvt.u64.u32 	%rd106, %r39;
	add.s64 	%rd311, %rd104, %rd106;
	ld.global.f32 	%f229, [%rd204+4096];
	setp.geu.f32 	%p2, %f170, %f171;
	selp.f32 	%f174, %f170, %f171, %p2;
	selp.b64 	%rd208, %rd105, %rd205, %p2;
	setp.geu.f32 	%p3, %f174, %f172;
	selp.f32 	%f175, %f174, %f172, %p3;
	selp.b64 	%rd209, %rd208, %rd206, %p3;
	setp.geu.f32 	%p4, %f175, %f173;
	selp.f32 	%f94, %f175, %f173, %p4;
	selp.b64 	%rd108, %rd209, %rd207, %p4;
	setp.lt.f32 	%p5, %f94, %f229;
	@%p5 bra 	$L__BB15_123;
	setp.lt.f32 	%p6, %f229, %f94;
	setp.lt.u64 	%p7, %rd108, %rd106;
	or.pred  	%p8, %p6, %p7;
	selp.f32 	%f229, %f94, %f229, %p8;
	add.s64 	%rd210, %rd104, %rd108;
	selp.b64 	%rd311, %rd210, %rd311, %p8;
$L__BB15_123:
	setp.le.u64 	%p9, %rd198, %rd5;
	@%p9 bra 	$L__BB15_164;
	setp.ne.s32 	%p10, %r20, 0;
	@%p10 bra 	$L__BB15_126;
	atom.global.add.u64 	%rd211, [%rd1+8], 1280;
	add.s64 	%rd212, %rd211, %rd5;
	st.shared.u64 	[_ZN6thrust24THRUST_300001_SM_1000_NS8cuda_cub4core6detail5shmemE+152], %rd212;
$L__BB15_126:
	bar.sync 	0;
	ld.shared.u64 	%rd299, [_ZN6thrust24THRUST_300001_SM_1000_NS8cuda_cub4core6detail5shmemE+152];
	add.s64 	%rd213, %rd299, 1280;
	setp.gt.s64 	%p11, %rd213, %rd198;
	@%p11 bra 	$L__BB15_141;
	mov.f32 	%f213, %f229;
	mov.u64 	%rd292, %rd311;
$L__BB15_128:
	add.s64 	%rd214, %rd299, %rd105;
	cvta.to.global.u64 	%rd215, %rd195;
	shl.b64 	%rd216, %rd214, 2;
	add.s64 	%rd217, %rd215, %rd216;
	add.s64 	%rd293, %rd214, %rd196;
	ld.global.f32 	%f214, [%rd217];
	add.s64 	%rd294, %rd293, 256;
	ld.global.f32 	%f215, [%rd217+1024];
	add.s64 	%rd295, %rd293, 512;
	ld.global.f32 	%f216, [%rd217+2048];
	add.s64 	%rd296, %rd293, 768;
	ld.global.f32 	%f217, [%rd217+3072];
	add.s64 	%rd311, %rd293, 1024;
	ld.global.f32 	%f229, [%rd217+4096];
	setp.lt.f32 	%p12, %f213, %f214;
	@%p12 bra 	$L__BB15_130;
	setp.lt.f32 	%p13, %f214, %f213;
	setp.lt.s64 	%p14, %rd292, %rd293;
	or.pred  	%p15, %p13, %p14;
	selp.f32 	%f214, %f213, %f214, %p15;
	selp.b64 	%rd293, %rd292, %rd293, %p15;
$L__BB15_130:
	setp.lt.f32 	%p16, %f214, %f215;
	@%p16 bra 	$L__BB15_132;
	setp.lt.f32 	%p17, %f215, %f214;
	setp.lt.s64 	%p18, %rd293, %rd294;
	or.pred  	%p19, %p17, %p18;
	selp.f32 	%f215, %f214, %f215, %p19;
	selp.b64 	%rd294, %rd293, %rd294, %p19;
$L__BB15_132:
	setp.lt.f32 	%p20, %f215, %f216;
	@%p20 bra 	$L__BB15_134;
	setp.lt.f32 	%p21, %f216, %f215;
	setp.lt.s64 	%p22, %rd294, %rd295;
	or.pred  	%p23, %p21, %p22;
	selp.f32 	%f216, %f215, %f216, %p23;
	selp.b64 	%rd295, %rd294, %rd295, %p23;
$L__BB15_134:
	setp.lt.f32 	%p24, %f216, %f217;
	@%p24 bra 	$L__BB15_136;
	setp.lt.f32 	%p25, %f217, %f216;
	setp.lt.s64 	%p26, %rd295, %rd296;
	or.pred  	%p27, %p25, %p26;
	selp.f32 	%f217, %f216, %f217, %p27;
	selp.b64 	%rd296, %rd295, %rd296, %p27;
$L__BB15_136:
	setp.lt.f32 	%p28, %f217, %f229;
	@%p28 bra 	$L__BB15_138;
	setp.lt.f32 	%p29, %f229, %f217;
	setp.lt.s64 	%p30, %rd296, %rd311;
	or.pred  	%p31, %p29, %p30;
	selp.f32 	%f229, %f217, %f229, %p31;
	selp.b64 	%rd311, %rd296, %rd311, %p31;
$L__BB15_138:
	setp.ne.s32 	%p32, %r20, 0;
	bar.sync 	0;
	@%p32 bra 	$L__BB15_140;
	atom.global.add.u64 	%rd218, [%rd1+8], 1280;
	add.s64 	%rd219, %rd218, %rd5;
	st.shared.u64 	[_ZN6thrust24THRUST_300001_SM_1000_NS8cuda_cub4core6detail5shmemE+152], %rd219;
$L__BB15_140:
	bar.sync 	0;
	ld.shared.u64 	%rd299, [_ZN6thrust24THRUST_300001_SM_1000_NS8cuda_cub4core6detail5shmemE+152];
	add.s64 	%rd220, %rd299, 1280;
	setp.le.s64 	%p33, %rd220, %rd198;
	mov.f32 	%f213, %f229;
	mov.u64 	%rd292, %rd311;
	@%p33 bra 	$L__BB15_128;
$L__BB15_141:
	setp.le.s64 	%p34, %rd198, %rd299;
	@%p34 bra 	$L__BB15_164;
	cvt.u32.u64 	%r40, %rd299;
	cvt.u32.u64 	%r41, %rd198;
	sub.s32 	%r21, %r41, %r40;
	setp.ge.s32 	%p35, %r20, %r21;
	@%p35 bra 	$L__BB15_164;
	cvta.to.global.u64 	%rd132, %rd195;
	not.b32 	%r43, %r20;
	add.s32 	%r44, %r43, %r41;
	sub.s32 	%r22, %r44, %r40;
	and.b32  	%r46, %r22, 768;
	setp.eq.s32 	%p36, %r46, 768;
	mov.u32 	%r397, %r20;
	@%p36 bra 	$L__BB15_149;
	add.s64 	%rd222, %rd299, %rd105;
	add.s64 	%rd301, %rd222, %rd196;
	shl.b64 	%rd223, %rd222, 2;
	add.s64 	%rd300, %rd132, %rd223;
	shr.u32 	%r47, %r22, 8;
	add.s32 	%r48, %r47, 1;
	and.b32  	%r49, %r48, 3;
	neg.s32 	%r395, %r49;
	mov.u32 	%r397, %r20;
$L__BB15_145:
	.pragma "nounroll";
	mov.u64 	%rd137, %rd311;
	mov.f32 	%f114, %f229;
	ld.global.f32 	%f115, [%rd300];
	setp.lt.f32 	%p37, %f114, %f115;
	mov.f32 	%f229, %f115;
	mov.u64 	%rd311, %rd301;
	@%p37 bra 	$L__BB15_148;
	setp.lt.f32 	%p38, %f115, %f114;
	mov.f32 	%f229, %f114;
	mov.u64 	%rd311, %rd137;
	@%p38 bra 	$L__BB15_148;
	setp.lt.s64 	%p39, %rd137, %rd301;
	selp.f32 	%f229, %f114, %f115, %p39;
	min.s64 	%rd311, %rd137, %rd301;
$L__BB15_148:
	add.s32 	%r397, %r397, 256;
	add.s64 	%rd301, %rd301, 256;
	add.s64 	%rd300, %rd300, 1024;
	add.s32 	%r395, %r395, 1;
	setp.ne.s32 	%p40, %r395, 0;
	@%p40 bra 	$L__BB15_145;
$L__BB15_149:
	setp.lt.u32 	%p41, %r22, 768;
	@%p41 bra 	$L__BB15_164;
	add.s32 	%r398, %r397, 512;
$L__BB15_151:
	mov.u32 	%r30, %r398;
	add.s32 	%r50, %r30, -512;
	cvt.u64.u32 	%rd224, %r50;
	add.s64 	%rd225, %rd299, %rd224;
	shl.b64 	%rd226, %rd225, 2;
	add.s64 	%rd145, %rd132, %rd226;
	add.s64 	%rd146, %rd225, %rd196;
	ld.global.f32 	%f121, [%rd145];
	setp.lt.f32 	%p42, %f229, %f121;
	mov.f32 	%f225, %f121;
	mov.u64 	%rd307, %rd146;
	@%p42 bra 	$L__BB15_154;
	setp.lt.f32 	%p43, %f121, %f229;
	mov.f32 	%f225, %f229;
	mov.u64 	%rd307, %rd311;
	@%p43 bra 	$L__BB15_154;
	setp.lt.s64 	%p44, %rd311, %rd146;
	selp.f32 	%f225, %f229, %f121, %p44;
	min.s64 	%rd307, %rd311, %rd146;
$L__BB15_154:
	add.s32 	%r51, %r30, -256;
	cvt.u64.u32 	%rd227, %r51;
	add.s64 	%rd228, %rd299, %rd227;
	add.s64 	%rd149, %rd228, %rd196;
	ld.global.f32 	%f124, [%rd145+1024];
	setp.lt.f32 	%p45, %f225, %f124;
	mov.f32 	%f226, %f124;
	mov.u64 	%rd308, %rd149;
	@%p45 bra 	$L__BB15_157;
	setp.lt.f32 	%p46, %f124, %f225;
	mov.f32 	%f226, %f225;
	mov.u64 	%rd308, %rd307;
	@%p46 bra 	$L__BB15_157;
	setp.lt.s64 	%p47, %rd307, %rd149;
	selp.f32 	%f226, %f225, %f124, %p47;
	min.s64 	%rd308, %rd307, %rd149;
$L__BB15_157:
	cvt.u64.u32 	%rd229, %r30;
	add.s64 	%rd230, %rd299, %rd229;
	add.s64 	%rd152, %rd230, %rd196;
	ld.global.f32 	%f127, [%rd145+2048];
	setp.lt.f32 	%p48, %f226, %f127;
	mov.f32 	%f227, %f127;
	mov.u64 	%rd309, %rd152;
	@%p48 bra 	$L__BB15_160;
	setp.lt.f32 	%p49, %f127, %f226;
	mov.f32 	%f227, %f226;
	mov.u64 	%rd309, %rd308;
	@%p49 bra 	$L__BB15_160;
	setp.lt.s64 	%p50, %rd308, %rd152;
	selp.f32 	%f227, %f226, %f127, %p50;
	min.s64 	%rd309, %rd308, %rd152;
$L__BB15_160:
	add.s32 	%r52, %r30, 256;
	cvt.u64.u32 	%rd231, %r52;
	add.s64 	%rd232, %rd299, %rd231;
	add.s64 	%rd155, %rd232, %rd196;
	ld.global.f32 	%f130, [%rd145+3072];
	setp.lt.f32 	%p51, %f227, %f130;
	mov.f32 	%f229, %f130;
	mov.u64 	%rd311, %rd155;
	@%p51 bra 	$L__BB15_163;
	setp.lt.f32 	%p52, %f130, %f227;
	mov.f32 	%f229, %f227;
	mov.u64 	%rd311, %rd309;
	@%p52 bra 	$L__BB15_163;
	setp.lt.s64 	%p53, %rd309, %rd155;
	selp.f32 	%f229, %f227, %f130, %p53;
	min.s64 	%rd311, %rd309, %rd155;
$L__BB15_163:
	add.s32 	%r398, %r30, 1024;
	add.s32 	%r53, %r30, 512;
	setp.lt.s32 	%p54, %r53, %r21;
	@%p54 bra 	$L__BB15_151;
$L__BB15_164:
	// begin inline asm
	mov.u32 %r54, %laneid;
	// end inline asm
	mov.b32 	%r56, %f229;
	mov.b32 	%r72, 1;
	mov.b32 	%r73, 31;
	mov.b32 	%r74, -1;
	// begin inline asm
	shfl.sync.down.b32 %r55, %r56, %r72, %r73, %r74;
	// end inline asm
	mov.b32 	%f134, %r55;
	// begin inline asm
	shfl.sync.down.b32 %r60, %r61, %r72, %r73, %r74;
	// end inline asm
	mov.b64 	{%r66, %r71}, %rd311;
	// begin inline asm
	shfl.sync.down.b32 %r65, %r66, %r72, %r73, %r74;
	// end inline asm
	// begin inline asm
	shfl.sync.down.b32 %r70, %r71, %r72, %r73, %r74;
	// end inline asm
	mov.b64 	%rd159, {%r65, %r70};
	setp.gt.s32 	%p55, %r54, 30;
	mov.f32 	%f230, %f229;
	mov.u64 	%rd312, %rd311;
	@%p55 bra 	$L__BB15_168;
	setp.lt.f32 	%p56, %f229, %f134;
	mov.f32 	%f230, %f134;
	mov.u64 	%rd312, %rd159;
	@%p56 bra 	$L__BB15_168;
	setp.gt.f32 	%p57, %f229, %f134;
	mov.f32 	%f230, %f229;
	mov.u64 	%rd312, %rd311;
	@%p57 bra 	$L__BB15_168;
	setp.lt.s64 	%p58, %rd311, %rd159;
	selp.f32 	%f230, %f229, %f134, %p58;
	min.s64 	%rd312, %rd311, %rd159;
$L__BB15_168:
	mov.b32 	%r76, %f230;
	mov.b32 	%r92, 2;
	mov.b32 	%r93, 31;
	mov.b32 	%r94, -1;
	// begin inline asm
	shfl.sync.down.b32 %r75, %r76, %r92, %r93, %r94;
	// end inline asm
	mov.b32 	%f137, %r75;
	// begin inline asm
	shfl.sync.down.b32 %r80, %r81, %r92, %r93, %r94;
	// end inline asm
	mov.b64 	{%r86, %r91}, %rd312;
	// begin inline asm
	shfl.sync.down.b32 %r85, %r86, %r92, %r93, %r94;
	// end inline asm
	// begin inline asm
	shfl.sync.down.b32 %r90, %r91, %r92, %r93, %r94;
	// end inline asm
	mov.b64 	%rd162, {%r85, %r90};
	setp.gt.s32 	%p59, %r54, 29;
	mov.f32 	%f231, %f230;
	mov.u64 	%rd313, %rd312;
	@%p59 bra 	$L__BB15_172;
	setp.lt.f32 	%p60, %f230, %f137;
	mov.f32 	%f231, %f137;
	mov.u64 	%rd313, %rd162;
	@%p60 bra 	$L__BB15_172;
	setp.gt.f32 	%p61, %f230, %f137;
	mov.f32 	%f231, %f230;
	mov.u64 	%rd313, %rd312;
	@%p61 bra 	$L__BB15_172;
	setp.lt.s64 	%p62, %rd312, %rd162;
	selp.f32 	%f231, %f230, %f137, %p62;
	min.s64 	%rd313, %rd312, %rd162;
$L__BB15_172:
	mov.b32 	%r96, %f231;
	mov.b32 	%r112, 4;
	mov.b32 	%r113, 31;
	mov.b32 	%r114, -1;
	// begin inline asm
	shfl.sync.down.b32 %r95, %r96, %r112, %r113, %r114;
	// end inline asm
	mov.b32 	%f140, %r95;
	// begin inline asm
	shfl.sync.down.b32 %r100, %r101, %r112, %r113, %r114;
	// end inline asm
	mov.b64 	{%r106, %r111}, %rd313;
	// begin inline asm
	shfl.sync.down.b32 %r105, %r106, %r112, %r113, %r114;
	// end inline asm
	// begin inline asm
	shfl.sync.down.b32 %r110, %r111, %r112, %r113, %r114;
	// end inline asm
	mov.b64 	%rd165, {%r105, %r110};
	setp.gt.s32 	%p63, %r54, 27;
	mov.f32 	%f232, %f231;
	mov.u64 	%rd314, %rd313;
	@%p63 bra 	$L__BB15_176;
	setp.lt.f32 	%p64, %f231, %f140;
	mov.f32 	%f232, %f140;
	mov.u64 	%rd314, %rd165;
	@%p64 bra 	$L__BB15_176;
	setp.gt.f32 	%p65, %f231, %f140;
	mov.f32 	%f232, %f231;
	mov.u64 	%rd314, %rd313;
	@%p65 bra 	$L__BB15_176;
	setp.lt.s64 	%p66, %rd313, %rd165;
	selp.f32 	%f232, %f231, %f140, %p66;
	min.s64 	%rd314, %rd313, %rd165;
$L__BB15_176:
	mov.b32 	%r116, %f232;
	mov.b32 	%r132, 8;
	mov.b32 	%r133, 31;
	mov.b32 	%r134, -1;
	// begin inline asm
	shfl.sync.down.b32 %r115, %r116, %r132, %r133, %r134;
	// end inline asm
	mov.b32 	%f143, %r115;
	// begin inline asm
	shfl.sync.down.b32 %r120, %r121, %r132, %r133, %r134;
	// end inline asm
	mov.b64 	{%r126, %r131}, %rd314;
	// begin inline asm
	shfl.sync.down.b32 %r125, %r126, %r132, %r133, %r134;
	// end inline asm
	// begin inline asm
	shfl.sync.down.b32 %r130, %r131, %r132, %r133, %r134;
	// end inline asm
	mov.b64 	%rd168, {%r125, %r130};
	setp.gt.s32 	%p67, %r54, 23;
	mov.f32 	%f233, %f232;
	mov.u64 	%rd315, %rd314;
	@%p67 bra 	$L__BB15_180;
	setp.lt.f32 	%p68, %f232, %f143;
	mov.f32 	%f233, %f143;
	mov.u64 	%rd315, %rd168;
	@%p68 bra 	$L__BB15_180;
	setp.gt.f32 	%p69, %f232, %f143;
	mov.f32 	%f233, %f232;
	mov.u64 	%rd315, %rd314;
	@%p69 bra 	$L__BB15_180;
	setp.lt.s64 	%p70, %rd314, %rd168;
	selp.f32 	%f233, %f232, %f143, %p70;
	min.s64 	%rd315, %rd314, %rd168;
$L__BB15_180:
	mov.b32 	%r136, %f233;
	mov.b32 	%r152, 16;
	mov.b32 	%r153, 31;
	mov.b32 	%r154, -1;
	// begin inline asm
	shfl.sync.down.b32 %r135, %r136, %r152, %r153, %r154;
	// end inline asm
	mov.b32 	%f146, %r135;
	// begin inline asm
	shfl.sync.down.b32 %r140, %r141, %r152, %r153, %r154;
	// end inline asm
	mov.b64 	{%r146, %r151}, %rd315;
	// begin inline asm
	shfl.sync.down.b32 %r145, %r146, %r152, %r153, %r154;
	// end inline asm
	// begin inline asm
	shfl.sync.down.b32 %r150, %r151, %r152, %r153, %r154;
	// end inline asm
	mov.b64 	%rd171, {%r145, %r150};
	setp.gt.s32 	%p71, %r54, 15;
	mov.f32 	%f241, %f233;
	mov.u64 	%rd323, %rd315;
	@%p71 bra 	$L__BB15_184;
	setp.lt.f32 	%p72, %f233, %f146;
	mov.f32 	%f241, %f146;
	mov.u64 	%rd323, %rd171;
	@%p72 bra 	$L__BB15_184;
	setp.gt.f32 	%p73, %f233, %f146;
	mov.f32 	%f241, %f233;
	mov.u64 	%rd323, %rd315;
	@%p73 bra 	$L__BB15_184;
	setp.lt.s64 	%p74, %rd315, %rd171;
	selp.f32 	%f241, %f233, %f146, %p74;
	min.s64 	%rd323, %rd315, %rd171;
$L__BB15_184:
	setp.ne.s32 	%p75, %r54, 0;
	@%p75 bra 	$L__BB15_186;
	shr.u32 	%r155, %r20, 1;
	and.b32  	%r156, %r155, 496;
	mov.u32 	%r157, _ZN6thrust24THRUST_300001_SM_1000_NS8cuda_cub4core6detail5shmemE;
	add.s32 	%r158, %r157, %r156;
	st.shared.f32 	[%r158+8], %f241;
	st.shared.u64 	[%r158+16], %rd323;
$L__BB15_186:
	bar.sync 	0;
	setp.ne.s32 	%p76, %r20, 0;
	@%p76 bra 	$L__BB15_208;
	ld.shared.f32 	%f149, [_ZN6thrust24THRUST_300001_SM_1000_NS8cuda_cub4core6detail5shmemE+24];
	ld.shared.u64 	%rd174, [_ZN6thrust24THRUST_300001_SM_1000_NS8cuda_cub4core6detail5shmemE+32];
	setp.lt.f32 	%p77, %f241, %f149;
	mov.f32 	%f235, %f149;
	mov.u64 	%rd317, %rd174;
	@%p77 bra 	$L__BB15_190;
	setp.lt.f32 	%p78, %f149, %f241;
	mov.f32 	%f235, %f241;
	mov.u64 	%rd317, %rd323;
	@%p78 bra 	$L__BB15_190;
	setp.lt.s64 	%p79, %rd323, %rd174;
	selp.f32 	%f235, %f241, %f149, %p79;
	min.s64 	%rd317, %rd323, %rd174;
$L__BB15_190:
	ld.shared.f32 	%f152, [_ZN6thrust24THRUST_300001_SM_1000_NS8cuda_cub4core6detail5shmemE+40];
	ld.shared.u64 	%rd177, [_ZN6thrust24THRUST_300001_SM_1000_NS8cuda_cub4core6detail5shmemE+48];
	setp.lt.f32 	%p80, %f235, %f152;
	mov.f32 	%f236, %f152;
	mov.u64 	%rd318, %rd177;
	@%p80 bra 	$L__BB15_193;
	setp.lt.f32 	%p81, %f152, %f235;
	mov.f32 	%f236, %f235;
	mov.u64 	%rd318, %rd317;
	@%p81 bra 	$L__BB15_193;
	setp.lt.s64 	%p82, %rd317, %rd177;
	selp.f32 	%f236, %f235, %f152, %p82;
	min.s64 	%rd318, %rd317, %rd177;
$L__BB15_193:
	ld.shared.f32 	%f155, [_ZN6thrust24THRUST_300001_SM_1000_NS8cuda_cub4core6detail5shmemE+56];
	ld.shared.u64 	%rd180, [_ZN6thrust24THRUST_300001_SM_1000_NS8cuda_cub4core6detail5shmemE+64];
	setp.lt.f32 	%p83, %f236, %f155;
	mov.f32 	%f237, %f155;
	mov.u64 	%rd319, %rd180;
	@%p83 bra 	$L__BB15_196;
	setp.lt.f32 	%p84, %f155, %f236;
	mov.f32 	%f237, %f236;
	mov.u64 	%rd319, %rd318;
	@%p84 bra 	$L__BB15_196;
	setp.lt.s64 	%p85, %rd318, %rd180;
	selp.f32 	%f237, %f236, %f155, %p85;
	min.s64 	%rd319, %rd318, %rd180;
$L__BB15_196:
	ld.shared.f32 	%f158, [_ZN6thrust24THRUST_300001_SM_1000_NS8cuda_cub4core6detail5shmemE+72];
	ld.shared.u64 	%rd183, [_ZN6thrust24THRUST_300001_SM_1000_NS8cuda_cub4core6detail5shmemE+80];
	setp.lt.f32 	%p86, %f237, %f158;
	mov.f32 	%f238, %f158;
	mov.u64 	%rd320, %rd183;
	@%p86 bra 	$L__BB15_199;
	setp.lt.f32 	%p87, %f158, %f237;
	mov.f32 	%f238, %f237;
	mov.u64 	%rd320, %rd319;
	@%p87 bra 	$L__BB15_199;
	setp.lt.s64 	%p88, %rd319, %rd183;
	selp.f32 	%f238, %f237, %f158, %p88;
	min.s64 	%rd320, %rd319, %rd183;
$L__BB15_199:
	ld.shared.f32 	%f161, [_ZN6thrust24THRUST_300001_SM_1000_NS8cuda_cub4core6detail5shmemE+88];
	ld.shared.u64 	%rd186, [_ZN6thrust24THRUST_300001_SM_1000_NS8cuda_cub4core6detail5shmemE+96];
	setp.lt.f32 	%p89, %f238, %f161;
	mov.f32 	%f239, %f161;
	mov.u64 	%rd321, %rd186;
	@%p89 bra 	$L__BB15_202;
	setp.lt.f32 	%p90, %f161, %f238;
	mov.f32 	%f239, %f238;
	mov.u64 	%rd321, %rd320;
	@%p90 bra 	$L__BB15_202;
	setp.lt.s64 	%p91, %rd320, %rd186;
	selp.f32 	%f239, %f238, %f161, %p91;
	min.s64 	%rd321, %rd320, %rd186;
$L__BB15_202:
	ld.shared.f32 	%f164, [_ZN6thrust24THRUST_300001_SM_1000_NS8cuda_cub4core6detail5shmemE+104];
	ld.shared.u64 	%rd189, [_ZN6thrust24THRUST_300001_SM_1000_NS8cuda_cub4core6detail5shmemE+112];
	setp.lt.f32 	%p92, %f239, %f164;
	mov.f32 	%f240, %f164;
	mov.u64 	%rd322, %rd189;
	@%p92 bra 	$L__BB15_205;
	setp.lt.f32 	%p93, %f164, %f239;
	mov.f32 	%f240, %f239;
	mov.u64 	%rd322, %rd321;
	@%p93 bra 	$L__BB15_205;
	setp.lt.s64 	%p94, %rd321, %rd189;
	selp.f32 	%f240, %f239, %f164, %p94;
	min.s64 	%rd322, %rd321, %rd189;
$L__BB15_205:
	ld.shared.f32 	%f167, [_ZN6thrust24THRUST_300001_SM_1000_NS8cuda_cub4core6detail5shmemE+120];
	ld.shared.u64 	%rd192, [_ZN6thrust24THRUST_300001_SM_1000_NS8cuda_cub4core6detail5shmemE+128];
	setp.lt.f32 	%p95, %f240, %f167;
	mov.f32 	%f241, %f167;
	mov.u64 	%rd323, %rd192;
	@%p95 bra 	$L__BB15_208;
	setp.lt.f32 	%p96, %f167, %f240;
	mov.f32 	%f241, %f240;
	mov.u64 	%rd323, %rd322;
	@%p96 bra 	$L__BB15_208;
	setp.lt.s64 	%p97, %rd322, %rd192;
	selp.f32 	%f241, %f240, %f167, %p97;
	min.s64 	%rd323, %rd322, %rd192;
$L__BB15_208:
	mov.u32 	%r389, %tid.x;
	setp.ne.s32 	%p214, %r389, 0;
	@%p214 bra 	$L__BB15_210;
	ld.param.u64 	%rd254, [_ZN6thrust24THRUST_300001_SM_1000_NS8cuda_cub4core6detail13_kernel_agentINS1_8__reduce11ReduceAgentINS0_12zip_iteratorIN4cuda3std3__45tupleIJNS0_10device_ptrIfEENS0_17counting_iteratorIlNS0_11use_defaultESF_SF_EEEEEEEPNSB_IJflEEESJ_lNS1_9__extrema9arg_max_fIflNSA_4lessIfEEEEEEJSI_SK_lN3cub18CUB_300001_SM_100013GridEvenShareIlEENSS_9GridQueueIyEESP_EEEvDpT0__param_1];
	cvta.to.global.u64 	%rd251, %rd254;
	mul.wide.u32 	%rd252, %r1, 16;
	add.s64 	%rd253, %rd251, %rd252;
	st.global.f32 	[%rd253], %f241;
	st.global.u64 	[%rd253+8], %rd323;
$L__BB15_210:
	ret;

}
	// .globl	_ZN6thrust24THRUST_300001_SM_1000_NS8cuda_cub4core6detail13_kernel_agentINS1_8__reduce11ReduceAgentIPN4cuda3std3__45tupleIJflEEESC_SB_lNS1_9__extrema9arg_max_fIflNS9_4lessIfEEEEEEJSC_SC_iSH_EEEvDpT0_
.visible .entry _ZN6thrust24THRUST_300001_SM_1000_NS8cuda_cub4core6detail13_kernel_agentINS1_8__reduce11ReduceAgentIPN4cuda3std3__45tupleIJflEEESC_SB_lNS1_9__extrema9arg_max_fIflNS9_4lessIfEEEEEEJSC_SC_iSH_EEEvDpT0_(
	.param .u64 .ptr .align 1 _ZN6thrust24THRUST_300001_SM_1000_NS8cuda_cub4core6detail13_kernel_agentINS1_8__reduce11ReduceAgentIPN4cuda3std3__45tupleIJflEEESC_SB_lNS1_9__extrema9arg_max_fIflNS9_4lessIfEEEEEEJSC_SC_iSH_EEEvDpT0__param_0,
	.param .u64 .ptr .align 1 _ZN6thrust24THRUST_300001_SM_1000_NS8cuda_cub4core6detail13_kernel_agentINS1_8__reduce11ReduceAgentIPN4cuda3std3__45tupleIJflEEESC_SB_lNS1_9__extrema9arg_max_fIflNS9_4lessIfEEEEEEJSC_SC_iSH_EEEvDpT0__param_1,
	.param .u32 _ZN6thrust24THRUST_300001_SM_1000_NS8cuda_cub4core6detail13_kernel_agentINS1_8__reduce11ReduceAgentIPN4cuda3std3__45tupleIJflEEESC_SB_lNS1_9__extrema9arg_max_fIflNS9_4lessIfEEEEEEJSC_SC_iSH_EEEvDpT0__param_2,
	.param .align 1 .b8 _ZN6thrust24THRUST_300001_SM_1000_NS8cuda_cub4core6detail13_kernel_agentINS1_8__reduce11ReduceAgentIPN4cuda3std3__45tupleIJflEEESC_SB_lNS1_9__extrema9arg_max_fIflNS9_4lessIfEEEEEEJSC_SC_iSH_EEEvDpT0__param_3[1]
)
.maxntid 256
{
	.reg .pred 	%p<264>;
	.reg .b32 	%r<436>;
	.reg .b32 	%f<293>;
	.reg .b64 	%rd<479>;

	ld.param.u64 	%rd236, [_ZN6thrust24THRUST_300001_SM_1000_NS8cuda_cub4core6detail13_kernel_agentINS1_8__reduce11ReduceAgentIPN4cuda3std3__45tupleIJflEEESC_SB_lNS1_9__extrema9arg_max_fIflNS9_4lessIfEEEEEEJSC_SC_iSH_EEEvDpT0__param_0];
	ld.param.u32 	%r29, [_ZN6thrust24THRUST_300001_SM_1000_NS8cuda_cub4core6detail13_kernel_agentINS1_8__reduce11ReduceAgentIPN4cuda3std3__45tupleIJflEEESC_SB_lNS1_9__extrema9arg_max_fIflNS9_4lessIfEEEEEEJSC_SC_iSH_EEEvDpT0__param_2];
	cvt.s64.s32 	%rd1, %r29;
	setp.eq.s32 	%p1, %r29, 0;
	@%p1 bra 	$L__BB16_234;
	setp.gt.s32 	%p2, %r29, 1279;
	@%p2 bra 	$L__BB16_121;
	mov.u32 	%r1, %tid.x;
	setp.ge.s32 	%p147, %r1, %r29;
	mov.f32 	%f224, 0f00000000;
	mov.b64 	%rd402, 0;
	mov.u32 	%r430, %r1;
	@%p147 bra 	$L__BB16_4;
	mul.wide.u32 	%rd366, %r1, 16;
	add.s64 	%rd363, %rd236, %rd366;
	// begin inline asm
	ld.global.nc.u64 %rd362, [%rd363];
	// end inline asm
	mov.b64 	{%r191, %r192}, %rd362;
	mov.b32 	%f224, %r191;
	add.s64 	%rd365, %rd363, 8;
	// begin inline asm
	ld.global.nc.u64 %rd402, [%rd365];
	// end inline asm
	add.s32 	%r430, %r1, 256;
$L__BB16_4:
	setp.ge.s32 	%p148, %r430, %r29;
	@%p148 bra 	$L__BB16_25;
	not.b32 	%r193, %r430;
	add.s32 	%r4, %r29, %r193;
	and.b32  	%r194, %r4, 768;
	setp.eq.s32 	%p149, %r194, 768;
	@%p149 bra 	$L__BB16_11;
	mul.wide.u32 	%rd368, %r430, 16;
	add.s64 	%rd393, %rd236, %rd368;
	shr.u32 	%r195, %r4, 8;
	add.s32 	%r196, %r195, 1;
	and.b32  	%r197, %r196, 3;
	neg.s32 	%r428, %r197;
$L__BB16_7:
	.pragma "nounroll";
	mov.u64 	%rd6, %rd402;
	mov.f32 	%f3, %f224;
	// begin inline asm
	ld.global.nc.u64 %rd369, [%rd393];
	// end inline asm
	mov.b64 	{%r198, %r199}, %rd369;
	mov.b32 	%f4, %r198;
	add.s64 	%rd372, %rd393, 8;
	// begin inline asm
	ld.global.nc.u64 %rd371, [%rd372];
	// end inline asm
	setp.lt.f32 	%p150, %f3, %f4;
	mov.u64 	%rd402, %rd371;
	mov.f32 	%f224, %f4;
	@%p150 bra 	$L__BB16_10;
	setp.lt.f32 	%p151, %f4, %f3;
	mov.u64 	%rd402, %rd6;
	mov.f32 	%f224, %f3;
	@%p151 bra 	$L__BB16_10;
	setp.lt.s64 	%p152, %rd6, %rd371;
	min.s64 	%rd402, %rd6, %rd371;
	selp.f32 	%f224, %f3, %f4, %p152;
$L__BB16_10:
	add.s32 	%r430, %r430, 256;
	add.s64 	%rd393, %rd393, 4096;
	add.s32 	%r428, %r428, 1;
	setp.ne.s32 	%p153, %r428, 0;
	@%p153 bra 	$L__BB16_7;
$L__BB16_11:
	setp.lt.u32 	%p154, %r4, 768;
	@%p154 bra 	$L__BB16_25;
$L__BB16_12:
	mul.wide.s32 	%rd377, %r430, 16;
	add.s64 	%rd374, %rd236, %rd377;
	// begin inline asm
	ld.global.nc.u64 %rd373, [%rd374];
	// end inline asm
	mov.b64 	{%r200, %r201}, %rd373;
	mov.b32 	%f10, %r200;
	add.s64 	%rd376, %rd374, 8;
	// begin inline asm
	ld.global.nc.u64 %rd375, [%rd376];
	// end inline asm
	setp.lt.f32 	%p155, %f224, %f10;
	mov.u64 	%rd399, %rd375;
	mov.f32 	%f221, %f10;
	@%p155 bra 	$L__BB16_15;
	setp.lt.f32 	%p156, %f10, %f224;
	mov.u64 	%rd399, %rd402;
	mov.f32 	%f221, %f224;
	@%p156 bra 	$L__BB16_15;
	setp.lt.s64 	%p157, %rd402, %rd375;
	min.s64 	%rd399, %rd402, %rd375;
	selp.f32 	%f221, %f224, %f10, %p157;
$L__BB16_15:
	add.s64 	%rd379, %rd374, 4096;
	// begin inline asm
	ld.global.nc.u64 %rd378, [%rd379];
	// end inline asm
	mov.b64 	{%r202, %r203}, %rd378;
	mov.b32 	%f13, %r202;
	add.s64 	%rd381, %rd374, 4104;
	// begin inline asm
	ld.global.nc.u64 %rd380, [%rd381];
	// end inline asm
	setp.lt.f32 	%p158, %f221, %f13;
	mov.u64 	%rd400, %rd380;
	mov.f32 	%f222, %f13;
	@%p158 bra 	$L__BB16_18;
	setp.lt.f32 	%p159, %f13, %f221;
	mov.u64 	%rd400, %rd399;
	mov.f32 	%f222, %f221;
	@%p159 bra 	$L__BB16_18;
	setp.lt.s64 	%p160, %rd399, %rd380;
	min.s64 	%rd400, %rd399, %rd380;
	selp.f32 	%f222, %f221, %f13, %p160;
$L__BB16_18:
	add.s64 	%rd383, %rd374, 8192;
	// begin inline asm
	ld.global.nc.u64 %rd382, [%rd383];
	// end inline asm
	mov.b64 	{%r204, %r205}, %rd382;
	mov.b32 	%f16, %r204;
	add.s64 	%rd385, %rd374, 8200;
	// begin inline asm
	ld.global.nc.u64 %rd384, [%rd385];
	// end inline asm
	setp.lt.f32 	%p161, %f222, %f16;
	mov.u64 	%rd401, %rd384;
	mov.f32 	%f223, %f16;
	@%p161 bra 	$L__BB16_21;
	setp.lt.f32 	%p162, %f16, %f222;
	mov.u64 	%rd401, %rd400;
	mov.f32 	%f223, %f222;
	@%p162 bra 	$L__BB16_21;
	setp.lt.s64 	%p163, %rd400, %rd384;
	min.s64 	%rd401, %rd400, %rd384;
	selp.f32 	%f223, %f222, %f16, %p163;
$L__BB16_21:
	add.s64 	%rd387, %rd374, 12288;
	// begin inline asm
	ld.global.nc.u64 %rd386, [%rd387];
	// end inline asm
	mov.b64 	{%r206, %r207}, %rd386;
	mov.b32 	%f19, %r206;
	add.s64 	%rd389, %rd374, 12296;
	// begin inline asm
	ld.global.nc.u64 %rd388, [%rd389];
	// end inline asm
	setp.lt.f32 	%p164, %f223, %f19;
	mov.u64 	%rd402, %rd388;
	mov.f32 	%f224, %f19;
	@%p164 bra 	$L__BB16_24;
	setp.lt.f32 	%p165, %f19, %f223;
	mov.u64 	%rd402, %rd401;
	mov.f32 	%f224, %f223;
	@%p165 bra 	$L__BB16_24;
	setp.lt.s64 	%p166, %rd401, %rd388;
	min.s64 	%rd402, %rd401, %rd388;
	selp.f32 	%f224, %f223, %f19, %p166;
$L__BB16_24:
	add.s32 	%r430, %r430, 1024;
	setp.lt.s32 	%p167, %r430, %r29;
	@%p167 bra 	$L__BB16_12;
$L__BB16_25:
	setp.lt.s32 	%p168, %r29, 256;
	@%p168 bra 	$L__BB16_70;
	// begin inline asm
	mov.u32 %r321, %laneid;
	// end inline asm
	mov.b32 	%r323, %f224;
	mov.b32 	%r339, 1;
	mov.b32 	%r340, 31;
	mov.b32 	%r341, -1;
	// begin inline asm
	shfl.sync.down.b32 %r322, %r323, %r339, %r340, %r341;
	// end inline asm
	mov.b32 	%f23, %r322;
	// begin inline asm
	shfl.sync.down.b32 %r327, %r328, %r339, %r340, %r341;
	// end inline asm
	mov.b64 	{%r333, %r338}, %rd402;
	// begin inline asm
	shfl.sync.down.b32 %r332, %r333, %r339, %r340, %r341;
	// end inline asm
	// begin inline asm
	shfl.sync.down.b32 %r337, %r338, %r339, %r340, %r341;
	// end inline asm
	mov.b64 	%rd28, {%r332, %r337};
	setp.gt.s32 	%p220, %r321, 30;
	mov.u64 	%rd404, %rd402;
	mov.f32 	%f226, %f224;
	@%p220 bra 	$L__BB16_30;
	setp.lt.f32 	%p221, %f224, %f23;
	mov.u64 	%rd404, %rd28;
	mov.f32 	%f226, %f23;
	@%p221 bra 	$L__BB16_30;
	setp.gt.f32 	%p222, %f224, %f23;
	mov.u64 	%rd404, %rd402;
	mov.f32 	%f226, %f224;
	@%p222 bra 	$L__BB16_30;
	setp.lt.s64 	%p223, %rd402, %rd28;
	min.s64 	%rd404, %rd402, %rd28;
	selp.f32 	%f226, %f224, %f23, %p223;
$L__BB16_30:
	mov.b32 	%r343, %f226;
	mov.b32 	%r359, 2;
	mov.b32 	%r360, 31;
	mov.b32 	%r361, -1;
	// begin inline asm
	shfl.sync.down.b32 %r342, %r343, %r359, %r360, %r361;
	// end inline asm
	mov.b32 	%f26, %r342;
	// begin inline asm
	shfl.sync.down.b32 %r347, %r348, %r359, %r360, %r361;
	// end inline asm
	mov.b64 	{%r353, %r358}, %rd404;
	// begin inline asm
	shfl.sync.down.b32 %r352, %r353, %r359, %r360, %r361;
	// end inline asm
	// begin inline asm
	shfl.sync.down.b32 %r357, %r358, %r359, %r360, %r361;
	// end inline asm
	mov.b64 	%rd31, {%r352, %r357};
	setp.gt.s32 	%p224, %r321, 29;
	mov.u64 	%rd405, %rd404;
	mov.f32 	%f227, %f226;
	@%p224 bra 	$L__BB16_34;
	setp.lt.f32 	%p225, %f226, %f26;
	mov.u64 	%rd405, %rd31;
	mov.f32 	%f227, %f26;
	@%p225 bra 	$L__BB16_34;
	setp.gt.f32 	%p226, %f226, %f26;
	mov.u64 	%rd405, %rd404;
	mov.f32 	%f227, %f226;
	@%p226 bra 	$L__BB16_34;
	setp.lt.s64 	%p227, %rd404, %rd31;
	min.s64 	%rd405, %rd404, %rd31;
	selp.f32 	%f227, %f226, %f26, %p227;
$L__BB16_34:
	mov.b32 	%r363, %f227;
	mov.b32 	%r379, 4;
	mov.b32 	%r380, 31;
	mov.b32 	%r381, -1;
	// begin inline asm
	shfl.sync.down.b32 %r362, %r363, %r379, %r380, %r381;
	// end inline asm
	mov.b32 	%f29, %r362;
	// begin inline asm
	shfl.sync.down.b32 %r367, %r368, %r379, %r380, %r381;
	// end inline asm
	mov.b64 	{%r373, %r378}, %rd405;
	// begin inline asm
	shfl.sync.down.b32 %r372, %r373, %r379, %r380, %r381;
	// end inline asm
	// begin inline asm
	shfl.sync.down.b32 %r377, %r378, %r379, %r380, %r381;
	// end inline asm
	mov.b64 	%rd34, {%r372, %r377};
	setp.gt.s32 	%p228, %r321, 27;
	mov.u64 	%rd406, %rd405;
	mov.f32 	%f228, %f227;
	@%p228 bra 	$L__BB16_38;
	setp.lt.f32 	%p229, %f227, %f29;
	mov.u64 	%rd406, %rd34;
	mov.f32 	%f228, %f29;
	@%p229 bra 	$L__BB16_38;
	setp.gt.f32 	%p230, %f227, %f29;
	mov.u64 	%rd406, %rd405;
	mov.f32 	%f228, %f227;
	@%p230 bra 	$L__BB16_38;
	setp.lt.s64 	%p231, %rd405, %rd34;
	min.s64 	%rd406, %rd405, %rd34;
	selp.f32 	%f228, %f227, %f29, %p231;
$L__BB16_38:
	mov.b32 	%r383, %f228;
	mov.b32 	%r399, 8;
	mov.b32 	%r400, 31;
	mov.b32 	%r401, -1;
	// begin inline asm
	shfl.sync.down.b32 %r382, %r383, %r399, %r400, %r401;
	// end inline asm
	mov.b32 	%f32, %r382;
	// begin inline asm
	shfl.sync.down.b32 %r387, %r388, %r399, %r400, %r401;
	// end inline asm
	mov.b64 	{%r393, %r398}, %rd406;
	// begin inline asm
	shfl.sync.down.b32 %r392, %r393, %r399, %r400, %r401;
	// end inline asm
	// begin inline asm
	shfl.sync.down.b32 %r397, %r398, %r399, %r400, %r401;
	// end inline asm
	mov.b64 	%rd37, {%r392, %r397};
	setp.gt.s32 	%p232, %r321, 23;
	mov.u64 	%rd407, %rd406;
	mov.f32 	%f229, %f228;
	@%p232 bra 	$L__BB16_42;
	setp.lt.f32 	%p233, %f228, %f32;
	mov.u64 	%rd407, %rd37;
	mov.f32 	%f229, %f32;
	@%p233 bra 	$L__BB16_42;
	setp.gt.f32 	%p234, %f228, %f32;
	mov.u64 	%rd407, %rd406;
	mov.f32 	%f229, %f228;
	@%p234 bra 	$L__BB16_42;
	setp.lt.s64 	%p235, %rd406, %rd37;
	min.s64 	%rd407, %rd406, %rd37;
	selp.f32 	%f229, %f228, %f32, %p235;
$L__BB16_42:
	mov.b32 	%r403, %f229;
	mov.b32 	%r419, 16;
	mov.b32 	%r420, 31;
	mov.b32 	%r421, -1;
	// begin inline asm
	shfl.sync.down.b32 %r402, %r403, %r419, %r420, %r421;
	// end inline asm
	mov.b32 	%f35, %r402;
	// begin inline asm
	shfl.sync.down.b32 %r407, %r408, %r419, %r420, %r421;
	// end inline asm
	mov.b64 	{%r413, %r418}, %rd407;
	// begin inline asm
	shfl.sync.down.b32 %r412, %r413, %r419, %r420, %r421;
	// end inline asm
	// begin inline asm
	shfl.sync.down.b32 %r417, %r418, %r419, %r420, %r421;
	// end inline asm
	mov.b64 	%rd40, {%r412, %r417};
	setp.gt.s32 	%p236, %r321, 15;
	mov.u64 	%rd478, %rd407;
	mov.f32 	%f292, %f229;
	@%p236 bra 	$L__BB16_46;
	setp.lt.f32 	%p237, %f229, %f35;
	mov.u64 	%rd478, %rd40;
	mov.f32 	%f292, %f35;
	@%p237 bra 	$L__BB16_46;
	setp.gt.f32 	%p238, %f229, %f35;
	mov.u64 	%rd478, %rd407;
	mov.f32 	%f292, %f229;
	@%p238 bra 	$L__BB16_46;
	setp.lt.s64 	%p239, %rd407, %rd40;
	min.s64 	%rd478, %rd407, %rd40;
	selp.f32 	%f292, %f229, %f35, %p239;
$L__BB16_46:
	setp.ne.s32 	%p240, %r321, 0;
	@%p240 bra 	$L__BB16_48;
	shr.u32 	%r422, %r1, 1;
	and.b32  	%r423, %r422, 496;
	mov.u32 	%r424, _ZN6thrust24THRUST_300001_SM_1000_NS8cuda_cub4core6detail5shmemE;
	add.s32 	%r425, %r424, %r423;
	st.shared.f32 	[%r425+8], %f292;
	st.shared.u64 	[%r425+16], %rd478;
$L__BB16_48:
	bar.sync 	0;
	setp.ne.s32 	%p241, %r1, 0;
	@%p241 bra 	$L__BB16_232;
	ld.shared.f32 	%f38, [_ZN6thrust24THRUST_300001_SM_1000_NS8cuda_cub4core6detail5shmemE+24];
	ld.shared.u64 	%rd43, [_ZN6thrust24THRUST_300001_SM_1000_NS8cuda_cub4core6detail5shmemE+32];
	setp.lt.f32 	%p242, %f292, %f38;
	mov.u64 	%rd409, %rd43;
	mov.f32 	%f231, %f38;
	@%p242 bra 	$L__BB16_52;
	setp.lt.f32 	%p243, %f38, %f292;
	mov.u64 	%rd409, %rd478;
	mov.f32 	%f231, %f292;
	@%p243 bra 	$L__BB16_52;
	setp.lt.s64 	%p244, %rd478, %rd43;
	min.s64 	%rd409, %rd478, %rd43;
	selp.f32 	%f231, %f292, %f38, %p244;
$L__BB16_52:
	ld.shared.f32 	%f41, [_ZN6thrust24THRUST_300001_SM_1000_NS8cuda_cub4core6detail5shmemE+40];
	ld.shared.u64 	%rd46, [_ZN6thrust24THRUST_300001_SM_1000_NS8cuda_cub4core6detail5shmemE+48];
	setp.lt.f32 	%p245, %f231, %f41;
	mov.u64 	%rd410, %rd46;
	mov.f32 	%f232, %f41;
	@%p245 bra 	$L__BB16_55;
	setp.lt.f32 	%p246, %f41, %f231;
	mov.u64 	%rd410, %rd409;
	mov.f32 	%f232, %f231;
	@%p246 bra 	$L__BB16_55;
	setp.lt.s64 	%p247, %rd409, %rd46;
	min.s64 	%rd410, %rd409, %rd46;
	selp.f32 	%f232, %f231, %f41, %p247;
$L__BB16_55:
	ld.shared.f32 	%f44, [_ZN6thrust24THRUST_300001_SM_1000_NS8cuda_cub4core6detail5shmemE+56];
	ld.shared.u64 	%rd49, [_ZN6thrust24THRUST_300001_SM_1000_NS8cuda_cub4core6detail5shmemE+64];
	setp.lt.f32 	%p248, %f232, %f44;
	mov.u64 	%rd411, %rd49;
	mov.f32 	%f233, %f44;
	@%p248 bra 	$L__BB16_58;
	setp.lt.f32 	%p249, %f44, %f232;
	mov.u64 	%rd411, %rd410;
	mov.f32 	%f233, %f232;
	@%p249 bra 	$L__BB16_58;
	setp.lt.s64 	%p250, %rd410, %rd49;
	min.s64 	%rd411, %rd410, %rd49;
	selp.f32 	%f233, %f232, %f44, %p250;
$L__BB16_58:
	ld.shared.f32 	%f47, [_ZN6thrust24THRUST_300001_SM_1000_NS8cuda_cub4core6detail5shmemE+72];
	ld.shared.u64 	%rd52, [_ZN6thrust24THRUST_300001_SM_1000_NS8cuda_cub4core6detail5shmemE+80];
	setp.lt.f32 	%p251, %f233, %f47;
	mov.u64 	%rd412, %rd52;
	mov.f32 	%f234, %f47;
	@%p251 bra 	$L__BB16_61;
	setp.lt.f32 	%p252, %f47, %f233;
	mov.u64 	%rd412, %rd411;
	mov.f32 	%f234, %f233;
	@%p252 bra 	$L__BB16_61;
	setp.lt.s64 	%p253, %rd411, %rd52;
	min.s64 	%rd412, %rd411, %rd52;
	selp.f32 	%f234, %f233, %f47, %p253;
$L__BB16_61:
	ld.shared.f32 	%f50, [_ZN6thrust24THRUST_300001_SM_1000_NS8cuda_cub4core6detail5shmemE+88];
	ld.shared.u64 	%rd55, [_ZN6thrust24THRUST_300001_SM_1000_NS8cuda_cub4core6detail5shmemE+96];
	setp.lt.f32 	%p254, %f234, %f50;
	mov.u64 	%rd413, %rd55;
	mov.f32 	%f235, %f50;
	@%p254 bra 	$L__BB16_64;
	setp.lt.f32 	%p255, %f50, %f234;
	mov.u64 	%rd413, %rd412;
	mov.f32 	%f235, %f234;
	@%p255 bra 	$L__BB16_64;
	setp.lt.s64 	%p256, %rd412, %rd55;
	min.s64 	%rd413, %rd412, %rd55;
	selp.f32 	%f235, %f234, %f50, %p256;
$L__BB16_64:
	ld.shared.f32 	%f53, [_ZN6thrust24THRUST_300001_SM_1000_NS8cuda_cub4core6detail5shmemE+104];
	ld.shared.u64 	%rd58, [_ZN6thrust24THRUST_300001_SM_1000_NS8cuda_cub4core6detail5shmemE+112];
	setp.lt.f32 	%p257, %f235, %f53;
	mov.u64 	%rd414, %rd58;
	mov.f32 	%f236, %f53;
	@%p257 bra 	$L__BB16_67;
	setp.lt.f32 	%p258, %f53, %f235;
	mov.u64 	%rd414, %rd413;
	mov.f32 	%f236, %f235;
	@%p258 bra 	$L__BB16_67;
	setp.lt.s64 	%p259, %rd413, %rd58;
	min.s64 	%rd414, %rd413, %rd58;
	selp.f32 	%f236, %f235, %f53, %p259;
$L__BB16_67:
	ld.shared.f32 	%f56, [_ZN6thrust24THRUST_300001_SM_1000_NS8cuda_cub4core6detail5shmemE+120];
	ld.shared.u64 	%rd61, [_ZN6thrust24THRUST_300001_SM_1000_NS8cuda_cub4core6detail5shmemE+128];
	setp.lt.f32 	%p260, %f236, %f56;
	mov.f32 	%f292, %f56;
	mov.u64 	%rd478, %rd61;
	@%p260 bra 	$L__BB16_232;
	setp.lt.f32 	%p261, %f56, %f236;
	mov.f32 	%f292, %f236;
	mov.u64 	%rd478, %rd414;
	@%p261 bra 	$L__BB16_232;
	setp.lt.s64 	%p262, %rd414, %rd61;
	min.s64 	%rd478, %rd414, %rd61;
	selp.f32 	%f292, %f236, %f56, %p262;
	bra.uni 	$L__BB16_232;
$L__BB16_70:
	// begin inline asm
	mov.u32 %r208, %laneid;
	// end inline asm
	and.b32  	%r229, %r1, 992;
	add.s32 	%r230, %r229, 32;
	setp.gt.s32 	%p169, %r230, %r29;
	not.b32 	%r231, %r229;
	add.s32 	%r232, %r29, %r231;
	selp.b32 	%r227, %r232, 31, %p169;
	mov.b32 	%r210, %f224;
	mov.b32 	%r226, 1;
	mov.b32 	%r228, -1;
	// begin inline asm
	shfl.sync.down.b32 %r209, %r210, %r226, %r227, %r228;
	// end inline asm
	mov.b32 	%f58, %r209;
	// begin inline asm
	shfl.sync.down.b32 %r214, %r215, %r226, %r227, %r228;
	// end inline asm
	mov.b64 	{%r220, %r225}, %rd402;
	// begin inline asm
	shfl.sync.down.b32 %r219, %r220, %r226, %r227, %r228;
	// end inline asm
	// begin inline asm
	shfl.sync.down.b32 %r224, %r225, %r226, %r227, %r228;
	// end inline asm
	mov.b64 	%rd63, {%r219, %r224};
	setp.ge.s32 	%p170, %r208, %r227;
	mov.u64 	%rd415, %rd402;
	mov.f32 	%f237, %f224;
	@%p170 bra 	$L__BB16_74;
	setp.lt.f32 	%p171, %f224, %f58;
	mov.u64 	%rd415, %rd63;
	mov.f32 	%f237, %f58;
	@%p171 bra 	$L__BB16_74;
	setp.gt.f32 	%p172, %f224, %f58;
	mov.u64 	%rd415, %rd402;
	mov.f32 	%f237, %f224;
	@%p172 bra 	$L__BB16_74;
	setp.lt.s64 	%p173, %rd402, %rd63;
	min.s64 	%rd415, %rd402, %rd63;
	selp.f32 	%f237, %f224, %f58, %p173;
$L__BB16_74:
	mov.b32 	%r234, %f237;
	mov.b32 	%r250, 2;
	mov.b32 	%r252, -1;
	// begin inline asm
	shfl.sync.down.b32 %r233, %r234, %r250, %r227, %r252;
	// end inline asm
	mov.b32 	%f61, %r233;
	// begin inline asm
	shfl.sync.down.b32 %r238, %r239, %r250, %r227, %r252;
	// end inline asm
	mov.b64 	{%r244, %r249}, %rd415;
	// begin inline asm
	shfl.sync.down.b32 %r243, %r244, %r250, %r227, %r252;
	// end inline asm
	// begin inline asm
	shfl.sync.down.b32 %r248, %r249, %r250, %r227, %r252;
	// end inline asm
	mov.b64 	%rd66, {%r243, %r248};
	add.s32 	%r253, %r208, 2;
	setp.gt.s32 	%p174, %r253, %r227;
	mov.u64 	%rd416, %rd415;
	mov.f32 	%f238, %f237;
	@%p174 bra 	$L__BB16_78;
	setp.lt.f32 	%p175, %f237, %f61;
	mov.u64 	%rd416, %rd66;
	mov.f32 	%f238, %f61;
	@%p175 bra 	$L__BB16_78;
	setp.gt.f32 	%p176, %f237, %f61;
	mov.u64 	%rd416, %rd415;
	mov.f32 	%f238, %f237;
	@%p176 bra 	$L__BB16_78;
	setp.lt.s64 	%p177, %rd415, %rd66;
	min.s64 	%rd416, %rd415, %rd66;
	selp.f32 	%f238, %f237, %f61, %p177;
$L__BB16_78:
	mov.b32 	%r255, %f238;
	mov.b32 	%r271, 4;
	mov.b32 	%r273, -1;
	// begin inline asm
	shfl.sync.down.b32 %r254, %r255, %r271, %r227, %r273;
	// end inline asm
	mov.b32 	%f64, %r254;
	// begin inline asm
	shfl.sync.down.b32 %r259, %r260, %r271, %r227, %r273;
	// end inline asm
	mov.b64 	{%r265, %r270}, %rd416;
	// begin inline asm
	shfl.sync.down.b32 %r264, %r265, %r271, %r227, %r273;
	// end inline asm
	// begin inline asm
	shfl.sync.down.b32 %r269, %r270, %r271, %r227, %r273;
	// end inline asm
	mov.b64 	%rd69, {%r264, %r269};
	add.s32 	%r274, %r208, 4;
	setp.gt.s32 	%p178, %r274, %r227;
	mov.f32 	%f239, %f238;
	mov.u64 	%rd417, %rd416;
	@%p178 bra 	$L__BB16_82;
	setp.lt.f32 	%p179, %f238, %f64;
	mov.f32 	%f239, %f64;
	mov.u64 	%rd417, %rd69;
	@%p179 bra 	$L__BB16_82;
	setp.gt.f32 	%p180, %f238, %f64;
	mov.f32 	%f239, %f238;
	mov.u64 	%rd417, %rd416;
	@%p180 bra 	$L__BB16_82;
	setp.lt.s64 	%p181, %rd416, %rd69;
	selp.f32 	%f239, %f238, %f64, %p181;
	min.s64 	%rd417, %rd416, %rd69;
$L__BB16_82:
	mov.b32 	%r276, %f239;
	mov.b32 	%r292, 8;
	mov.b32 	%r294, -1;
	// begin inline asm
	shfl.sync.down.b32 %r275, %r276, %r292, %r227, %r294;
	// end inline asm
	mov.b32 	%f67, %r275;
	// begin inline asm
	shfl.sync.down.b32 %r280, %r281, %r292, %r227, %r294;
	// end inline asm
	mov.b64 	{%r286, %r291}, %rd417;
	// begin inline asm
	shfl.sync.down.b32 %r285, %r286, %r292, %r227, %r294;
	// end inline asm
	// begin inline asm
	shfl.sync.down.b32 %r290, %r291, %r292, %r227, %r294;
	// end inline asm
	mov.b64 	%rd72, {%r285, %r290};
	add.s32 	%r295, %r208, 8;
	setp.gt.s32 	%p182, %r295, %r227;
	mov.f32 	%f240, %f239;
	mov.u64 	%rd418, %rd417;
	@%p182 bra 	$L__BB16_86;
	setp.lt.f32 	%p183, %f239, %f67;
	mov.f32 	%f240, %f67;
	mov.u64 	%rd418, %rd72;
	@%p183 bra 	$L__BB16_86;
	setp.gt.f32 	%p184, %f239, %f67;
	mov.f32 	%f240, %f239;
	mov.u64 	%rd418, %rd417;
	@%p184 bra 	$L__BB16_86;
	setp.lt.s64 	%p185, %rd417, %rd72;
	selp.f32 	%f240, %f239, %f67, %p185;
	min.s64 	%rd418, %rd417, %rd72;
$L__BB16_86:
	mov.b32 	%r297, %f240;
	mov.b32 	%r313, 16;
	mov.b32 	%r315, -1;
	// begin inline asm
	shfl.sync.down.b32 %r296, %r297, %r313, %r227, %r315;
	// end inline asm
	mov.b32 	%f70, %r296;
	// begin inline asm
	shfl.sync.down.b32 %r301, %r302, %r313, %r227, %r315;
	// end inline asm
	mov.b64 	{%r307, %r312}, %rd418;
	// begin inline asm
	shfl.sync.down.b32 %r306, %r307, %r313, %r227, %r315;
	// end inline asm
	// begin inline asm
	shfl.sync.down.b32 %r311, %r312, %r313, %r227, %r315;
	// end inline asm
	mov.b64 	%rd75, {%r306, %r311};
	add.s32 	%r316, %r208, 16;
	setp.gt.s32 	%p186, %r316, %r227;
	mov.f32 	%f292, %f240;
	mov.u64 	%rd478, %rd418;
	@%p186 bra 	$L__BB16_90;
	setp.lt.f32 	%p187, %f240, %f70;
	mov.f32 	%f292, %f70;
	mov.u64 	%rd478, %rd75;
	@%p187 bra 	$L__BB16_90;
	setp.gt.f32 	%p188, %f240, %f70;
	mov.f32 	%f292, %f240;
	mov.u64 	%rd478, %rd418;
	@%p188 bra 	$L__BB16_90;
	setp.lt.s64 	%p189, %rd418, %rd75;
	selp.f32 	%f292, %f240, %f70, %p189;
	min.s64 	%rd478, %rd418, %rd75;
$L__BB16_90:
	setp.ne.s32 	%p190, %r208, 0;
	@%p190 bra 	$L__BB16_92;
	shr.u32 	%r317, %r1, 1;
	and.b32  	%r318, %r317, 496;
	mov.u32 	%r319, _ZN6thrust24THRUST_300001_SM_1000_NS8cuda_cub4core6detail5shmemE;
	add.s32 	%r320, %r319, %r318;
	st.shared.f32 	[%r320+8], %f292;
	st.shared.u64 	[%r320+16], %rd478;
$L__BB16_92:
	bar.sync 	0;
	setp.ne.s32 	%p191, %r1, 0;
	@%p191 bra 	$L__BB16_232;
	setp.lt.s32 	%p192, %r29, 33;
	mov.f32 	%f242, %f292;
	mov.u64 	%rd420, %rd478;
	@%p192 bra 	$L__BB16_97;
	ld.shared.f32 	%f73, [_ZN6thrust24THRUST_300001_SM_1000_NS8cuda_cub4core6detail5shmemE+24];
	ld.shared.u64 	%rd78, [_ZN6thrust24THRUST_300001_SM_1000_NS8cuda_cub4core6detail5shmemE+32];
	setp.lt.f32 	%p193, %f292, %f73;
	mov.f32 	%f242, %f73;
	mov.u64 	%rd420, %rd78;
	@%p193 bra 	$L__BB16_97;
	setp.lt.f32 	%p194, %f73, %f292;
	mov.f32 	%f242, %f292;
	mov.u64 	%rd420, %rd478;
	@%p194 bra 	$L__BB16_97;
	setp.lt.s64 	%p195, %rd478, %rd78;
	selp.f32 	%f242, %f292, %f73, %p195;
	min.s64 	%rd420, %rd478, %rd78;
$L__BB16_97:
	setp.lt.s32 	%p196, %r29, 65;
	mov.f32 	%f243, %f242;
	mov.u64 	%rd421, %rd420;
	@%p196 bra 	$L__BB16_101;
	ld.shared.f32 	%f76, [_ZN6thrust24THRUST_300001_SM_1000_NS8cuda_cub4core6detail5shmemE+40];
	ld.shared.u64 	%rd81, [_ZN6thrust24THRUST_300001_SM_1000_NS8cuda_cub4core6detail5shmemE+48];
	setp.lt.f32 	%p197, %f242, %f76;
	mov.f32 	%f243, %f76;
	mov.u64 	%rd421, %rd81;
	@%p197 bra 	$L__BB16_101;
	setp.lt.f32 	%p198, %f76, %f242;
	mov.f32 	%f243, %f242;
	mov.u64 	%rd421, %rd420;
	@%p198 bra 	$L__BB16_101;
	setp.lt.s64 	%p199, %rd420, %rd81;
	selp.f32 	%f243, %f242, %f76, %p199;
	min.s64 	%rd421, %rd420, %rd81;
$L__BB16_101:
	setp.lt.s32 	%p200, %r29, 97;
	mov.f32 	%f244, %f243;
	mov.u64 	%rd422, %rd421;
	@%p200 bra 	$L__BB16_105;
	ld.shared.f32 	%f79, [_ZN6thrust24THRUST_300001_SM_1000_NS8cuda_cub4core6detail5shmemE+56];
	ld.shared.u64 	%rd84, [_ZN6thrust24THRUST_300001_SM_1000_NS8cuda_cub4core6detail5shmemE+64];
	setp.lt.f32 	%p201, %f243, %f79;
	mov.f32 	%f244, %f79;
	mov.u64 	%rd422, %rd84;
	@%p201 bra 	$L__BB16_105;
	setp.lt.f32 	%p202, %f79, %f243;
	mov.f32 	%f244, %f243;
	mov.u64 	%rd422, %rd421;
	@%p202 bra 	$L__BB16_105;
	setp.lt.s64 	%p203, %rd421, %rd84;
	selp.f32 	%f244, %f243, %f79, %p203;
	min.s64 	%rd422, %rd421, %rd84;
$L__BB16_105:
	setp.lt.s32 	%p204, %r29, 129;
	mov.f32 	%f245, %f244;
	mov.u64 	%rd423, %rd422;
	@%p204 bra 	$L__BB16_109;
	ld.shared.f32 	%f82, [_ZN6thrust24THRUST_300001_SM_1000_NS8cuda_cub4core6detail5shmemE+72];
	ld.shared.u64 	%rd87, [_ZN6thrust24THRUST_300001_SM_1000_NS8cuda_cub4core6detail5shmemE+80];
	setp.lt.f32 	%p205, %f244, %f82;
	mov.f32 	%f245, %f82;
	mov.u64 	%rd423, %rd87;
	@%p205 bra 	$L__BB16_109;
	setp.lt.f32 	%p206, %f82, %f244;
	mov.f32 	%f245, %f244;
	mov.u64 	%rd423, %rd422;
	@%p206 bra 	$L__BB16_109;
	setp.lt.s64 	%p207, %rd422, %rd87;
	selp.f32 	%f245, %f244, %f82, %p207;
	min.s64 	%rd423, %rd422, %rd87;
$L__BB16_109:
	setp.lt.s32 	%p208, %r29, 161;
	mov.f32 	%f246, %f245;
	mov.u64 	%rd424, %rd423;
	@%p208 bra 	$L__BB16_113;
	ld.shared.f32 	%f85, [_ZN6thrust24THRUST_300001_SM_1000_NS8cuda_cub4core6detail5shmemE+88];
	ld.shared.u64 	%rd90, [_ZN6thrust24THRUST_300001_SM_1000_NS8cuda_cub4core6detail5shmemE+96];
	setp.lt.f32 	%p209, %f245, %f85;
	mov.f32 	%f246, %f85;
	mov.u64 	%rd424, %rd90;
	@%p209 bra 	$L__BB16_113;
	setp.lt.f32 	%p210, %f85, %f245;
	mov.f32 	%f246, %f245;
	mov.u64 	%rd424, %rd423;
	@%p210 bra 	$L__BB16_113;
	setp.lt.s64 	%p211, %rd423, %rd90;
	selp.f32 	%f246, %f245, %f85, %p211;
	min.s64 	%rd424, %rd423, %rd90;
$L__BB16_113:
	setp.lt.s32 	%p212, %r29, 193;
	mov.f32 	%f247, %f246;
	mov.u64 	%rd425, %rd424;
	@%p212 bra 	$L__BB16_117;
	ld.shared.f32 	%f88, [_ZN6thrust24THRUST_300001_SM_1000_NS8cuda_cub4core6detail5shmemE+104];
	ld.shared.u64 	%rd93, [_ZN6thrust24THRUST_300001_SM_1000_NS8cuda_cub4core6detail5shmemE+112];
	setp.lt.f32 	%p213, %f246, %f88;
	mov.f32 	%f247, %f88;
	mov.u64 	%rd425, %rd93;
	@%p213 bra 	$L__BB16_117;
	setp.lt.f32 	%p214, %f88, %f246;
	mov.f32 	%f247, %f246;
	mov.u64 	%rd425, %rd424;
	@%p214 bra 	$L__BB16_117;
	setp.lt.s64 	%p215, %rd424, %rd93;
	selp.f32 	%f247, %f246, %f88, %p215;
	min.s64 	%rd425, %rd424, %rd93;
$L__BB16_117:
	setp.lt.s32 	%p216, %r29, 225;
	mov.f32 	%f292, %f247;
	mov.u64 	%rd478, %rd425;
	@%p216 bra 	$L__BB16_232;
	ld.shared.f32 	%f91, [_ZN6thrust24THRUST_300001_SM_1000_NS8cuda_cub4core6detail5shmemE+120];
	ld.shared.u64 	%rd96, [_ZN6thrust24THRUST_300001_SM_1000_NS8cuda_cub4core6detail5shmemE+128];
	setp.lt.f32 	%p217, %f247, %f91;
	mov.f32 	%f292, %f91;
	mov.u64 	%rd478, %rd96;
	@%p217 bra 	$L__BB16_232;
	setp.lt.f32 	%p218, %f91, %f247;
	mov.f32 	%f292, %f247;
	mov.u64 	%rd478, %rd425;
	@%p218 bra 	$L__BB16_232;
	setp.lt.s64 	%p219, %rd425, %rd96;
	selp.f32 	%f292, %f247, %f91, %p219;
	min.s64 	%rd478, %rd425, %rd96;
	bra.uni 	$L__BB16_232;
$L__BB16_121:
	mov.u32 	%r16, %tid.x;
	cvt.u64.u32 	%rd98, %r16;
	mul.wide.u32 	%rd258, %r16, 16;
	add.s64 	%rd239, %rd236, %rd258;
	// begin inline asm
	ld.global.nc.u64 %rd238, [%rd239];
	// end inline asm
	mov.b64 	{%r30, %r31}, %rd238;
	mov.b32 	%f93, %r30;
	add.s64 	%rd241, %rd239, 8;
	// begin inline asm
	ld.global.nc.u64 %rd240, [%rd241];
	// end inline asm
	add.s64 	%rd243, %rd239, 4096;
	// begin inline asm
	ld.global.nc.u64 %rd242, [%rd243];
	// end inline asm
	mov.b64 	{%r32, %r33}, %rd242;
	mov.b32 	%f248, %r32;
	add.s64 	%rd245, %rd239, 4104;
	// begin inline asm
	ld.global.nc.u64 %rd426, [%rd245];
	// end inline asm
	add.s64 	%rd247, %rd239, 8192;
	// begin inline asm
	ld.global.nc.u64 %rd246, [%rd247];
	// end inline asm
	mov.b64 	{%r34, %r35}, %rd246;
	mov.b32 	%f249, %r34;
	add.s64 	%rd249, %rd239, 8200;
	// begin inline asm
	ld.global.nc.u64 %rd427, [%rd249];
	// end inline asm
	add.s64 	%rd251, %rd239, 12288;
	// begin inline asm
	ld.global.nc.u64 %rd250, [%rd251];
	// end inline asm
	mov.b64 	{%r36, %r37}, %rd250;
	mov.b32 	%f250, %r36;
	add.s64 	%rd253, %rd239, 12296;
	// begin inline asm
	ld.global.nc.u64 %rd428, [%rd253];
	// end inline asm
	add.s64 	%rd255, %rd239, 16384;
	// begin inline asm
	ld.global.nc.u64 %rd254, [%rd255];
	// end inline asm
	mov.b64 	{%r38, %r39}, %rd254;
	mov.b32 	%f279, %r38;
	add.s64 	%rd257, %rd239, 16392;
	// begin inline asm
	ld.global.nc.u64 %rd465, [%rd257];
	// end inline asm
	setp.lt.f32 	%p3, %f93, %f248;
	@%p3 bra 	$L__BB16_123;
	setp.lt.f32 	%p4, %f248, %f93;
	setp.lt.s64 	%p5, %rd240, %rd426;
	or.pred  	%p6, %p4, %p5;
	selp.f32 	%f248, %f93, %f248, %p6;
	selp.b64 	%rd426, %rd240, %rd426, %p6;
$L__BB16_123:
	setp.lt.f32 	%p7, %f248, %f249;
	@%p7 bra 	$L__BB16_125;
	setp.lt.f32 	%p8, %f249, %f248;
	setp.lt.s64 	%p9, %rd426, %rd427;
	or.pred  	%p10, %p8, %p9;
	selp.f32 	%f249, %f248, %f249, %p10;
	selp.b64 	%rd427, %rd426, %rd427, %p10;
$L__BB16_125:
	setp.lt.f32 	%p11, %f249, %f250;
	@%p11 bra 	$L__BB16_127;
	setp.lt.f32 	%p12, %f250, %f249;
	setp.lt.s64 	%p13, %rd427, %rd428;
	or.pred  	%p14, %p12, %p13;
	selp.f32 	%f250, %f249, %f250, %p14;
	selp.b64 	%rd428, %rd427, %rd428, %p14;
$L__BB16_127:
	setp.lt.f32 	%p15, %f250, %f279;
	@%p15 bra 	$L__BB16_129;
	setp.lt.f32 	%p16, %f279, %f250;
	setp.lt.s64 	%p17, %rd428, %rd465;
	or.pred  	%p18, %p16, %p17;
	selp.f32 	%f279, %f250, %f279, %p18;
	selp.b64 	%rd465, %rd428, %rd465, %p18;
$L__BB16_129:
	setp.lt.u32 	%p19, %r29, 2560;
	mov.b64 	%rd444, 1280;
	@%p19 bra 	$L__BB16_165;
	add.s64 	%rd262, %rd1, -2560;
	mul.hi.u64 	%rd263, %rd262, -3689348814741910323;
	shr.u64 	%rd112, %rd263, 10;
	setp.lt.u64 	%p20, %rd262, 1280;
	mov.b64 	%rd444, 1280;
	@%p20 bra 	$L__BB16_153;
	add.s64 	%rd265, %rd112, 1;
	and.b64  	%rd430, %rd265, 36028797018963966;
	shl.b64 	%rd266, %rd98, 4;
	add.s64 	%rd267, %rd266, %rd236;
	add.s64 	%rd431, %rd267, 57352;
	mov.b64 	%rd444, 1280;
$L__BB16_132:
	add.s64 	%rd269, %rd431, -36872;
	// begin inline asm
	ld.global.nc.u64 %rd268, [%rd269];
	// end inline asm
	mov.b64 	{%r40, %r41}, %rd268;
	mov.b32 	%f253, %r40;
	add.s64 	%rd271, %rd431, -36864;
	// begin inline asm
	ld.global.nc.u64 %rd434, [%rd271];
	// end inline asm
	add.s64 	%rd273, %rd431, -32776;
	// begin inline asm
	ld.global.nc.u64 %rd272, [%rd273];
	// end inline asm
	mov.b64 	{%r42, %r43}, %rd272;
	mov.b32 	%f254, %r42;
	add.s64 	%rd275, %rd431, -32768;
	// begin inline asm
	ld.global.nc.u64 %rd435, [%rd275];
	// end inline asm
	add.s64 	%rd277, %rd431, -28680;
	// begin inline asm
	ld.global.nc.u64 %rd276, [%rd277];
	// end inline asm
	mov.b64 	{%r44, %r45}, %rd276;
	mov.b32 	%f255, %r44;
	add.s64 	%rd279, %rd431, -28672;
	// begin inline asm
	ld.global.nc.u64 %rd436, [%rd279];
	// end inline asm
	add.s64 	%rd281, %rd431, -24584;
	// begin inline asm
	ld.global.nc.u64 %rd280, [%rd281];
	// end inline asm
	mov.b64 	{%r46, %r47}, %rd280;
	mov.b32 	%f256, %r46;
	add.s64 	%rd283, %rd431, -24576;
	// begin inline asm
	ld.global.nc.u64 %rd437, [%rd283];
	// end inline asm
	add.s64 	%rd285, %rd431, -20488;
	// begin inline asm
	ld.global.nc.u64 %rd284, [%rd285];
	// end inline asm
	mov.b64 	{%r48, %r49}, %rd284;
	mov.b32 	%f257, %r48;
	add.s64 	%rd287, %rd431, -20480;
	// begin inline asm
	ld.global.nc.u64 %rd438, [%rd287];
	// end inline asm
	setp.lt.f32 	%p21, %f279, %f253;
	@%p21 bra 	$L__BB16_134;
	setp.lt.f32 	%p22, %f253, %f279;
	setp.lt.s64 	%p23, %rd465, %rd434;
	or.pred  	%p24, %p22, %p23;
	selp.f32 	%f253, %f279, %f253, %p24;
	selp.b64 	%rd434, %rd465, %rd434, %p24;
$L__BB16_134:
	setp.lt.f32 	%p25, %f253, %f254;
	@%p25 bra 	$L__BB16_136;
	setp.lt.f32 	%p26, %f254, %f253;
	setp.lt.s64 	%p27, %rd434, %rd435;
	or.pred  	%p28, %p26, %p27;
	selp.f32 	%f254, %f253, %f254, %p28;
	selp.b64 	%rd435, %rd434, %rd435, %p28;
$L__BB16_136:
	setp.lt.f32 	%p29, %f254, %f255;
	@%p29 bra 	$L__BB16_138;
	setp.lt.f32 	%p30, %f255, %f254;
	setp.lt.s64 	%p31, %rd435, %rd436;
	or.pred  	%p32, %p30, %p31;
	selp.f32 	%f255, %f254, %f255, %p32;
	selp.b64 	%rd436, %rd435, %rd436, %p32;
$L__BB16_138:
	setp.lt.f32 	%p33, %f255, %f256;
	@%p33 bra 	$L__BB16_140;
	setp.lt.f32 	%p34, %f256, %f255;
	setp.lt.s64 	%p35, %rd436, %rd437;
	or.pred  	%p36, %p34, %p35;
	selp.f32 	%f256, %f255, %f256, %p36;
	selp.b64 	%rd437, %rd436, %rd437, %p36;
$L__BB16_140:
	setp.lt.f32 	%p37, %f256, %f257;
	@%p37 bra 	$L__BB16_142;
	setp.lt.f32 	%p38, %f257, %f256;
	setp.lt.s64 	%p39, %rd437, %rd438;
	or.pred  	%p40, %p38, %p39;
	selp.f32 	%f257, %f256, %f257, %p40;
	selp.b64 	%rd438, %rd437, %rd438, %p40;
$L__BB16_142:
	add.s64 	%rd289, %rd431, -16392;
	// begin inline asm
	ld.global.nc.u64 %rd288, [%rd289];
	// end inline asm
	mov.b64 	{%r50, %r51}, %rd288;
	mov.b32 	%f258, %r50;
	add.s64 	%rd291, %rd431, -16384;
	// begin inline asm
	ld.global.nc.u64 %rd439, [%rd291];
	// end inline asm
	add.s64 	%rd293, %rd431, -12296;
	// begin inline asm
	ld.global.nc.u64 %rd292, [%rd293];
	// end inline asm
	mov.b64 	{%r52, %r53}, %rd292;
	mov.b32 	%f259, %r52;
	add.s64 	%rd295, %rd431, -12288;
	// begin inline asm
	ld.global.nc.u64 %rd440, [%rd295];
	// end inline asm
	add.s64 	%rd297, %rd431, -8200;
	// begin inline asm
	ld.global.nc.u64 %rd296, [%rd297];
	// end inline asm
	mov.b64 	{%r54, %r55}, %rd296;
	mov.b32 	%f260, %r54;
	add.s64 	%rd299, %rd431, -8192;
	// begin inline asm
	ld.global.nc.u64 %rd441, [%rd299];
	// end inline asm
	add.s64 	%rd301, %rd431, -4104;
	// begin inline asm
	ld.global.nc.u64 %rd300, [%rd301];
	// end inline asm
	mov.b64 	{%r56, %r57}, %rd300;
	mov.b32 	%f261, %r56;
	add.s64 	%rd303, %rd431, -4096;
	// begin inline asm
	ld.global.nc.u64 %rd442, [%rd303];
	// end inline asm
	add.s64 	%rd305, %rd431, -8;
	// begin inline asm
	ld.global.nc.u64 %rd304, [%rd305];
	// end inline asm
	mov.b64 	{%r58, %r59}, %rd304;
	mov.b32 	%f279, %r58;
	// begin inline asm
	ld.global.nc.u64 %rd465, [%rd431];
	// end inline asm
	setp.lt.f32 	%p41, %f257, %f258;
	@%p41 bra 	$L__BB16_144;
	setp.lt.f32 	%p42, %f258, %f257;
	setp.lt.s64 	%p43, %rd438, %rd439;
	or.pred  	%p44, %p42, %p43;
	selp.f32 	%f258, %f257, %f258, %p44;
	selp.b64 	%rd439, %rd438, %rd439, %p44;
$L__BB16_144:
	setp.lt.f32 	%p45, %f258, %f259;
	@%p45 bra 	$L__BB16_146;
	setp.lt.f32 	%p46, %f259, %f258;
	setp.lt.s64 	%p47, %rd439, %rd440;
	or.pred  	%p48, %p46, %p47;
	selp.f32 	%f259, %f258, %f259, %p48;
	selp.b64 	%rd440, %rd439, %rd440, %p48;
$L__BB16_146:
	setp.lt.f32 	%p49, %f259, %f260;
	@%p49 bra 	$L__BB16_148;
	setp.lt.f32 	%p50, %f260, %f259;
	setp.lt.s64 	%p51, %rd440, %rd441;
	or.pred  	%p52, %p50, %p51;
	selp.f32 	%f260, %f259, %f260, %p52;
	selp.b64 	%rd441, %rd440, %rd441, %p52;
$L__BB16_148:
	setp.lt.f32 	%p53, %f260, %f261;
	@%p53 bra 	$L__BB16_150;
	setp.lt.f32 	%p54, %f261, %f260;
	setp.lt.s64 	%p55, %rd441, %rd442;
	or.pred  	%p56, %p54, %p55;
	selp.f32 	%f261, %f260, %f261, %p56;
	selp.b64 	%rd442, %rd441, %rd442, %p56;
$L__BB16_150:
	setp.lt.f32 	%p57, %f261, %f279;
	@%p57 bra 	$L__BB16_152;
	setp.lt.f32 	%p58, %f279, %f261;
	setp.lt.s64 	%p59, %rd442, %rd465;
	or.pred  	%p60, %p58, %p59;
	selp.f32 	%f279, %f261, %f279, %p60;
	selp.b64 	%rd465, %rd442, %rd465, %p60;
$L__BB16_152:
	add.s64 	%rd444, %rd444, 2560;
	add.s64 	%rd431, %rd431, 40960;
	add.s64 	%rd430, %rd430, -2;
	setp.ne.s64 	%p61, %rd430, 0;
	@%p61 bra 	$L__BB16_132;
$L__BB16_153:
	and.b64  	%rd308, %rd112, 1;
	setp.eq.b64 	%p62, %rd308, 1;
	@%p62 bra 	$L__BB16_165;
	shl.b64 	%rd329, %rd444, 4;
	mul.wide.u32 	%rd330, %r16, 16;
	add.s64 	%rd331, %rd236, %rd330;
	add.s64 	%rd310, %rd331, %rd329;
	// begin inline asm
	ld.global.nc.u64 %rd309, [%rd310];
	// end inline asm
	mov.b64 	{%r60, %r61}, %rd309;
	mov.b32 	%f265, %r60;
	add.s64 	%rd312, %rd310, 8;
	// begin inline asm
	ld.global.nc.u64 %rd448, [%rd312];
	// end inline asm
	add.s64 	%rd314, %rd310, 4096;
	// begin inline asm
	ld.global.nc.u64 %rd313, [%rd314];
	// end inline asm
	mov.b64 	{%r62, %r63}, %rd313;
	mov.b32 	%f266, %r62;
	add.s64 	%rd316, %rd310, 4104;
	// begin inline asm
	ld.global.nc.u64 %rd449, [%rd316];
	// end inline asm
	add.s64 	%rd318, %rd310, 8192;
	// begin inline asm
	ld.global.nc.u64 %rd317, [%rd318];
	// end inline asm
	mov.b64 	{%r64, %r65}, %rd317;
	mov.b32 	%f267, %r64;
	add.s64 	%rd320, %rd310, 8200;
	// begin inline asm
	ld.global.nc.u64 %rd450, [%rd320];
	// end inline asm
	add.s64 	%rd322, %rd310, 12288;
	// begin inline asm
	ld.global.nc.u64 %rd321, [%rd322];
	// end inline asm
	mov.b64 	{%r66, %r67}, %rd321;
	mov.b32 	%f268, %r66;
	add.s64 	%rd324, %rd310, 12296;
	// begin inline asm
	ld.global.nc.u64 %rd451, [%rd324];
	// end inline asm
	add.s64 	%rd326, %rd310, 16384;
	// begin inline asm
	ld.global.nc.u64 %rd325, [%rd326];
	// end inline asm
	mov.b64 	{%r68, %r69}, %rd325;
	mov.b32 	%f269, %r68;
	add.s64 	%rd328, %rd310, 16392;
	// begin inline asm
	ld.global.nc.u64 %rd452, [%rd328];
	// end inline asm
	setp.lt.f32 	%p63, %f279, %f265;
	@%p63 bra 	$L__BB16_156;
	setp.lt.f32 	%p64, %f265, %f279;
	setp.lt.s64 	%p65, %rd465, %rd448;
	or.pred  	%p66, %p64, %p65;
	selp.f32 	%f265, %f279, %f265, %p66;
	selp.b64 	%rd448, %rd465, %rd448, %p66;
$L__BB16_156:
	setp.lt.f32 	%p67, %f265, %f266;
	@%p67 bra 	$L__BB16_158;
	setp.lt.f32 	%p68, %f266, %f265;
	setp.lt.s64 	%p69, %rd448, %rd449;
	or.pred  	%p70, %p68, %p69;
	selp.f32 	%f266, %f265, %f266, %p70;
	selp.b64 	%rd449, %rd448, %rd449, %p70;
$L__BB16_158:
	setp.lt.f32 	%p71, %f266, %f267;
	@%p71 bra 	$L__BB16_160;
	setp.lt.f32 	%p72, %f267, %f266;
	setp.lt.s64 	%p73, %rd449, %rd450;
	or.pred  	%p74, %p72, %p73;
	selp.f32 	%f267, %f266, %f267, %p74;
	selp.b64 	%rd450, %rd449, %rd450, %p74;
$L__BB16_160:
	setp.lt.f32 	%p75, %f267, %f268;
	@%p75 bra 	$L__BB16_162;
	setp.lt.f32 	%p76, %f268, %f267;
	setp.lt.s64 	%p77, %rd450, %rd451;
	or.pred  	%p78, %p76, %p77;
	selp.f32 	%f268, %f267, %f268, %p78;
	selp.b64 	%rd451, %rd450, %rd451, %p78;
$L__BB16_162:
	setp.lt.f32 	%p79, %f268, %f269;
	@%p79 bra 	$L__BB16_164;
	setp.lt.f32 	%p80, %f269, %f268;
	setp.lt.s64 	%p81, %rd451, %rd452;
	or.pred  	%p82, %p80, %p81;
	selp.f32 	%f269, %f268, %f269, %p82;
	selp.b64 	%rd452, %rd451, %rd452, %p82;
$L__BB16_164:
	add.s64 	%rd444, %rd444, 1280;
	mov.u64 	%rd465, %rd452;
	mov.f32 	%f279, %f269;
$L__BB16_165:
	cvt.s64.s32 	%rd332, %r29;
	setp.ge.s64 	%p83, %rd444, %rd332;
	@%p83 bra 	$L__BB16_188;
	cvt.u32.u64 	%r17, %rd444;
	sub.s32 	%r18, %r29, %r17;
	setp.ge.s32 	%p84, %r16, %r18;
	@%p84 bra 	$L__BB16_188;
	not.b32 	%r70, %r16;
	add.s32 	%r71, %r29, %r70;
	sub.s32 	%r19, %r71, %r17;
	and.b32  	%r72, %r19, 768;
	setp.eq.s32 	%p85, %r72, 768;
	mov.u32 	%r434, %r16;
	@%p85 bra 	$L__BB16_173;
	cvt.u64.u32 	%rd334, %r16;
	add.s64 	%rd335, %rd444, %rd334;
	shl.b64 	%rd336, %rd335, 4;
	add.s64 	%rd455, %rd236, %rd336;
	shr.u32 	%r73, %r19, 8;
	add.s32 	%r74, %r73, 1;
	and.b32  	%r75, %r74, 3;
	neg.s32 	%r432, %r75;
	mov.u32 	%r434, %r16;
$L__BB16_169:
	.pragma "nounroll";
	mov.u64 	%rd176, %rd465;
	mov.f32 	%f155, %f279;
	// begin inline asm
	ld.global.nc.u64 %rd337, [%rd455];
	// end inline asm
	mov.b64 	{%r76, %r77}, %rd337;
	mov.b32 	%f156, %r76;
	add.s64 	%rd340, %rd455, 8;
	// begin inline asm
	ld.global.nc.u64 %rd339, [%rd340];
	// end inline asm
	setp.lt.f32 	%p86, %f155, %f156;
	mov.f32 	%f279, %f156;
	mov.u64 	%rd465, %rd339;
	@%p86 bra 	$L__BB16_172;
	setp.lt.f32 	%p87, %f156, %f155;
	mov.f32 	%f279, %f155;
	mov.u64 	%rd465, %rd176;
	@%p87 bra 	$L__BB16_172;
	setp.lt.s64 	%p88, %rd176, %rd339;
	selp.f32 	%f279, %f155, %f156, %p88;
	min.s64 	%rd465, %rd176, %rd339;
$L__BB16_172:
	add.s32 	%r434, %r434, 256;
	add.s64 	%rd455, %rd455, 4096;
	add.s32 	%r432, %r432, 1;
	setp.ne.s32 	%p89, %r432, 0;
	@%p89 bra 	$L__BB16_169;
$L__BB16_173:
	setp.lt.u32 	%p90, %r19, 768;
	@%p90 bra 	$L__BB16_188;
	cvt.u64.u32 	%rd341, %r434;
	add.s64 	%rd342, %rd444, %rd341;
	shl.b64 	%rd343, %rd342, 4;
	add.s64 	%rd344, %rd343, %rd236;
	add.s64 	%rd460, %rd344, 12296;
$L__BB16_175:
	add.s64 	%rd346, %rd460, -12296;
	// begin inline asm
	ld.global.nc.u64 %rd345, [%rd346];
	// end inline asm
	mov.b64 	{%r78, %r79}, %rd345;
	mov.b32 	%f162, %r78;
	add.s64 	%rd348, %rd460, -12288;
	// begin inline asm
	ld.global.nc.u64 %rd347, [%rd348];
	// end inline asm
	setp.lt.f32 	%p91, %f279, %f162;
	mov.f32 	%f276, %f162;
	mov.u64 	%rd462, %rd347;
	@%p91 bra 	$L__BB16_178;
	setp.lt.f32 	%p92, %f162, %f279;
	mov.f32 	%f276, %f279;
	mov.u64 	%rd462, %rd465;
	@%p92 bra 	$L__BB16_178;
	setp.lt.s64 	%p93, %rd465, %rd347;
	selp.f32 	%f276, %f279, %f162, %p93;
	min.s64 	%rd462, %rd465, %rd347;
$L__BB16_178:
	add.s64 	%rd350, %rd460, -8200;
	// begin inline asm
	ld.global.nc.u64 %rd349, [%rd350];
	// end inline asm
	mov.b64 	{%r80, %r81}, %rd349;
	mov.b32 	%f165, %r80;
	add.s64 	%rd352, %rd460, -8192;
	// begin inline asm
	ld.global.nc.u64 %rd351, [%rd352];
	// end inline asm
	setp.lt.f32 	%p94, %f276, %f165;
	mov.f32 	%f277, %f165;
	mov.u64 	%rd463, %rd351;
	@%p94 bra 	$L__BB16_181;
	setp.lt.f32 	%p95, %f165, %f276;
	mov.f32 	%f277, %f276;
	mov.u64 	%rd463, %rd462;
	@%p95 bra 	$L__BB16_181;
	setp.lt.s64 	%p96, %rd462, %rd351;
	selp.f32 	%f277, %f276, %f165, %p96;
	min.s64 	%rd463, %rd462, %rd351;
$L__BB16_181:
	add.s64 	%rd354, %rd460, -4104;
	// begin inline asm
	ld.global.nc.u64 %rd353, [%rd354];
	// end inline asm
	mov.b64 	{%r82, %r83}, %rd353;
	mov.b32 	%f168, %r82;
	add.s64 	%rd356, %rd460, -4096;
	// begin inline asm
	ld.global.nc.u64 %rd355, [%rd356];
	// end inline asm
	setp.lt.f32 	%p97, %f277, %f168;
	mov.f32 	%f278, %f168;
	mov.u64 	%rd464, %rd355;
	@%p97 bra 	$L__BB16_184;
	setp.lt.f32 	%p98, %f168, %f277;
	mov.f32 	%f278, %f277;
	mov.u64 	%rd464, %rd463;
	@%p98 bra 	$L__BB16_184;
	setp.lt.s64 	%p99, %rd463, %rd355;
	selp.f32 	%f278, %f277, %f168, %p99;
	min.s64 	%rd464, %rd463, %rd355;
$L__BB16_184:
	add.s64 	%rd358, %rd460, -8;
	// begin inline asm
	ld.global.nc.u64 %rd357, [%rd358];
	// end inline asm
	mov.b64 	{%r84, %r85}, %rd357;
	mov.b32 	%f171, %r84;
	// begin inline asm
	ld.global.nc.u64 %rd359, [%rd460];
	// end inline asm
	setp.lt.f32 	%p100, %f278, %f171;
	mov.f32 	%f279, %f171;
	mov.u64 	%rd465, %rd359;
	@%p100 bra 	$L__BB16_187;
	setp.lt.f32 	%p101, %f171, %f278;
	mov.f32 	%f279, %f278;
	mov.u64 	%rd465, %rd464;
	@%p101 bra 	$L__BB16_187;
	setp.lt.s64 	%p102, %rd464, %rd359;
	selp.f32 	%f279, %f278, %f171, %p102;
	min.s64 	%rd465, %rd464, %rd359;
$L__BB16_187:
	add.s32 	%r434, %r434, 1024;
	add.s64 	%rd460, %rd460, 16384;
	setp.lt.s32 	%p103, %r434, %r18;
	@%p103 bra 	$L__BB16_175;
$L__BB16_188:
	// begin inline asm
	mov.u32 %r86, %laneid;
	// end inline asm
	mov.b32 	%r88, %f279;
	mov.b32 	%r104, 1;
	mov.b32 	%r105, 31;
	mov.b32 	%r106, -1;
	// begin inline asm
	shfl.sync.down.b32 %r87, %r88, %r104, %r105, %r106;
	// end inline asm
	mov.b32 	%f175, %r87;
	// begin inline asm
	shfl.sync.down.b32 %r92, %r93, %r104, %r105, %r106;
	// end inline asm
	mov.b64 	{%r98, %r103}, %rd465;
	// begin inline asm
	shfl.sync.down.b32 %r97, %r98, %r104, %r105, %r106;
	// end inline asm
	// begin inline asm
	shfl.sync.down.b32 %r102, %r103, %r104, %r105, %r106;
	// end inline asm
	mov.b64 	%rd200, {%r97, %r102};
	setp.gt.s32 	%p104, %r86, 30;
	mov.f32 	%f281, %f279;
	mov.u64 	%rd467, %rd465;
	@%p104 bra 	$L__BB16_192;
	setp.lt.f32 	%p105, %f279, %f175;
	mov.f32 	%f281, %f175;
	mov.u64 	%rd467, %rd200;
	@%p105 bra 	$L__BB16_192;
	setp.gt.f32 	%p106, %f279, %f175;
	mov.f32 	%f281, %f279;
	mov.u64 	%rd467, %rd465;
	@%p106 bra 	$L__BB16_192;
	setp.lt.s64 	%p107, %rd465, %rd200;
	selp.f32 	%f281, %f279, %f175, %p107;
	min.s64 	%rd467, %rd465, %rd200;
$L__BB16_192:
	mov.b32 	%r108, %f281;
	mov.b32 	%r124, 2;
	mov.b32 	%r125, 31;
	mov.b32 	%r126, -1;
	// begin inline asm
	shfl.sync.down.b32 %r107, %r108, %r124, %r125, %r126;
	// end inline asm
	mov.b32 	%f178, %r107;
	// begin inline asm
	shfl.sync.down.b32 %r112, %r113, %r124, %r125, %r126;
	// end inline asm
	mov.b64 	{%r118, %r123}, %rd467;
	// begin inline asm
	shfl.sync.down.b32 %r117, %r118, %r124, %r125, %r126;
	// end inline asm
	// begin inline asm
	shfl.sync.down.b32 %r122, %r123, %r124, %r125, %r126;
	// end inline asm
	mov.b64 	%rd203, {%r117, %r122};
	setp.gt.s32 	%p108, %r86, 29;
	mov.f32 	%f282, %f281;
	mov.u64 	%rd468, %rd467;
	@%p108 bra 	$L__BB16_196;
	setp.lt.f32 	%p109, %f281, %f178;
	mov.f32 	%f282, %f178;
	mov.u64 	%rd468, %rd203;
	@%p109 bra 	$L__BB16_196;
	setp.gt.f32 	%p110, %f281, %f178;
	mov.f32 	%f282, %f281;
	mov.u64 	%rd468, %rd467;
	@%p110 bra 	$L__BB16_196;
	setp.lt.s64 	%p111, %rd467, %rd203;
	selp.f32 	%f282, %f281, %f178, %p111;
	min.s64 	%rd468, %rd467, %rd203;
$L__BB16_196:
	mov.b32 	%r128, %f282;
	mov.b32 	%r144, 4;
	mov.b32 	%r145, 31;
	mov.b32 	%r146, -1;
	// begin inline asm
	shfl.sync.down.b32 %r127, %r128, %r144, %r145, %r146;
	// end inline asm
	mov.b32 	%f181, %r127;
	// begin inline asm
	shfl.sync.down.b32 %r132, %r133, %r144, %r145, %r146;
	// end inline asm
	mov.b64 	{%r138, %r143}, %rd468;
	// begin inline asm
	shfl.sync.down.b32 %r137, %r138, %r144, %r145, %r146;
	// end inline asm
	// begin inline asm
	shfl.sync.down.b32 %r142, %r143, %r144, %r145, %r146;
	// end inline asm
	mov.b64 	%rd206, {%r137, %r142};
	setp.gt.s32 	%p112, %r86, 27;
	mov.f32 	%f283, %f282;
	mov.u64 	%rd469, %rd468;
	@%p112 bra 	$L__BB16_200;
	setp.lt.f32 	%p113, %f282, %f181;
	mov.f32 	%f283, %f181;
	mov.u64 	%rd469, %rd206;
	@%p113 bra 	$L__BB16_200;
	setp.gt.f32 	%p114, %f282, %f181;
	mov.f32 	%f283, %f282;
	mov.u64 	%rd469, %rd468;
	@%p114 bra 	$L__BB16_200;
	setp.lt.s64 	%p115, %rd468, %rd206;
	selp.f32 	%f283, %f282, %f181, %p115;
	min.s64 	%rd469, %rd468, %rd206;
$L__BB16_200:
	mov.b32 	%r148, %f283;
	mov.b32 	%r164, 8;
	mov.b32 	%r165, 31;
	mov.b32 	%r166, -1;
	// begin inline asm
	shfl.sync.down.b32 %r147, %r148, %r164, %r165, %r166;
	// end inline asm
	mov.b32 	%f184, %r147;
	// begin inline asm
	shfl.sync.down.b32 %r152, %r153, %r164, %r165, %r166;
	// end inline asm
	mov.b64 	{%r158, %r163}, %rd469;
	// begin inline asm
	shfl.sync.down.b32 %r157, %r158, %r164, %r165, %r166;
	// end inline asm
	// begin inline asm
	shfl.sync.down.b32 %r162, %r163, %r164, %r165, %r166;
	// end inline asm
	mov.b64 	%rd209, {%r157, %r162};
	setp.gt.s32 	%p116, %r86, 23;
	mov.f32 	%f284, %f283;
	mov.u64 	%rd470, %rd469;
	@%p116 bra 	$L__BB16_204;
	setp.lt.f32 	%p117, %f283, %f184;
	mov.f32 	%f284, %f184;
	mov.u64 	%rd470, %rd209;
	@%p117 bra 	$L__BB16_204;
	setp.gt.f32 	%p118, %f283, %f184;
	mov.f32 	%f284, %f283;
	mov.u64 	%rd470, %rd469;
	@%p118 bra 	$L__BB16_204;
	setp.lt.s64 	%p119, %rd469, %rd209;
	selp.f32 	%f284, %f283, %f184, %p119;
	min.s64 	%rd470, %rd469, %rd209;
$L__BB16_204:
	mov.b32 	%r168, %f284;
	mov.b32 	%r184, 16;
	mov.b32 	%r185, 31;
	mov.b32 	%r186, -1;
	// begin inline asm
	shfl.sync.down.b32 %r167, %r168, %r184, %r185, %r186;
	// end inline asm
	mov.b32 	%f187, %r167;
	// begin inline asm
	shfl.sync.down.b32 %r172, %r173, %r184, %r185, %r186;
	// end inline asm
	mov.b64 	{%r178, %r183}, %rd470;
	// begin inline asm
	shfl.sync.down.b32 %r177, %r178, %r184, %r185, %r186;
	// end inline asm
	// begin inline asm
	shfl.sync.down.b32 %r182, %r183, %r184, %r185, %r186;
	// end inline asm
	mov.b64 	%rd212, {%r177, %r182};
	setp.gt.s32 	%p120, %r86, 15;
	mov.f32 	%f292, %f284;
	mov.u64 	%rd478, %rd470;
	@%p120 bra 	$L__BB16_208;
	setp.lt.f32 	%p121, %f284, %f187;
	mov.f32 	%f292, %f187;
	mov.u64 	%rd478, %rd212;
	@%p121 bra 	$L__BB16_208;
	setp.gt.f32 	%p122, %f284, %f187;
	mov.f32 	%f292, %f284;
	mov.u64 	%rd478, %rd470;
	@%p122 bra 	$L__BB16_208;
	setp.lt.s64 	%p123, %rd470, %rd212;
	selp.f32 	%f292, %f284, %f187, %p123;
	min.s64 	%rd478, %rd470, %rd212;
$L__BB16_208:
	setp.ne.s32 	%p124, %r86, 0;
	@%p124 bra 	$L__BB16_210;
	shr.u32 	%r187, %r16, 1;
	and.b32  	%r188, %r187, 496;
	mov.u32 	%r189, _ZN6thrust24THRUST_300001_SM_1000_NS8cuda_cub4core6detail5shmemE;
	add.s32 	%r190, %r189, %r188;
	st.shared.f32 	[%r190+8], %f292;
	st.shared.u64 	[%r190+16], %rd478;
$L__BB16_210:
	bar.sync 	0;
	setp.ne.s32 	%p125, %r16, 0;
	@%p125 bra 	$L__BB16_232;
	ld.shared.f32 	%f190, [_ZN6thrust24THRUST_300001_SM_1000_NS8cuda_cub4core6detail5shmemE+24];
	ld.shared.u64 	%rd215, [_ZN6thrust24THRUST_300001_SM_1000_NS8cuda_cub4core6detail5shmemE+32];
	setp.lt.f32 	%p126, %f292, %f190;
	mov.f32 	%f286, %f190;
	mov.u64 	%rd472, %rd215;
	@%p126 bra 	$L__BB16_214;
	setp.lt.f32 	%p127, %f190, %f292;
	mov.f32 	%f286, %f292;
	mov.u64 	%rd472, %rd478;
	@%p127 bra 	$L__BB16_214;
	setp.lt.s64 	%p128, %rd478, %rd215;
	selp.f32 	%f286, %f292, %f190, %p128;
	min.s64 	%rd472, %rd478, %rd215;
$L__BB16_214:
	ld.shared.f32 	%f193, [_ZN6thrust24THRUST_300001_SM_1000_NS8cuda_cub4core6detail5shmemE+40];
	ld.shared.u64 	%rd218, [_ZN6thrust24THRUST_300001_SM_1000_NS8cuda_cub4core6detail5shmemE+48];
	setp.lt.f32 	%p129, %f286, %f193;
	mov.f32 	%f287, %f193;
	mov.u64 	%rd473, %rd218;
	@%p129 bra 	$L__BB16_217;
	setp.lt.f32 	%p130, %f193, %f286;
	mov.f32 	%f287, %f286;
	mov.u64 	%rd473, %rd472;
	@%p130 bra 	$L__BB16_217;
	setp.lt.s64 	%p131, %rd472, %rd218;
	selp.f32 	%f287, %f286, %f193, %p131;
	min.s64 	%rd473, %rd472, %rd218;
$L__BB16_217:
	ld.shared.f32 	%f196, [_ZN6thrust24THRUST_300001_SM_1000_NS8cuda_cub4core6detail5shmemE+56];
	ld.shared.u64 	%rd221, [_ZN6thrust24THRUST_300001_SM_1000_NS8cuda_cub4core6detail5shmemE+64];
	setp.lt.f32 	%p132, %f287, %f196;
	mov.f32 	%f288, %f196;
	mov.u64 	%rd474, %rd221;
	@%p132 bra 	$L__BB16_220;
	setp.lt.f32 	%p133, %f196, %f287;
	mov.f32 	%f288, %f287;
	mov.u64 	%rd474, %rd473;
	@%p133 bra 	$L__BB16_220;
	setp.lt.s64 	%p134, %rd473, %rd221;
	selp.f32 	%f288, %f287, %f196, %p134;
	min.s64 	%rd474, %rd473, %rd221;
$L__BB16_220:
	ld.shared.f32 	%f199, [_ZN6thrust24THRUST_300001_SM_1000_NS8cuda_cub4core6detail5shmemE+72];
	ld.shared.u64 	%rd224, [_ZN6thrust24THRUST_300001_SM_1000_NS8cuda_cub4core6detail5shmemE+80];
	setp.lt.f32 	%p135, %f288, %f199;
	mov.f32 	%f289, %f199;
	mov.u64 	%rd475, %rd224;
	@%p135 bra 	$L__BB16_223;
	setp.lt.f32 	%p136, %f199, %f288;
	mov.f32 	%f289, %f288;
	mov.u64 	%rd475, %rd474;
	@%p136 bra 	$L__BB16_223;
	setp.lt.s64 	%p137, %rd474, %rd224;
	selp.f32 	%f289, %f288, %f199, %p137;
	min.s64 	%rd475, %rd474, %rd224;
$L__BB16_223:
	ld.shared.f32 	%f202, [_ZN6thrust24THRUST_300001_SM_1000_NS8cuda_cub4core6detail5shmemE+88];
	ld.shared.u64 	%rd227, [_ZN6thrust24THRUST_300001_SM_1000_NS8cuda_cub4core6detail5shmemE+96];
	setp.lt.f32 	%p138, %f289, %f202;
	mov.f32 	%f290, %f202;
	mov.u64 	%rd476, %rd227;
	@%p138 bra 	$L__BB16_226;
	setp.lt.f32 	%p139, %f202, %f289;
	mov.f32 	%f290, %f289;
	mov.u64 	%rd476, %rd475;
	@%p139 bra 	$L__BB16_226;
	setp.lt.s64 	%p140, %rd475, %rd227;
	selp.f32 	%f290, %f289, %f202, %p140;
	min.s64 	%rd476, %rd475, %rd227;
$L__BB16_226:
	ld.shared.f32 	%f205, [_ZN6thrust24THRUST_300001_SM_1000_NS8cuda_cub4core6detail5shmemE+104];
	ld.shared.u64 	%rd230, [_ZN6thrust24THRUST_300001_SM_1000_NS8cuda_cub4core6detail5shmemE+112];
	setp.lt.f32 	%p141, %f290, %f205;
	mov.f32 	%f291, %f205;
	mov.u64 	%rd477, %rd230;
	@%p141 bra 	$L__BB16_229;
	setp.lt.f32 	%p142, %f205, %f290;
	mov.f32 	%f291, %f290;
	mov.u64 	%rd477, %rd476;
	@%p142 bra 	$L__BB16_229;
	setp.lt.s64 	%p143, %rd476, %rd230;
	selp.f32 	%f291, %f290, %f205, %p143;
	min.s64 	%rd477, %rd476, %rd230;
$L__BB16_229:
	ld.shared.f32 	%f208, [_ZN6thrust24THRUST_300001_SM_1000_NS8cuda_cub4core6detail5shmemE+120];
	ld.shared.u64 	%rd233, [_ZN6thrust24THRUST_300001_SM_1000_NS8cuda_cub4core6detail5shmemE+128];
	setp.lt.f32 	%p144, %f291, %f208;
	mov.f32 	%f292, %f208;
	mov.u64 	%rd478, %rd233;
	@%p144 bra 	$L__BB16_232;
	setp.lt.f32 	%p145, %f208, %f291;
	mov.f32 	%f292, %f291;
	mov.u64 	%rd478, %rd477;
	@%p145 bra 	$L__BB16_232;
	setp.lt.s64 	%p146, %rd477, %rd233;
	selp.f32 	%f292, %f291, %f208, %p146;
	min.s64 	%rd478, %rd477, %rd233;
$L__BB16_232:
	mov.u32 	%r426, %tid.x;
	setp.ne.s32 	%p263, %r426, 0;
	@%p263 bra 	$L__BB16_234;
	ld.param.u64 	%rd391, [_ZN6thrust24THRUST_300001_SM_1000_NS8cuda_cub4core6detail13_kernel_agentINS1_8__reduce11ReduceAgentIPN4cuda3std3__45tupleIJflEEESC_SB_lNS1_9__extrema9arg_max_fIflNS9_4lessIfEEEEEEJSC_SC_iSH_EEEvDpT0__param_1];
	cvta.to.global.u64 	%rd390, %rd391;
	st.global.f32 	[%rd390], %f292;
	st.global.u64 	[%rd390+8], %rd478;
$L__BB16_234:
	ret;

}
	// .globl	_ZN3cub18CUB_300001_SM_10006detail11EmptyKernelIvEEvv
.visible .entry _ZN3cub18CUB_300001_SM_10006detail11EmptyKernelIvEEvv()
{


	ret;

}
	// .globl	_ZN3cub18CUB_300001_SM_10006detail8for_each13static_kernelINS2_12policy_hub_t12policy_500_tElN6thrust24THRUST_300001_SM_1000_NS8cuda_cub6__fill7functorINS7_10device_ptrIiEEiEEEEvT0_T1_
.visible .entry _ZN3cub18CUB_300001_SM_10006detail8for_each13static_kernelINS2_12policy_hub_t12policy_500_tElN6thrust24THRUST_300001_SM_1000_NS8cuda_cub6__fill7functorINS7_10device_ptrIiEEiEEEEvT0_T1_(
	.param .u64 _ZN3cub18CUB_300001_SM_10006detail8for_each13static_kernelINS2_12policy_hub_t12policy_500_tElN6thrust24THRUST_300001_SM_1000_NS8cuda_cub6__fill7functorINS7_10device_ptrIiEEiEEEEvT0_T1__param_0,
	.param .align 8 .b8 _ZN3cub18CUB_300001_SM_10006detail8for_each13static_kernelINS2_12policy_hub_t12policy_500_tElN6thrust24THRUST_300001_SM_1000_NS8cuda_cub6__fill7functorINS7_10device_ptrIiEEiEEEEvT0_T1__param_1[16]
)
.maxntid 256
{
	.reg .pred 	%p<4>;
	.reg .b16 	%rs<5>;
	.reg .b32 	%r<12>;
	.reg .b64 	%rd<17>;

	ld.param.u32 	%r3, [_ZN3cub18CUB_300001_SM_10006detail8for_each13static_kernelINS2_12policy_hub_t12policy_500_tElN6thrust24THRUST_300001_SM_1000_NS8cuda_cub6__fill7functorINS7_10device_ptrIiEEiEEEEvT0_T1__param_1+8];
	ld.param.u64 	%rd5, [_ZN3cub18CUB_300001_SM_10006detail8for_each13static_kernelINS2_12policy_hub_t12policy_500_tElN6thrust24THRUST_300001_SM_1000_NS8cuda_cub6__fill7functorINS7_10device_ptrIiEEiEEEEvT0_T1__param_1];
	ld.param.u64 	%rd6, [_ZN3cub18CUB_300001_SM_10006detail8for_each13static_kernelINS2_12policy_hub_t12policy_500_tElN6thrust24THRUST_300001_SM_1000_NS8cuda_cub6__fill7functorINS7_10device_ptrIiEEiEEEEvT0_T1__param_0];
	mov.u32 	%r9, %ctaid.x;
	mul.wide.u32 	%rd1, %r9, 512;
	sub.s64 	%rd2, %rd6, %rd1;
	setp.lt.s64 	%p1, %rd2, 512;
	@%p1 bra 	$L__BB18_2;
	mov.u32 	%r11, %tid.x;
	cvta.to.global.u64 	%rd12, %rd5;
	cvt.u64.u32 	%rd13, %r11;
	add.s64 	%rd14, %rd1, %rd13;
	shl.b64 	%rd15, %rd14, 2;
	add.s64 	%rd16, %rd12, %rd15;
	st.global.u32 	[%rd16], %r3;
	st.global.u32 	[%rd16+1024], %r3;
	bra.uni 	$L__BB18_6;
$L__BB18_2:
	cvta.to.global.u64 	%rd7, %rd5;
	mov.u32 	%r2, %tid.x;
	cvt.s64.s32 	%rd3, %rd2;
	cvt.u64.u32 	%rd8, %r2;
	setp.le.s64 	%p2, %rd3, %rd8;
	add.s64 	%rd9, %rd1, %rd8;
	shl.b64 	%rd10, %rd9, 2;
	add.s64 	%rd4, %rd7, %rd10;
	@%p2 bra 	$L__BB18_4;
	st.global.u32 	[%rd4], %r3;
$L__BB18_4:
	add.s32 	%r10, %r2, 256;
	cvt.u64.u32 	%rd11, %r10;
	setp.le.s64 	%p3, %rd3, %rd11;
	@%p3 bra 	$L__BB18_6;
	st.global.u32 	[%rd4+1024], %r3;
$L__BB18_6:
	ret;

}


// ===== COMPILED SASS (sm_100) =====

	.target	sm_100

	.elftype	@"ET_EXEC"


//--------------------- .note.nv.tkinfo           --------------------------
	.section	.note.nv.tkinfo,"",@"SHT_NOTE"
	.sectionflags	@"SHF_NOTE_NV_TKINFO"
	.tkinfo
        /*0018*/ 	.word	0x00000002
        /*0030*/ 	.string	""
        /*0030*/ 	.string	"ptxas"
        /*0030*/ 	.string	"Cuda compilation tools, release 13.0, V13.0.88"
        /*0030*/ 	.string	"Build cuda_13.0.r13.0/compiler.36424714_0"
        /*0030*/ 	.string	"-arch sm_100 -m 64 "



//--------------------- .note.nv.cuinfo           --------------------------
	.section	.note.nv.cuinfo,"",@"SHT_NOTE"
	.sectionflags	@"SHF_NOTE_NV_CUINFO"
        /*0018*/ 	.short	0x0002
        /*001a*/ 	.short	0x0064
        /*001c*/ 	.short	0x0082
	.zero		2


//--------------------- .nv.info                  --------------------------
	.section	.nv.info,"",@"SHT_CUDA_INFO"
	.align	4


	//----- nvinfo : EIATTR_REGCOUNT
	.align		4
        /*0000*/ 	.byte	0x04, 0x2f
        /*0002*/ 	.short	(.L_58 - .L_57)
	.align		4
.L_57:
        /*0004*/ 	.word	index@(_Z15BuildTreeKernelPfS_PiS0_fiiff)
        /*0008*/ 	.word	0x00000028


	//----- nvinfo : EIATTR_FRAME_SIZE
	.align		4
.L_58:
        /*000c*/ 	.byte	0x04, 0x11
        /*000e*/ 	.short	(.L_60 - .L_59)
	.align		4
.L_59:
        /*0010*/ 	.word	index@(_Z15BuildTreeKernelPfS_PiS0_fiiff)
        /*0014*/ 	.word	0x00000030


	//----- nvinfo : EIATTR_REGCOUNT
	.align		4
.L_60:
        /*0018*/ 	.byte	0x04, 0x2f
        /*001a*/ 	.short	(.L_62 - .L_61)
	.align		4
.L_61:
        /*001c*/ 	.word	index@(_Z19SummarizeTreeKernelPfS_PiS0_S0_ii)
        /*0020*/ 	.word	0x00000020


	//----- nvinfo : EIATTR_FRAME_SIZE
	.align		4
.L_62:
        /*0024*/ 	.byte	0x04, 0x11
        /*0026*/ 	.short	(.L_64 - .L_63)
	.align		4
.L_63:
        /*0028*/ 	.word	index@($__internal_0_$__cuda_sm3x_div_rn_noftz_f32_slowpath)
        /*002c*/ 	.word	0x00000030


	//----- nvinfo : EIATTR_FRAME_SIZE
	.align		4
.L_64:
        /*0030*/ 	.byte	0x04, 0x11
        /*0032*/ 	.short	(.L_66 - .L_65)
	.align		4
.L_65:
        /*0034*/ 	.word	index@(_Z19SummarizeTreeKernelPfS_PiS0_S0_ii)
        /*0038*/ 	.word	0x00000030


	//----- nvinfo : EIATTR_REGCOUNT
	.align		4
.L_66:
        /*003c*/ 	.byte	0x04, 0x2f
        /*003e*/ 	.short	(.L_68 - .L_67)
	.align		4
.L_67:
        /*0040*/ 	.word	index@(_Z12print_kernelv)
        /*0044*/ 	.word	0x00000018


	//----- nvinfo : EIATTR_FRAME_SIZE
	.align		4
.L_68:
        /*0048*/ 	.byte	0x04, 0x11
        /*004a*/ 	.short	(.L_70 - .L_69)
	.align		4
.L_69:
        /*004c*/ 	.word	index@(_Z12print_kernelv)
        /*0050*/ 	.word	0x00000008


	//----- nvinfo : EIATTR_REGCOUNT
	.align		4
.L_70:
        /*0054*/ 	.byte	0x04, 0x2f
        /*0056*/ 	.short	(.L_72 - .L_71)
	.align		4
.L_71:
        /*0058*/ 	.word	index@(_ZN6thrust24THRUST_300001_SM_1000_NS8cuda_cub4core6detail13_kernel_agentINS1_8__reduce11ReduceAgentINS0_12zip_iteratorIN4cuda3std3__45tupleIJNS0_10device_ptrIfEENS0_17counting_iteratorIlNS0_11use_defaultESF_SF_EEEEEEEPNSB_IJflEEESJ_iNS1_9__extrema9arg_min_fIflNSA_4lessIfEEEEEEJSI_SK_iSP_EEEvDpT0_)
        /*005c*/ 	.word	0x0000001e


	//----- nvinfo : EIATTR_FRAME_SIZE
	.align		4
.L_72:
        /*0060*/ 	.byte	0x04, 0x11
        /*0062*/ 	.short	(.L_74 - .L_73)
	.align		4
.L_73:
        /*0064*/ 	.word	index@(_ZN6thrust24THRUST_300001_SM_1000_NS8cuda_cub4core6detail13_kernel_agentINS1_8__reduce11ReduceAgentINS0_12zip_iteratorIN4cuda3std3__45tupleIJNS0_10device_ptrIfEENS0_17counting_iteratorIlNS0_11use_defaultESF_SF_EEEEEEEPNSB_IJflEEESJ_iNS1_9__extrema9arg_min_fIflNSA_4lessIfEEEEEEJSI_SK_iSP_EEEvDpT0_)
        /*0068*/ 	.word	0x00000000


	//----- nvinfo : EIATTR_REGCOUNT
	.align		4
.L_74:
        /*006c*/ 	.byte	0x04, 0x2f
        /*006e*/ 	.short	(.L_76 - .L_75)
	.align		4
.L_75:
        /*0070*/ 	.word	index@(_ZN6thrust24THRUST_300001_SM_1000_NS8cuda_cub4core6detail13_kernel_agentINS1_8__reduce11ReduceAgentINS0_12zip_iteratorIN4cuda3std3__45tupleIJNS0_10device_ptrIfEENS0_17counting_iteratorIlNS0_11use_defaultESF_SF_EEEEEEEPNSB_IJflEEESJ_iNS1_9__extrema9arg_min_fIflNSA_4lessIfEEEEEEJSI_SK_iN3cub18CUB_300001_SM_100013GridEvenShareIiEENSS_9GridQueueIjEESP_EEEvDpT0_)
        /*0074*/ 	.word	0x0000001d


	//----- nvinfo : EIATTR_FRAME_SIZE
	.align		4
.L_76:
        /*0078*/ 	.byte	0x04, 0x11
        /*007a*/ 	.short	(.L_78 - .L_77)
	.align		4
.L_77:
        /*007c*/ 	.word	index@(_ZN6thrust24THRUST_300001_SM_1000_NS8cuda_cub4core6detail13_kernel_agentINS1_8__reduce11ReduceAgentINS0_12zip_iteratorIN4cuda3std3__45tupleIJNS0_10device_ptrIfEENS0_17counting_iteratorIlNS0_11use_defaultESF_SF_EEEEEEEPNSB_IJflEEESJ_iNS1_9__extrema9arg_min_fIflNSA_4lessIfEEEEEEJSI_SK_iN3cub18CUB_300001_SM_100013GridEvenShareIiEENSS_9GridQueueIjEESP_EEEvDpT0_)
        /*0080*/ 	.word	0x00000000


	//----- nvinfo : EIATTR_REGCOUNT
	.align		4
.L_78:
        /*0084*/ 	.byte	0x04, 0x2f
        /*0086*/ 	.short	(.L_80 - .L_79)
	.align		4
.L_79:
        /*0088*/ 	.word	index@(_ZN6thrust24THRUST_300001_SM_1000_NS8cuda_cub4core6detail13_kernel_agentINS1_8__reduce10DrainAgentIiEEJN3cub18CUB_300001_SM_10009GridQueueIjEEiEEEvDpT0_)
        /*008c*/ 	.word	0x00000008


	//----- nvinfo : EIATTR_FRAME_SIZE
	.align		4
.L_80:
        /*0090*/ 	.byte	0x04, 0x11
        /*0092*/ 	.short	(.L_82 - .L_81)
	.align		4
.L_81:
        /*0094*/ 	.word	index@(_ZN6thrust24THRUST_300001_SM_1000_NS8cuda_cub4core6detail13_kernel_agentINS1_8__reduce10DrainAgentIiEEJN3cub18CUB_300001_SM_10009GridQueueIjEEiEEEvDpT0_)
        /*0098*/ 	.word	0x00000000


	//----- nvinfo : EIATTR_REGCOUNT
	.align		4
.L_82:
        /*009c*/ 	.byte	0x04, 0x2f
        /*009e*/ 	.short	(.L_84 - .L_83)
	.align		4
.L_83:
        /*00a0*/ 	.word	index@(_ZN6thrust24THRUST_300001_SM_1000_NS8cuda_cub4core6detail13_kernel_agentINS1_8__reduce11ReduceAgentIPN4cuda3std3__45tupleIJflEEESC_SB_iNS1_9__extrema9arg_min_fIflNS9_4lessIfEEEEEEJSC_SC_iSH_EEEvDpT0_)
        /*00a4*/ 	.word	0x0000001e


	//----- nvinfo : EIATTR_FRAME_SIZE
	.align		4
.L_84:
        /*00a8*/ 	.byte	0x04, 0x11
        /*00aa*/ 	.short	(.L_86 - .L_85)
	.align		4
.L_85:
        /*00ac*/ 	.word	index@(_ZN6thrust24THRUST_300001_SM_1000_NS8cuda_cub4core6detail13_kernel_agentINS1_8__reduce11ReduceAgentIPN4cuda3std3__45tupleIJflEEESC_SB_iNS1_9__extrema9arg_min_fIflNS9_4lessIfEEEEEEJSC_SC_iSH_EEEvDpT0_)
        /*00b0*/ 	.word	0x00000000


	//----- nvinfo : EIATTR_REGCOUNT
	.align		4
.L_86:
        /*00b4*/ 	.byte	0x04, 0x2f
        /*00b6*/ 	.short	(.L_88 - .L_87)
	.align		4
.L_87:
        /*00b8*/ 	.word	index@(_ZN6thrust24THRUST_300001_SM_1000_NS8cuda_cub4core6detail13_kernel_agentINS1_8__reduce11ReduceAgentINS0_12zip_iteratorIN4cuda3std3__45tupleIJNS0_10device_ptrIfEENS0_17counting_iteratorIlNS0_11use_defaultESF_SF_EEEEEEEPNSB_IJflEEESJ_lNS1_9__extrema9arg_min_fIflNSA_4lessIfEEEEEEJSI_SK_lSP_EEEvDpT0_)
        /*00bc*/ 	.word	0x0000001c


	//----- nvinfo : EIATTR_FRAME_SIZE
	.align		4
.L_88:
        /*00c0*/ 	.byte	0x04, 0x11
        /*00c2*/ 	.short	(.L_90 - .L_89)
	.align		4
.L_89:
        /*00c4*/ 	.word	index@(_ZN6thrust24THRUST_300001_SM_1000_NS8cuda_cub4core6detail13_kernel_agentINS1_8__reduce11ReduceAgentINS0_12zip_iteratorIN4cuda3std3__45tupleIJNS0_10device_ptrIfEENS0_17counting_iteratorIlNS0_11use_defaultESF_SF_EEEEEEEPNSB_IJflEEESJ_lNS1_9__extrema9arg_min_fIflNSA_4lessIfEEEEEEJSI_SK_lSP_EEEvDpT0_)
        /*00c8*/ 	.word	0x00000000


	//----- nvinfo : EIATTR_REGCOUNT
	.align		4
.L_90:
        /*00cc*/ 	.byte	0x04, 0x2f
        /*00ce*/ 	.short	(.L_92 - .L_91)
	.align		4
.L_91:
        /*00d0*/ 	.word	index@(_ZN6thrust24THRUST_300001_SM_1000_NS8cuda_cub4core6detail13_kernel_agentINS1_8__reduce11ReduceAgentINS0_12zip_iteratorIN4cuda3std3__45tupleIJNS0_10device_ptrIfEENS0_17counting_iteratorIlNS0_11use_defaultESF_SF_EEEEEEEPNSB_IJflEEESJ_lNS1_9__extrema9arg_min_fIflNSA_4lessIfEEEEEEJSI_SK_lN3cub18CUB_300001_SM_100013GridEvenShareIlEENSS_9GridQueueIyEESP_EEEvDpT0_)
        /*00d4*/ 	.word	0x0000001e


	//----- nvinfo : EIATTR_FRAME_SIZE
	.align		4
.L_92:
        /*00d8*/ 	.byte	0x04, 0x11
        /*00da*/ 	.short	(.L_94 - .L_93)
	.align		4
.L_93:
        /*00dc*/ 	.word	index@(_ZN6thrust24THRUST_300001_SM_1000_NS8cuda_cub4core6detail13_kernel_agentINS1_8__reduce11ReduceAgentINS0_12zip_iteratorIN4cuda3std3__45tupleIJNS0_10device_ptrIfEENS0_17counting_iteratorIlNS0_11use_defaultESF_SF_EEEEEEEPNSB_IJflEEESJ_lNS1_9__extrema9arg_min_fIflNSA_4lessIfEEEEEEJSI_SK_lN3cub18CUB_300001_SM_100013GridEvenShareIlEENSS_9GridQueueIyEESP_EEEvDpT0_)
        /*00e0*/ 	.word	0x00000000


	//----- nvinfo : EIATTR_REGCOUNT
	.align		4
.L_94:
        /*00e4*/ 	.byte	0x04, 0x2f
        /*00e6*/ 	.short	(.L_96 - .L_95)
	.align		4
.L_95:
        /*00e8*/ 	.word	index@(_ZN6thrust24THRUST_300001_SM_1000_NS8cuda_cub4core6detail13_kernel_agentINS1_8__reduce10DrainAgentIlEEJN3cub18CUB_300001_SM_10009GridQueueIyEElEEEvDpT0_)
        /*00ec*/ 	.word	0x00000008


	//----- nvinfo : EIATTR_FRAME_SIZE
	.align		4
.L_96:
        /*00f0*/ 	.byte	0x04, 0x11
        /*00f2*/ 	.short	(.L_98 - .L_97)
	.align		4
.L_97:
        /*00f4*/ 	.word	index@(_ZN6thrust24THRUST_300001_SM_1000_NS8cuda_cub4core6detail13_kernel_agentINS1_8__reduce10DrainAgentIlEEJN3cub18CUB_300001_SM_10009GridQueueIyEElEEEvDpT0_)
        /*00f8*/ 	.word	0x00000000


	//----- nvinfo : EIATTR_REGCOUNT
	.align		4
.L_98:
        /*00fc*/ 	.byte	0x04, 0x2f
        /*00fe*/ 	.short	(.L_100 - .L_99)
	.align		4
.L_99:
        /*0100*/ 	.word	index@(_ZN6thrust24THRUST_300001_SM_1000_NS8cuda_cub4core6detail13_kernel_agentINS1_8__reduce11ReduceAgentIPN4cuda3std3__45tupleIJflEEESC_SB_lNS1_9__extrema9arg_min_fIflNS9_4lessIfEEEEEEJSC_SC_iSH_EEEvDpT0_)
        /*0104*/ 	.word	0x00000020


	//----- nvinfo : EIATTR_FRAME_SIZE
	.align		4
.L_100:
        /*0108*/ 	.byte	0x04, 0x11
        /*010a*/ 	.short	(.L_102 - .L_101)
	.align		4
.L_101:
        /*010c*/ 	.word	index@(_ZN6thrust24THRUST_300001_SM_1000_NS8cuda_cub4core6detail13_kernel_agentINS1_8__reduce11ReduceAgentIPN4cuda3std3__45tupleIJflEEESC_SB_lNS1_9__extrema9arg_min_fIflNS9_4lessIfEEEEEEJSC_SC_iSH_EEEvDpT0_)
        /*0110*/ 	.word	0x00000000


	//----- nvinfo : EIATTR_REGCOUNT
	.align		4
.L_102:
        /*0114*/ 	.byte	0x04, 0x2f
        /*0116*/ 	.short	(.L_104 - .L_103)
	.align		4
.L_103:
        /*0118*/ 	.word	index@(_ZN6thrust24THRUST_300001_SM_1000_NS8cuda_cub4core6detail13_kernel_agentINS1_8__reduce11ReduceAgentINS0_12zip_iteratorIN4cuda3std3__45tupleIJNS0_10device_ptrIfEENS0_17counting_iteratorIlNS0_11use_defaultESF_SF_EEEEEEEPNSB_IJflEEESJ_iNS1_9__extrema9arg_max_fIflNSA_4lessIfEEEEEEJSI_SK_iSP_EEEvDpT0_)
        /*011c*/ 	.word	0x0000001c


	//----- nvinfo : EIATTR_FRAME_SIZE
	.align		4
.L_104:
        /*0120*/ 	.byte	0x04, 0x11
        /*0122*/ 	.short	(.L_106 - .L_105)
	.align		4
.L_105:
        /*0124*/ 	.word	index@(_ZN6thrust24THRUST_300001_SM_1000_NS8cuda_cub4core6detail13_kernel_agentINS1_8__reduce11ReduceAgentINS0_12zip_iteratorIN4cuda3std3__45tupleIJNS0_10device_ptrIfEENS0_17counting_iteratorIlNS0_11use_defaultESF_SF_EEEEEEEPNSB_IJflEEESJ_iNS1_9__extrema9arg_max_fIflNSA_4lessIfEEEEEEJSI_SK_iSP_EEEvDpT0_)
        /*0128*/ 	.word	0x00000000


	//----- nvinfo : EIATTR_REGCOUNT
	.align		4
.L_106:
        /*012c*/ 	.byte	0x04, 0x2f
        /*012e*/ 	.short	(.L_108 - .L_107)
	.align		4
.L_107:
        /*0130*/ 	.word	index@(_ZN6thrust24THRUST_300001_SM_1000_NS8cuda_cub4core6detail13_kernel_agentINS1_8__reduce11ReduceAgentINS0_12zip_iteratorIN4cuda3std3__45tupleIJNS0_10device_ptrIfEENS0_17counting_iteratorIlNS0_11use_defaultESF_SF_EEEEEEEPNSB_IJflEEESJ_iNS1_9__extrema9arg_max_fIflNSA_4lessIfEEEEEEJSI_SK_iN3cub18CUB_300001_SM_100013GridEvenShareIiEENSS_9GridQueueIjEESP_EEEvDpT0_)
        /*0134*/ 	.word	0x0000001d


	//----- nvinfo : EIATTR_FRAME_SIZE
	.align		4
.L_108:
        /*0138*/ 	.byte	0x04, 0x11
        /*013a*/ 	.short	(.L_110 - .L_109)
	.align		4
.L_109:
        /*013c*/ 	.word	index@(_ZN6thrust24THRUST_300001_SM_1000_NS8cuda_cub4core6detail13_kernel_agentINS1_8__reduce11ReduceAgentINS0_12zip_iteratorIN4cuda3std3__45tupleIJNS0_10device_ptrIfEENS0_17counting_iteratorIlNS0_11use_defaultESF_SF_EEEEEEEPNSB_IJflEEESJ_iNS1_9__extrema9arg_max_fIflNSA_4lessIfEEEEEEJSI_SK_iN3cub18CUB_300001_SM_100013GridEvenShareIiEENSS_9GridQueueIjEESP_EEEvDpT0_)
        /*0140*/ 	.word	0x00000000


	//----- nvinfo : EIATTR_REGCOUNT
	.align		4
.L_110:
        /*0144*/ 	.byte	0x04, 0x2f
        /*0146*/ 	.short	(.L_112 - .L_111)
	.align		4
.L_111:
        /*0148*/ 	.word	index@(_ZN6thrust24THRUST_300001_SM_1000_NS8cuda_cub4core6detail13_kernel_agentINS1_8__reduce11ReduceAgentIPN4cuda3std3__45tupleIJflEEESC_SB_iNS1_9__extrema9arg_max_fIflNS9_4lessIfEEEEEEJSC_SC_iSH_EEEvDpT0_)
        /*014c*/ 	.word	0x00000020


	//----- nvinfo : EIATTR_FRAME_SIZE
	.align		4
.L_112:
        /*0150*/ 	.byte	0x04, 0x11
        /*0152*/ 	.short	(.L_114 - .L_113)
	.align		4
.L_113:
        /*0154*/ 	.word	index@(_ZN6thrust24THRUST_300001_SM_1000_NS8cuda_cub4core6detail13_kernel_agentINS1_8__reduce11ReduceAgentIPN4cuda3std3__45tupleIJflEEESC_SB_iNS1_9__extrema9arg_max_fIflNS9_4lessIfEEEEEEJSC_SC_iSH_EEEvDpT0_)
        /*0158*/ 	.word	0x00000000


	//----- nvinfo : EIATTR_REGCOUNT
	.align		4
.L_114:
        /*015c*/ 	.byte	0x04, 0x2f
        /*015e*/ 	.short	(.L_116 - .L_115)
	.align		4
.L_115:
        /*0160*/ 	.word	index@(_ZN6thrust24THRUST_300001_SM_1000_NS8cuda_cub4core6detail13_kernel_agentINS1_8__reduce11ReduceAgentINS0_12zip_iteratorIN4cuda3std3__45tupleIJNS0_10device_ptrIfEENS0_17counting_iteratorIlNS0_11use_defaultESF_SF_EEEEEEEPNSB_IJflEEESJ_lNS1_9__extrema9arg_max_fIflNSA_4lessIfEEEEEEJSI_SK_lSP_EEEvDpT0_)
        /*0164*/ 	.word	0x0000001c


	//----- nvinfo : EIATTR_FRAME_SIZE
	.align		4
.L_116:
        /*0168*/ 	.byte	0x04, 0x11
        /*016a*/ 	.short	(.L_118 - .L_117)
	.align		4
.L_117:
        /*016c*/ 	.word	index@(_ZN6thrust24THRUST_300001_SM_1000_NS8cuda_cub4core6detail13_kernel_agentINS1_8__reduce11ReduceAgentINS0_12zip_iteratorIN4cuda3std3__45tupleIJNS0_10device_ptrIfEENS0_17counting_iteratorIlNS0_11use_defaultESF_SF_EEEEEEEPNSB_IJflEEESJ_lNS1_9__extrema9arg_max_fIflNSA_4lessIfEEEEEEJSI_SK_lSP_EEEvDpT0_)
        /*0170*/ 	.word	0x00000000


	//----- nvinfo : EIATTR_REGCOUNT
	.align		4
.L_118:
        /*0174*/ 	.byte	0x04, 0x2f
        /*0176*/ 	.short	(.L_120 - .L_119)
	.align		4
.L_119:
        /*0178*/ 	.word	index@(_ZN6thrust24THRUST_300001_SM_1000_NS8cuda_cub4core6detail13_kernel_agentINS1_8__reduce11ReduceAgentINS0_12zip_iteratorIN4cuda3std3__45tupleIJNS0_10device_ptrIfEENS0_17counting_iteratorIlNS0_11use_defaultESF_SF_EEEEEEEPNSB_IJflEEESJ_lNS1_9__extrema9arg_max_fIflNSA_4lessIfEEEEEEJSI_SK_lN3cub18CUB_300001_SM_100013GridEvenShareIlEENSS_9GridQueueIyEESP_EEEvDpT0_)
        /*017c*/ 	.word	0x0000001e


	//----- nvinfo : EIATTR_FRAME_SIZE
	.align		4
.L_120:
        /*0180*/ 	.byte	0x04, 0x11
        /*0182*/ 	.short	(.L_122 - .L_121)
	.align		4
.L_121:
        /*0184*/ 	.word	index@(_ZN6thrust24THRUST_300001_SM_1000_NS8cuda_cub4core6detail13_kernel_agentINS1_8__reduce11ReduceAgentINS0_12zip_iteratorIN4cuda3std3__45tupleIJNS0_10device_ptrIfEENS0_17counting_iteratorIlNS0_11use_defaultESF_SF_EEEEEEEPNSB_IJflEEESJ_lNS1_9__extrema9arg_max_fIflNSA_4lessIfEEEEEEJSI_SK_lN3cub18CUB_300001_SM_100013GridEvenShareIlEENSS_9GridQueueIyEESP_EEEvDpT0_)
        /*0188*/ 	.word	0x00000000


	//----- nvinfo : EIATTR_REGCOUNT
	.align		4
.L_122:
        /*018c*/ 	.byte	0x04, 0x2f
        /*018e*/ 	.short	(.L_124 - .L_123)
	.align		4
.L_123:
        /*0190*/ 	.word	index@(_ZN6thrust24THRUST_300001_SM_1000_NS8cuda_cub4core6detail13_kernel_agentINS1_8__reduce11ReduceAgentIPN4cuda3std3__45tupleIJflEEESC_SB_lNS1_9__extrema9arg_max_fIflNS9_4lessIfEEEEEEJSC_SC_iSH_EEEvDpT0_)
        /*0194*/ 	.word	0x00000020


	//----- nvinfo : EIATTR_FRAME_SIZE
	.align		4
.L_124:
        /*0198*/ 	.byte	0x04, 0x11
        /*019a*/ 	.short	(.L_126 - .L_125)
	.align		4
.L_125:
        /*019c*/ 	.word	index@(_ZN6thrust24THRUST_300001_SM_1000_NS8cuda_cub4core6detail13_kernel_agentINS1_8__reduce11ReduceAgentIPN4cuda3std3__45tupleIJflEEESC_SB_lNS1_9__extrema9arg_max_fIflNS9_4lessIfEEEEEEJSC_SC_iSH_EEEvDpT0_)
        /*01a0*/ 	.word	0x00000000


	//----- nvinfo : EIATTR_REGCOUNT
	.align		4
.L_126:
        /*01a4*/ 	.byte	0x04, 0x2f
        /*01a6*/ 	.short	(.L_128 - .L_127)
	.align		4
.L_127:
        /*01a8*/ 	.word	index@(_ZN3cub18CUB_300001_SM_10006detail11EmptyKernelIvEEvv)
        /*01ac*/ 	.word	0x00000004


	//----- nvinfo : EIATTR_FRAME_SIZE
	.align		4
.L_128:
        /*01b0*/ 	.byte	0x04, 0x11
        /*01b2*/ 	.short	(.L_130 - .L_129)
	.align		4
.L_129:
        /*01b4*/ 	.word	index@(_ZN3cub18CUB_300001_SM_10006detail11EmptyKernelIvEEvv)
        /*01b8*/ 	.word	0x00000000


	//----- nvinfo : EIATTR_REGCOUNT
	.align		4
.L_130:
        /*01bc*/ 	.byte	0x04, 0x2f
        /*01be*/ 	.short	(.L_132 - .L_131)
	.align		4
.L_131:
        /*01c0*/ 	.word	index@(_ZN3cub18CUB_300001_SM_10006detail8for_each13static_kernelINS2_12policy_hub_t12policy_500_tElN6thrust24THRUST_300001_SM_1000_NS8cuda_cub6__fill7functorINS7_10device_ptrIiEEiEEEEvT0_T1_)
        /*01c4*/ 	.word	0x00000008


	//----- nvinfo : EIATTR_FRAME_SIZE
	.align		4
.L_132:
        /*01c8*/ 	.byte	0x04, 0x11
        /*01ca*/ 	.short	(.L_134 - .L_133)
	.align		4
.L_133:
        /*01cc*/ 	.word	index@(_ZN3cub18CUB_300001_SM_10006detail8for_each13static_kernelINS2_12policy_hub_t12policy_500_tElN6thrust24THRUST_300001_SM_1000_NS8cuda_cub6__fill7functorINS7_10device_ptrIiEEiEEEEvT0_T1_)
        /*01d0*/ 	.word	0x00000000


	//----- nvinfo : EIATTR_MIN_STACK_SIZE
	.align		4
.L_134:
        /*01d4*/ 	.byte	0x04, 0x12
        /*01d6*/ 	.short	(.L_136 - .L_135)
	.align		4
.L_135:
        /*01d8*/ 	.word	index@(_ZN3cub18CUB_300001_SM_10006detail8for_each13static_kernelINS2_12policy_hub_t12policy_500_tElN6thrust24THRUST_300001_SM_1000_NS8cuda_cub6__fill7functorINS7_10device_ptrIiEEiEEEEvT0_T1_)
        /*01dc*/ 	.word	0x00000000


	//----- nvinfo : EIATTR_MIN_STACK_SIZE
	.align		4
.L_136:
        /*01e0*/ 	.byte	0x04, 0x12
        /*01e2*/ 	.short	(.L_138 - .L_137)
	.align		4
.L_137:
        /*01e4*/ 	.word	index@(_ZN3cub18CUB_300001_SM_10006detail11EmptyKernelIvEEvv)
        /*01e8*/ 	.word	0x00000000


	//----- nvinfo : EIATTR_MIN_STACK_SIZE
	.align		4
.L_138:
        /*01ec*/ 	.byte	0x04, 0x12
        /*01ee*/ 	.short	(.L_140 - .L_139)
	.align		4
.L_139:
        /*01f0*/ 	.word	index@(_ZN6thrust24THRUST_300001_SM_1000_NS8cuda_cub4core6detail13_kernel_agentINS1_8__reduce11ReduceAgentIPN4cuda3std3__45tupleIJflEEESC_SB_lNS1_9__extrema9arg_max_fIflNS9_4lessIfEEEEEEJSC_SC_iSH_EEEvDpT0_)
        /*01f4*/ 	.word	0x00000000


	//----- nvinfo : EIATTR_MIN_STACK_SIZE
	.align		4
.L_140:
        /*01f8*/ 	.byte	0x04, 0x12
        /*01fa*/ 	.short	(.L_142 - .L_141)
	.align		4
.L_141:
        /*01fc*/ 	.word	index@(_ZN6thrust24THRUST_300001_SM_1000_NS8cuda_cub4core6detail13_kernel_agentINS1_8__reduce11ReduceAgentINS0_12zip_iteratorIN4cuda3std3__45tupleIJNS0_10device_ptrIfEENS0_17counting_iteratorIlNS0_11use_defaultESF_SF_EEEEEEEPNSB_IJflEEESJ_lNS1_9__extrema9arg_max_fIflNSA_4lessIfEEEEEEJSI_SK_lN3cub18CUB_300001_SM_100013GridEvenShareIlEENSS_9GridQueueIyEESP_EEEvDpT0_)
        /*0200*/ 	.word	0x00000000


	//----- nvinfo : EIATTR_MIN_STACK_SIZE
	.align		4
.L_142:
        /*0204*/ 	.byte	0x04, 0x12
        /*0206*/ 	.short	(.L_144 - .L_143)
	.align		4
.L_143:
        /*0208*/ 	.word	index@(_ZN6thrust24THRUST_300001_SM_1000_NS8cuda_cub4core6detail13_kernel_agentINS1_8__reduce11ReduceAgentINS0_12zip_iteratorIN4cuda3std3__45tupleIJNS0_10device_ptrIfEENS0_17counting_iteratorIlNS0_11use_defaultESF_SF_EEEEEEEPNSB_IJflEEESJ_lNS1_9__extrema9arg_max_fIflNSA_4lessIfEEEEEEJSI_SK_lSP_EEEvDpT0_)
        /*020c*/ 	.word	0x00000000


	//----- nvinfo : EIATTR_MIN_STACK_SIZE
	.align		4
.L_144:
        /*0210*/ 	.byte	0x04, 0x12
        /*0212*/ 	.short	(.L_146 - .L_145)
	.align		4
.L_145:
        /*0214*/ 	.word	index@(_ZN6thrust24THRUST_300001_SM_1000_NS8cuda_cub4core6detail13_kernel_agentINS1_8__reduce11ReduceAgentIPN4cuda3std3__45tupleIJflEEESC_SB_iNS1_9__extrema9arg_max_fIflNS9_4lessIfEEEEEEJSC_SC_iSH_EEEvDpT0_)
        /*0218*/ 	.word	0x00000000


	//----- nvinfo : EIATTR_MIN_STACK_SIZE
	.align		4
.L_146:
        /*021c*/ 	.byte	0x04, 0x12
        /*021e*/ 	.short	(.L_148 - .L_147)
	.align		4
.L_147:
        /*0220*/ 	.word	index@(_ZN6thrust24THRUST_300001_SM_1000_NS8cuda_cub4core6detail13_kernel_agentINS1_8__reduce11ReduceAgentINS0_12zip_iteratorIN4cuda3std3__45tupleIJNS0_10device_ptrIfEENS0_17counting_iteratorIlNS0_11use_defaultESF_SF_EEEEEEEPNSB_IJflEEESJ_iNS1_9__extrema9arg_max_fIflNSA_4lessIfEEEEEEJSI_SK_iN3cub18CUB_300001_SM_100013GridEvenShareIiEENSS_9GridQueueIjEESP_EEEvDpT0_)
        /*0224*/ 	.word	0x00000000


	//----- nvinfo : EIATTR_MIN_STACK_SIZE
	.align		4
.L_148:
        /*0228*/ 	.byte	0x04, 0x12
        /*022a*/ 	.short	(.L_150 - .L_149)
	.align		4
.L_149:
        /*022c*/ 	.word	index@(_ZN6thrust24THRUST_300001_SM_1000_NS8cuda_cub4core6detail13_kernel_agentINS1_8__reduce11ReduceAgentINS0_12zip_iteratorIN4cuda3std3__45tupleIJNS0_10device_ptrIfEENS0_17counting_iteratorIlNS0_11use_defaultESF_SF_EEEEEEEPNSB_IJflEEESJ_iNS1_9__extrema9arg_max_fIflNSA_4lessIfEEEEEEJSI_SK_iSP_EEEvDpT0_)
        /*0230*/ 	.word	0x00000000


	//----- nvinfo : EIATTR_MIN_STACK_SIZE
	.align		4
.L_150:
        /*0234*/ 	.byte	0x04, 0x12
        /*0236*/ 	.short	(.L_152 - .L_151)
	.align		4
.L_151:
        /*0238*/ 	.word	index@(_ZN6thrust24THRUST_300001_SM_1000_NS8cuda_cub4core6detail13_kernel_agentINS1_8__reduce11ReduceAgentIPN4cuda3std3__45tupleIJflEEESC_SB_lNS1_9__extrema9arg_min_fIflNS9_4lessIfEEEEEEJSC_SC_iSH_EEEvDpT0_)
        /*023c*/ 	.word	0x00000000


	//----- nvinfo : EIATTR_MIN_STACK_SIZE
	.align		4
.L_152:
        /*0240*/ 	.byte	0x04, 0x12
        /*0242*/ 	.short	(.L_154 - .L_153)
	.align		4
.L_153:
        /*0244*/ 	.word	index@(_ZN6thrust24THRUST_300001_SM_1000_NS8cuda_cub4core6detail13_kernel_agentINS1_8__reduce10DrainAgentIlEEJN3cub18CUB_300001_SM_10009GridQueueIyEElEEEvDpT0_)
        /*0248*/ 	.word	0x00000000


	//----- nvinfo : EIATTR_MIN_STACK_SIZE
	.align		4
.L_154:
        /*024c*/ 	.byte	0x04, 0x12
        /*024e*/ 	.short	(.L_156 - .L_155)
	.align		4
.L_155:
        /*0250*/ 	.word	index@(_ZN6thrust24THRUST_300001_SM_1000_NS8cuda_cub4core6detail13_kernel_agentINS1_8__reduce11ReduceAgentINS0_12zip_iteratorIN4cuda3std3__45tupleIJNS0_10device_ptrIfEENS0_17counting_iteratorIlNS0_11use_defaultESF_SF_EEEEEEEPNSB_IJflEEESJ_lNS1_9__extrema9arg_min_fIflNSA_4lessIfEEEEEEJSI_SK_lN3cub18CUB_300001_SM_100013GridEvenShareIlEENSS_9GridQueueIyEESP_EEEvDpT0_)
        /*0254*/ 	.word	0x00000000


	//----- nvinfo : EIATTR_MIN_STACK_SIZE
	.align		4
.L_156:
        /*0258*/ 	.byte	0x04, 0x12
        /*025a*/ 	.short	(.L_158 - .L_157)
	.align		4
.L_157:
        /*025c*/ 	.word	index@(_ZN6thrust24THRUST_300001_SM_1000_NS8cuda_cub4core6detail13_kernel_agentINS1_8__reduce11ReduceAgentINS0_12zip_iteratorIN4cuda3std3__45tupleIJNS0_10device_ptrIfEENS0_17counting_iteratorIlNS0_11use_defaultESF_SF_EEEEEEEPNSB_IJflEEESJ_lNS1_9__extrema9arg_min_fIflNSA_4lessIfEEEEEEJSI_SK_lSP_EEEvDpT0_)
        /*0260*/ 	.word	0x00000000


	//----- nvinfo : EIATTR_MIN_STACK_SIZE
	.align		4
.L_158:
        /*0264*/ 	.byte	0x04, 0x12
        /*0266*/ 	.short	(.L_160 - .L_159)
	.align		4
.L_159:
        /*0268*/ 	.word	index@(_ZN6thrust24THRUST_300001_SM_1000_NS8cuda_cub4core6detail13_kernel_agentINS1_8__reduce11ReduceAgentIPN4cuda3std3__45tupleIJflEEESC_SB_iNS1_9__extrema9arg_min_fIflNS9_4lessIfEEEEEEJSC_SC_iSH_EEEvDpT0_)
        /*026c*/ 	.word	0x00000000


	//----- nvinfo : EIATTR_MIN_STACK_SIZE
	.align		4
.L_160:
        /*0270*/ 	.byte	0x04, 0x12
        /*0272*/ 	.short	(.L_162 - .L_161)
	.align		4
.L_161:
        /*0274*/ 	.word	index@(_ZN6thrust24THRUST_300001_SM_1000_NS8cuda_cub4core6detail13_kernel_agentINS1_8__reduce10DrainAgentIiEEJN3cub18CUB_300001_SM_10009GridQueueIjEEiEEEvDpT0_)
        /*0278*/ 	.word	0x00000000


	//----- nvinfo : EIATTR_MIN_STACK_SIZE
	.align		4
.L_162:
        /*027c*/ 	.byte	0x04, 0x12
        /*027e*/ 	.short	(.L_164 - .L_163)
	.align		4
.L_163:
        /*0280*/ 	.word	index@(_ZN6thrust24THRUST_300001_SM_1000_NS8cuda_cub4core6detail13_kernel_agentINS1_8__reduce11ReduceAgentINS0_12zip_iteratorIN4cuda3std3__45tupleIJNS0_10device_ptrIfEENS0_17counting_iteratorIlNS0_11use_defaultESF_SF_EEEEEEEPNSB_IJflEEESJ_iNS1_9__extrema9arg_min_fIflNSA_4lessIfEEEEEEJSI_SK_iN3cub18CUB_300001_SM_100013GridEvenShareIiEENSS_9GridQueueIjEESP_EEEvDpT0_)
        /*0284*/ 	.word	0x00000000


	//----- nvinfo : EIATTR_MIN_STACK_SIZE
	.align		4
.L_164:
        /*0288*/ 	.byte	0x04, 0x12
        /*028a*/ 	.short	(.L_166 - .L_165)
	.align		4
.L_165:
        /*028c*/ 	.word	index@(_ZN6thrust24THRUST_300001_SM_1000_NS8cuda_cub4core6detail13_kernel_agentINS1_8__reduce11ReduceAgentINS0_12zip_iteratorIN4cuda3std3__45tupleIJNS0_10device_ptrIfEENS0_17counting_iteratorIlNS0_11use_defaultESF_SF_EEEEEEEPNSB_IJflEEESJ_iNS1_9__extrema9arg_min_fIflNSA_4lessIfEEEEEEJSI_SK_iSP_EEEvDpT0_)
        /*0290*/ 	.word	0x00000000


	//----- nvinfo : EIATTR_MIN_STACK_SIZE
	.align		4
.L_166:
        /*0294*/ 	.byte	0x04, 0x12
        /*0296*/ 	.short	(.L_168 - .L_167)
	.align		4
.L_167:
        /*0298*/ 	.word	index@(_Z12print_kernelv)
        /*029c*/ 	.word	0x00000008


	//----- nvinfo : EIATTR_MIN_STACK_SIZE
	.align		4
.L_168:
        /*02a0*/ 	.byte	0x04, 0x12
        /*02a2*/ 	.short	(.L_170 - .L_169)
	.align		4
.L_169:
        /*02a4*/ 	.word	index@(_Z19SummarizeTreeKernelPfS_PiS0_S0_ii)
        /*02a8*/ 	.word	0x00000030


	//----- nvinfo : EIATTR_MIN_STACK_SIZE
	.align		4
.L_170:
        /*02ac*/ 	.byte	0x04, 0x12
        /*02ae*/ 	.short	(.L_172 - .L_171)
	.align		4
.L_171:
        /*02b0*/ 	.word	index@(_Z15BuildTreeKernelPfS_PiS0_fiiff)
        /*02b4*/ 	.word	0x00000030
.L_172:


//--------------------- .nv.compat                --------------------------
	.section	.nv.compat,"",@"SHT_CUDA_COMPAT_INFO"
	.align	4
        /*0000*/ 	.byte	0x02, 0x09, 0x00, 0x00, 0x02, 0x02, 0x01, 0x00, 0x02, 0x05, 0x05, 0x00, 0x03, 0x07, 0x01, 0x01
        /*0010*/ 	.byte	0x02, 0x03, 0x00, 0x00, 0x02, 0x06, 0x01, 0x00, 0x04, 0x0b, 0x08, 0x00, 0x01, 0x00, 0x00, 0x00
        /*0020*/ 	.byte	0x00, 0x00, 0x00, 0x00


//--------------------- .nv.info._ZN3cub18CUB_300001_SM_10006detail8for_each13static_kernelINS2_12policy_hub_t12policy_500_tElN6thrust24THRUST_300001_SM_1000_NS8cuda_cub6__fill7functorINS7_10device_ptrIiEEiEEEEvT0_T1_ --------------------------
	.section	.nv.info._ZN3cub18CUB_300001_SM_10006detail8for_each13static_kernelINS2_12policy_hub_t12policy_500_tElN6thrust24THRUST_300001_SM_1000_NS8cuda_cub6__fill7functorINS7_10device_ptrIiEEiEEEEvT0_T1_,"",@"SHT_CUDA_INFO"
	.sectionflags	@""
	.align	4


	//----- nvinfo : EIATTR_CUDA_API_VERSION
	.align		4
        /*0000*/ 	.byte	0x04, 0x37
        /*0002*/ 	.short	(.L_174 - .L_173)
.L_173:
        /*0004*/ 	.word	0x00000082


	//----- nvinfo : EIATTR_KPARAM_INFO
	.align		4
.L_174:
        /*0008*/ 	.byte	0x04, 0x17
        /*000a*/ 	.short	(.L_176 - .L_175)
.L_175:
        /*000c*/ 	.word	0x00000000
        /*0010*/ 	.short	0x0001
        /*0012*/ 	.short	0x0008
        /*0014*/ 	.byte	0x00, 0xf0, 0x41, 0x00


	//----- nvinfo : EIATTR_KPARAM_INFO
	.align		4
.L_176:
        /*0018*/ 	.byte	0x04, 0x17
        /*001a*/ 	.short	(.L_178 - .L_177)
.L_177:
        /*001c*/ 	.word	0x00000000
        /*0020*/ 	.short	0x0000
        /*0022*/ 	.short	0x0000
        /*0024*/ 	.byte	0x00, 0xf0, 0x21, 0x00


	//----- nvinfo : EIATTR_SPARSE_MMA_MASK
	.align		4
.L_178:
        /*0028*/ 	.byte	0x03, 0x50
        /*002a*/ 	.short	0x0000


	//----- nvinfo : EIATTR_MAXREG_COUNT
	.align		4
        /*002c*/ 	.byte	0x03, 0x1b
        /*002e*/ 	.short	0x00ff


	//----- nvinfo : EIATTR_MERCURY_ISA_VERSION
	.align		4
        /*0030*/ 	.byte	0x03, 0x5f
        /*0032*/ 	.short	0x0101


	//----- nvinfo : EIATTR_VRC_CTA_INIT_COUNT
	.align		4
        /*0034*/ 	.byte	0x02, 0x4a
	.zero		1
	.zero		1


	//----- nvinfo : EIATTR_EXIT_INSTR_OFFSETS
	.align		4
        /*0038*/ 	.byte	0x04, 0x1c
        /*003a*/ 	.short	(.L_180 - .L_179)


	//   ....[0]....
.L_179:
        /*003c*/ 	.word	0x00000130


	//   ....[1]....
        /*0040*/ 	.word	0x00000240


	//   ....[2]....
        /*0044*/ 	.word	0x00000270


	//----- nvinfo : EIATTR_MAX_THREADS
	.align		4
.L_180:
        /*0048*/ 	.byte	0x04, 0x05
        /*004a*/ 	.short	(.L_182 - .L_181)
.L_181:
        /*004c*/ 	.word	0x00000100
        /*0050*/ 	.word	0x00000001
        /*0054*/ 	.word	0x00000001


	//----- nvinfo : EIATTR_CBANK_PARAM_SIZE
	.align		4
.L_182:
        /*0058*/ 	.byte	0x03, 0x19
        /*005a*/ 	.short	0x0018


	//----- nvinfo : EIATTR_PARAM_CBANK
	.align		4
        /*005c*/ 	.byte	0x04, 0x0a
        /*005e*/ 	.short	(.L_184 - .L_183)
	.align		4
.L_183:
        /*0060*/ 	.word	index@(.nv.constant0._ZN3cub18CUB_300001_SM_10006detail8for_each13static_kernelINS2_12policy_hub_t12policy_500_tElN6thrust24THRUST_300001_SM_1000_NS8cuda_cub6__fill7functorINS7_10device_ptrIiEEiEEEEvT0_T1_)
        /*0064*/ 	.short	0x0380
        /*0066*/ 	.short	0x0018


	//----- nvinfo : EIATTR_SW_WAR
	.align		4
.L_184:
        /*0068*/ 	.byte	0x04, 0x36
        /*006a*/ 	.short	(.L_186 - .L_185)
.L_185:
        /*006c*/ 	.word	0x00000008
.L_186:


//--------------------- .nv.info._ZN3cub18CUB_300001_SM_10006detail11EmptyKernelIvEEvv --------------------------
	.section	.nv.info._ZN3cub18CUB_300001_SM_10006detail11EmptyKernelIvEEvv,"",@"SHT_CUDA_INFO"
	.sectionflags	@""
	.align	4


	//----- nvinfo : EIATTR_CUDA_API_VERSION
	.align		4
        /*0000*/ 	.byte	0x04, 0x37
        /*0002*/ 	.short	(.L_188 - .L_187)
.L_187:
        /*0004*/ 	.word	0x00000082


	//----- nvinfo : EIATTR_SPARSE_MMA_MASK
	.align		4
.L_188:
        /*0008*/ 	.byte	0x03, 0x50
        /*000a*/ 	.short	0x0000


	//----- nvinfo : EIATTR_MAXREG_COUNT
	.align		4
        /*000c*/ 	.byte	0x03, 0x1b
        /*000e*/ 	.short	0x00ff


	//----- nvinfo : EIATTR_MERCURY_ISA_VERSION
	.align		4
        /*0010*/ 	.byte	0x03, 0x5f
        /*0012*/ 	.short	0x0101


	//----- nvinfo : EIATTR_VRC_CTA_INIT_COUNT
	.align		4
        /*0014*/ 	.byte	0x02, 0x4a
	.zero		1
	.zero		1


	//----- nvinfo : EIATTR_EXIT_INSTR_OFFSETS
	.align		4
        /*0018*/ 	.byte	0x04, 0x1c
        /*001a*/ 	.short	(.L_190 - .L_189)


	//   ....[0]....
.L_189:
        /*001c*/ 	.word	0x00000010


	//----- nvinfo : EIATTR_SW_WAR
	.align		4
.L_190:
        /*0020*/ 	.byte	0x04, 0x36
        /*0022*/ 	.short	(.L_192 - .L_191)
.L_191:
        /*0024*/ 	.word	0x00000008
.L_192:


//--------------------- .nv.info._ZN6thrust24THRUST_300001_SM_1000_NS8cuda_cub4core6detail13_kernel_agentINS1_8__reduce11ReduceAgentIPN4cuda3std3__45tupleIJflEEESC_SB_lNS1_9__extrema9arg_max_fIflNS9_4lessIfEEEEEEJSC_SC_iSH_EEEvDpT0_ --------------------------
	.section	.nv.info._ZN6thrust24THRUST_300001_SM_1000_NS8cuda_cub4core6detail13_kernel_agentINS1_8__reduce11ReduceAgentIPN4cuda3std3__45tupleIJflEEESC_SB_lNS1_9__extrema9arg_max_fIflNS9_4lessIfEEEEEEJSC_SC_iSH_EEEvDpT0_,"",@"SHT_CUDA_INFO"
	.sectionflags	@""
	.align	4


	//----- nvinfo : EIATTR_CUDA_API_VERSION
	.align		4
        /*0000*/ 	.byte	0x04, 0x37
        /*0002*/ 	.short	(.L_194 - .L_193)
.L_193:
        /*0004*/ 	.word	0x00000082


	//----- nvinfo : EIATTR_KPARAM_INFO
	.align		4
.L_194:
        /*0008*/ 	.byte	0x04, 0x17
        /*000a*/ 	.short	(.L_196 - .L_195)
.L_195:
        /*000c*/ 	.word	0x00000000
        /*0010*/ 	.short	0x0003
        /*0012*/ 	.short	0x0014
        /*0014*/ 	.byte	0x00, 0xf0, 0x05, 0x00


	//----- nvinfo : EIATTR_KPARAM_INFO
	.align		4
.L_196:
        /*0018*/ 	.byte	0x04, 0x17
        /*001a*/ 	.short	(.L_198 - .L_197)
.L_197:
        /*001c*/ 	.word	0x00000000
        /*0020*/ 	.short	0x0002
        /*0022*/ 	.short	0x0010
        /*0024*/ 	.byte	0x00, 0xf0, 0x11, 0x00


	//----- nvinfo : EIATTR_KPARAM_INFO
	.align		4
.L_198:
        /*0028*/ 	.byte	0x04, 0x17
        /*002a*/ 	.short	(.L_200 - .L_199)
.L_199:
        /*002c*/ 	.word	0x00000000
        /*0030*/ 	.short	0x0001
        /*0032*/ 	.short	0x0008
        /*0034*/ 	.byte	0x00, 0xf5, 0x21, 0x00


	//----- nvinfo : EIATTR_KPARAM_INFO
	.align		4
.L_200:
        /*0038*/ 	.byte	0x04, 0x17
        /*003a*/ 	.short	(.L_202 - .L_201)
.L_201:
        /*003c*/ 	.word	0x00000000
        /*0040*/ 	.short	0x0000
        /*0042*/ 	.short	0x0000
        /*0044*/ 	.byte	0x00, 0xf5, 0x21, 0x00


	//----- nvinfo : EIATTR_SPARSE_MMA_MASK
	.align		4
.L_202:
        /*0048*/ 	.byte	0x03, 0x50
        /*004a*/ 	.short	0x0000


	//----- nvinfo : EIATTR_MAXREG_COUNT
	.align		4
        /*004c*/ 	.byte	0x03, 0x1b
        /*004e*/ 	.short	0x00ff


	//----- nvinfo : EIATTR_NUM_BARRIERS
	.align		4
        /*0050*/ 	.byte	0x02, 0x4c
        /*0052*/ 	.byte	0x01
	.zero		1


	//----- nvinfo : EIATTR_MERCURY_ISA_VERSION
	.align		4
        /*0054*/ 	.byte	0x03, 0x5f
        /*0056*/ 	.short	0x0101


	//----- nvinfo : EIATTR_COOP_GROUP_MASK_REGIDS
	.align		4
        /*0058*/ 	.byte	0x04, 0x29
        /*005a*/ 	.short	(.L_204 - .L_203)


	//   ....[0]....
.L_203:
        /*005c*/ 	.word	0xffffffff


	//   ....[1]....
        /*0060*/ 	.word	0xffffffff


	//   ....[2]....
        /*0064*/ 	.word	0xffffffff


	//   ....[3]....
        /*0068*/ 	.word	0xffffffff


	//   ....[4]....
        /*006c*/ 	.word	0xffffffff


	//   ....[5]....
        /*0070*/ 	.word	0xffffffff


	//   ....[6]....
        /*0074*/ 	.word	0xffffffff


	//   ....[7]....
        /*0078*/ 	.word	0xffffffff


	//   ....[8]....
        /*007c*/ 	.word	0xffffffff


	//   ....[9]....
        /*0080*/ 	.word	0xffffffff


	//   ....[10]....
        /*0084*/ 	.word	0xffffffff


	//   ....[11]....
        /*0088*/ 	.word	0xffffffff


	//   ....[12]....
        /*008c*/ 	.word	0xffffffff


	//   ....[13]....
        /*0090*/ 	.word	0xffffffff


	//   ....[14]....
        /*0094*/ 	.word	0xffffffff


	//   ....[15]....
        /*0098*/ 	.word	0xffffffff


	//   ....[16]....
        /*009c*/ 	.word	0xffffffff


	//   ....[17]....
        /*00a0*/ 	.word	0xffffffff


	//   ....[18]....
        /*00a4*/ 	.word	0xffffffff


	//   ....[19]....
        /*00a8*/ 	.word	0xffffffff


	//   ....[20]....
        /*00ac*/ 	.word	0xffffffff


	//   ....[21]....
        /*00b0*/ 	.word	0xffffffff


	//   ....[22]....
        /*00b4*/ 	.word	0xffffffff


	//   ....[23]....
        /*00b8*/ 	.word	0xffffffff


	//   ....[24]....
        /*00bc*/ 	.word	0xffffffff


	//   ....[25]....
        /*00c0*/ 	.word	0xffffffff


	//   ....[26]....
        /*00c4*/ 	.word	0xffffffff


	//   ....[27]....
        /*00c8*/ 	.word	0xffffffff


	//   ....[28]....
        /*00cc*/ 	.word	0xffffffff


	//   ....[29]....
        /*00d0*/ 	.word	0xffffffff


	//   ....[30]....
        /*00d4*/ 	.word	0xffffffff


	//   ....[31]....
        /*00d8*/ 	.word	0xffffffff


	//   ....[32]....
        /*00dc*/ 	.word	0xffffffff


	//   ....[33]....
        /*00e0*/ 	.word	0xffffffff


	//   ....[34]....
        /*00e4*/ 	.word	0xffffffff


	//   ....[35]....
        /*00e8*/ 	.word	0xffffffff


	//   ....[36]....
        /*00ec*/ 	.word	0xffffffff


	//   ....[37]....
        /*00f0*/ 	.word	0xffffffff


	//   ....[38]....
        /*00f4*/ 	.word	0xffffffff


	//   ....[39]....
        /*00f8*/ 	.word	0xffffffff


	//   ....[40]....
        /*00fc*/ 	.word	0xffffffff


	//   ....[41]....
        /*0100*/ 	.word	0xffffffff


	//   ....[42]....
        /*0104*/ 	.word	0xffffffff


	//   ....[43]....
        /*0108*/ 	.word	0xffffffff


	//   ....[44]....
        /*010c*/ 	.word	0xffffffff


	//----- nvinfo : EIATTR_COOP_GROUP_INSTR_OFFSETS
	.align		4
.L_204:
        /*0110*/ 	.byte	0x04, 0x28
        /*0112*/ 	.short	(.L_206 - .L_205)


	//   ....[0]....
.L_205:
        /*0114*/ 	.word	0x00000a60


	//   ....[1]....
        /*0118*/ 	.word	0x00000a90


	//   ....[2]....
        /*011c*/ 	.word	0x00000aa0


	//   ....[3]....
        /*0120*/ 	.word	0x00000c00


	//   ....[4]....
        /*0124*/ 	.word	0x00000c40


	//   ....[5]....
        /*0128*/ 	.word	0x00000c80


	//   ....[6]....
        /*012c*/ 	.word	0x00000dc0


	//   ....[7]....
        /*0130*/ 	.word	0x00000df0


	//   ....[8]....
        /*0134*/ 	.word	0x00000e20


	//   ....[9]....
        /*0138*/ 	.word	0x00000f50


	//   ....[10]....
        /*013c*/ 	.word	0x00000f80


	//   ....[11]....
        /*0140*/ 	.word	0x00000fb0


	//   ....[12]....
        /*0144*/ 	.word	0x000010e0


	//   ....[13]....
        /*0148*/ 	.word	0x00001110


	//   ....[14]....
        /*014c*/ 	.word	0x00001140


	//   ....[15]....
        /*0150*/ 	.word	0x00001d00


	//   ....[16]....
        /*0154*/ 	.word	0x00001d10


	//   ....[17]....
        /*0158*/ 	.word	0x00001d20


	//   ....[18]....
        /*015c*/ 	.word	0x00001ef0


	//   ....[19]....
        /*0160*/ 	.word	0x00001f30


	//   ....[20]....
        /*0164*/ 	.word	0x00001f60


	//   ....[21]....
        /*0168*/ 	.word	0x00002090


	//   ....[22]....
        /*016c*/ 	.word	0x000020c0


	//   ....[23]....
        /*0170*/ 	.word	0x000020f0


	//   ....[24]....
        /*0174*/ 	.word	0x00002220


	//   ....[25]....
        /*0178*/ 	.word	0x00002250


	//   ....[26]....
        /*017c*/ 	.word	0x00002280


	//   ....[27]....
        /*0180*/ 	.word	0x000023b0


	//   ....[28]....
        /*0184*/ 	.word	0x000023e0


	//   ....[29]....
        /*0188*/ 	.word	0x00002410


	//   ....[30]....
        /*018c*/ 	.word	0x00004a60


	//   ....[31]....
        /*0190*/ 	.word	0x00004a80


	//   ....[32]....
        /*0194*/ 	.word	0x00004a90


	//   ....[33]....
        /*0198*/ 	.word	0x00004c30


	//   ....[34]....
        /*019c*/ 	.word	0x00004c60


	//   ....[35]....
        /*01a0*/ 	.word	0x00004c90


	//   ....[36]....
        /*01a4*/ 	.word	0x00004dc0


	//   ....[37]....
        /*01a8*/ 	.word	0x00004df0


	//   ....[38]....
        /*01ac*/ 	.word	0x00004e20


	//   ....[39]....
        /*01b0*/ 	.word	0x00004f50


	//   ....[40]....
        /*01b4*/ 	.word	0x00004f80


	//   ....[41]....
        /*01b8*/ 	.word	0x00004fb0


	//   ....[42]....
        /*01bc*/ 	.word	0x000050e0


	//   ....[43]....
        /*01c0*/ 	.word	0x00005110


	//   ....[44]....
        /*01c4*/ 	.word	0x00005140


	//----- nvinfo : EIATTR_VRC_CTA_INIT_COUNT
	.align		4
.L_206:
        /*01c8*/ 	.byte	0x02, 0x4a
	.zero		1
	.zero		1


	//----- nvinfo : EIATTR_EXIT_INSTR_OFFSETS
	.align		4
        /*01cc*/ 	.byte	0x04, 0x1c
        /*01ce*/ 	.short	(.L_208 - .L_207)


	//   ....[0]....
.L_207:
        /*01d0*/ 	.word	0x00000030


	//   ....[1]....
        /*01d4*/ 	.word	0x00005c50


	//   ....[2]....
        /*01d8*/ 	.word	0x00005cc0


	//----- nvinfo : EIATTR_MAX_THREADS
	.align		4
.L_208:
        /*01dc*/ 	.byte	0x04, 0x05
        /*01de*/ 	.short	(.L_210 - .L_209)
.L_209:
        /*01e0*/ 	.word	0x00000100
        /*01e4*/ 	.word	0x00000001
        /*01e8*/ 	.word	0x00000001


	//----- nvinfo : EIATTR_CRS_STACK_SIZE
	.align		4
.L_210:
        /*01ec*/ 	.byte	0x04, 0x1e
        /*01ee*/ 	.short	(.L_212 - .L_211)
.L_211:
        /*01f0*/ 	.word	0x00000000


	//----- nvinfo : EIATTR_CBANK_PARAM_SIZE
	.align		4
.L_212:
        /*01f4*/ 	.byte	0x03, 0x19
        /*01f6*/ 	.short	0x0015


	//----- nvinfo : EIATTR_PARAM_CBANK
	.align		4
        /*01f8*/ 	.byte	0x04, 0x0a
        /*01fa*/ 	.short	(.L_214 - .L_213)
	.align		4
.L_213:
        /*01fc*/ 	.word	index@(.nv.constant0._ZN6thrust24THRUST_300001_SM_1000_NS8cuda_cub4core6detail13_kernel_agentINS1_8__reduce11ReduceAgentIPN4cuda3std3__45tupleIJflEEESC_SB_lNS1_9__extrema9arg_max_fIflNS9_4lessIfEEEEEEJSC_SC_iSH_EEEvDpT0_)
        /*0200*/ 	.short	0x0380
        /*0202*/ 	.short	0x0015


	//----- nvinfo : EIATTR_SW_WAR
	.align		4
.L_214:
        /*0204*/ 	.byte	0x04, 0x36
        /*0206*/ 	.short	(.L_216 - .L_215)
.L_215:
        /*0208*/ 	.word	0x00000008
.L_216:


//--------------------- .nv.info._ZN6thrust24THRUST_300001_SM_1000_NS8cuda_cub4core6detail13_kernel_agentINS1_8__reduce11ReduceAgentINS0_12zip_iteratorIN4cuda3std3__45tupleIJNS0_10device_ptrIfEENS0_17counting_iteratorIlNS0_11use_defaultESF_SF_EEEEEEEPNSB_IJflEEESJ_lNS1_9__extrema9arg_max_fIflNSA_4lessIfEEEEEEJSI_SK_lN3cub18CUB_300001_SM_100013GridEvenShareIlEENSS_9GridQueueIyEESP_EEEvDpT0_ --------------------------
	.section	.nv.info._ZN6thrust24THRUST_300001_SM_1000_NS8cuda_cub4core6detail13_kernel_agentINS1_8__reduce11ReduceAgentINS0_12zip_iteratorIN4cuda3std3__45tupleIJNS0_10device_ptrIfEENS0_17counting_iteratorIlNS0_11use_defaultESF_SF_EEEEEEEPNSB_IJflEEESJ_lNS1_9__extrema9arg_max_fIflNSA_4lessIfEEEEEEJSI_SK_lN3cub18CUB_300001_SM_100013GridEvenShareIlEENSS_9GridQueueIyEESP_EEEvDpT0_,"",@"SHT_CUDA_INFO"
	.sectionflags	@""
	.align	4


	//----- nvinfo : EIATTR_CUDA_API_VERSION
	.align		4
        /*0000*/ 	.byte	0x04, 0x37
        /*0002*/ 	.short	(.L_218 - .L_217)
.L_217:
        /*0004*/ 	.word	0x00000082


	//----- nvinfo : EIATTR_KPARAM_INFO
	.align		4
.L_218:
        /*0008*/ 	.byte	0x04, 0x17
        /*000a*/ 	.short	(.L_220 - .L_219)
.L_219:
        /*000c*/ 	.word	0x00000000
        /*0010*/ 	.short	0x0005
        /*0012*/ 	.short	0x0070
        /*0014*/ 	.byte	0x00, 0xf0, 0x05, 0x00


	//----- nvinfo : EIATTR_KPARAM_INFO
	.align		4
.L_220:
        /*0018*/ 	.byte	0x04, 0x17
        /*001a*/ 	.short	(.L_222 - .L_221)
.L_221:
        /*001c*/ 	.word	0x00000000
        /*0020*/ 	.short	0x0004
        /*0022*/ 	.short	0x0068
        /*0024*/ 	.byte	0x00, 0xf0, 0x21, 0x00


	//----- nvinfo : EIATTR_KPARAM_INFO
	.align		4
.L_222:
        /*0028*/ 	.byte	0x04, 0x17
        /*002a*/ 	.short	(.L_224 - .L_223)
.L_223:
        /*002c*/ 	.word	0x00000000
        /*0030*/ 	.short	0x0003
        /*0032*/ 	.short	0x0020
        /*0034*/ 	.byte	0x00, 0xf0, 0x21, 0x01


	//----- nvinfo : EIATTR_KPARAM_INFO
	.align		4
.L_224:
        /*0038*/ 	.byte	0x04, 0x17
        /*003a*/ 	.short	(.L_226 - .L_225)
.L_225:
        /*003c*/ 	.word	0x00000000
        /*0040*/ 	.short	0x0002
        /*0042*/ 	.short	0x0018
        /*0044*/ 	.byte	0x00, 0xf0, 0x21, 0x00


	//----- nvinfo : EIATTR_KPARAM_INFO
	.align		4
.L_226:
        /*0048*/ 	.byte	0x04, 0x17
        /*004a*/ 	.short	(.L_228 - .L_227)
.L_227:
        /*004c*/ 	.word	0x00000000
        /*0050*/ 	.short	0x0001
        /*0052*/ 	.short	0x0010
        /*0054*/ 	.byte	0x00, 0xf5, 0x21, 0x00


	//----- nvinfo : EIATTR_KPARAM_INFO
	.align		4
.L_228:
        /*0058*/ 	.byte	0x04, 0x17
        /*005a*/ 	.short	(.L_230 - .L_229)
.L_229:
        /*005c*/ 	.word	0x00000000
        /*0060*/ 	.short	0x0000
        /*0062*/ 	.short	0x0000
        /*0064*/ 	.byte	0x00, 0xf0, 0x41, 0x00


	//----- nvinfo : EIATTR_SPARSE_MMA_MASK
	.align		4
.L_230:
        /*0068*/ 	.byte	0x03, 0x50
        /*006a*/ 	.short	0x0000


	//----- nvinfo : EIATTR_MAXREG_COUNT
	.align		4
        /*006c*/ 	.byte	0x03, 0x1b
        /*006e*/ 	.short	0x00ff


	//----- nvinfo : EIATTR_NUM_BARRIERS
	.align		4
        /*0070*/ 	.byte	0x02, 0x4c
        /*0072*/ 	.byte	0x01
	.zero		1


	//----- nvinfo : EIATTR_MERCURY_ISA_VERSION
	.align		4
        /*0074*/ 	.byte	0x03, 0x5f
        /*0076*/ 	.short	0x0101


	//----- nvinfo : EIATTR_COOP_GROUP_MASK_REGIDS
	.align		4
        /*0078*/ 	.byte	0x04, 0x29
        /*007a*/ 	.short	(.L_232 - .L_231)


	//   ....[0]....
.L_231:
        /*007c*/ 	.word	0xffffffff


	//   ....[1]....
        /*0080*/ 	.word	0xffffffff


	//   ....[2]....
        /*0084*/ 	.word	0xffffffff


	//   ....[3]....
        /*0088*/ 	.word	0xffffffff


	//   ....[4]....
        /*008c*/ 	.word	0xffffffff


	//   ....[5]....
        /*0090*/ 	.word	0xffffffff


	//   ....[6]....
        /*0094*/ 	.word	0xffffffff


	//   ....[7]....
        /*0098*/ 	.word	0xffffffff


	//   ....[8]....
        /*009c*/ 	.word	0xffffffff


	//   ....[9]....
        /*00a0*/ 	.word	0xffffffff


	//   ....[10]....
        /*00a4*/ 	.word	0xffffffff


	//   ....[11]....
        /*00a8*/ 	.word	0xffffffff


	//   ....[12]....
        /*00ac*/ 	.word	0xffffffff


	//   ....[13]....
        /*00b0*/ 	.word	0xffffffff


	//   ....[14]....
        /*00b4*/ 	.word	0xffffffff


	//   ....[15]....
        /*00b8*/ 	.word	0xffffffff


	//   ....[16]....
        /*00bc*/ 	.word	0xffffffff


	//   ....[17]....
        /*00c0*/ 	.word	0xffffffff


	//   ....[18]....
        /*00c4*/ 	.word	0xffffffff


	//   ....[19]....
        /*00c8*/ 	.word	0xffffffff


	//   ....[20]....
        /*00cc*/ 	.word	0xffffffff


	//   ....[21]....
        /*00d0*/ 	.word	0xffffffff


	//   ....[22]....
        /*00d4*/ 	.word	0xffffffff


	//   ....[23]....
        /*00d8*/ 	.word	0xffffffff


	//   ....[24]....
        /*00dc*/ 	.word	0xffffffff


	//   ....[25]....
        /*00e0*/ 	.word	0xffffffff


	//   ....[26]....
        /*00e4*/ 	.word	0xffffffff


	//   ....[27]....
        /*00e8*/ 	.word	0xffffffff


	//   ....[28]....
        /*00ec*/ 	.word	0xffffffff


	//   ....[29]....
        /*00f0*/ 	.word	0xffffffff


	//   ....[30]....
        /*00f4*/ 	.word	0xffffffff


	//   ....[31]....
        /*00f8*/ 	.word	0xffffffff


	//   ....[32]....
        /*00fc*/ 	.word	0xffffffff


	//   ....[33]....
        /*0100*/ 	.word	0xffffffff


	//   ....[34]....
        /*0104*/ 	.word	0xffffffff


	//   ....[35]....
        /*0108*/ 	.word	0xffffffff


	//   ....[36]....
        /*010c*/ 	.word	0xffffffff


	//   ....[37]....
        /*0110*/ 	.word	0xffffffff


	//   ....[38]....
        /*0114*/ 	.word	0xffffffff


	//   ....[39]....
        /*0118*/ 	.word	0xffffffff


	//   ....[40]....
        /*011c*/ 	.word	0xffffffff


	//   ....[41]....
        /*0120*/ 	.word	0xffffffff


	//   ....[42]....
        /*0124*/ 	.word	0xffffffff


	//   ....[43]....
        /*0128*/ 	.word	0xffffffff


	//   ....[44]....
        /*012c*/ 	.word	0xffffffff


	//----- nvinfo : EIATTR_COOP_GROUP_INSTR_OFFSETS
	.align		4
.L_232:
        /*0130*/ 	.byte	0x04, 0x28
        /*0132*/ 	.short	(.L_234 - .L_233)


	//   ....[0]....
.L_233:
        /*0134*/ 	.word	0x00000c20


	//   ....[1]....
        /*0138*/ 	.word	0x00000c50


	//   ....[2]....
        /*013c*/ 	.word	0x00000c60


	//   ....[3]....
        /*0140*/ 	.word	0x00000dc0


	//   ....[4]....
        /*0144*/ 	.word	0x00000e00


	//   ....[5]....
        /*0148*/ 	.word	0x00000e40


	//   ....[6]....
        /*014c*/ 	.word	0x00000f80


	//   ....[7]....
        /*0150*/ 	.word	0x00000fb0


	//   ....[8]....
        /*0154*/ 	.word	0x00000fe0


	//   ....[9]....
        /*0158*/ 	.word	0x00001110


	//   ....[10]....
        /*015c*/ 	.word	0x00001140


	//   ....[11]....
        /*0160*/ 	.word	0x00001170


	//   ....[12]....
        /*0164*/ 	.word	0x000012a0


	//   ....[13]....
        /*0168*/ 	.word	0x000012d0


	//   ....[14]....
        /*016c*/ 	.word	0x00001300


	//   ....[15]....
        /*0170*/ 	.word	0x00001eb0


	//   ....[16]....
        /*0174*/ 	.word	0x00001ec0


	//   ....[17]....
        /*0178*/ 	.word	0x00001f40


	//   ....[18]....
        /*017c*/ 	.word	0x000020c0


	//   ....[19]....
        /*0180*/ 	.word	0x000020f0


	//   ....[20]....
        /*0184*/ 	.word	0x00002120


	//   ....[21]....
        /*0188*/ 	.word	0x00002250


	//   ....[22]....
        /*018c*/ 	.word	0x00002280


	//   ....[23]....
        /*0190*/ 	.word	0x000022b0


	//   ....[24]....
        /*0194*/ 	.word	0x000023e0


	//   ....[25]....
        /*0198*/ 	.word	0x00002410


	//   ....[26]....
        /*019c*/ 	.word	0x00002440


	//   ....[27]....
        /*01a0*/ 	.word	0x00002570


	//   ....[28]....
        /*01a4*/ 	.word	0x000025a0


	//   ....[29]....
        /*01a8*/ 	.word	0x000025d0


	//   ....[30]....
        /*01ac*/ 	.word	0x000048a0


	//   ....[31]....
        /*01b0*/ 	.word	0x000048c0


	//   ....[32]....
        /*01b4*/ 	.word	0x000048d0


	//   ....[33]....
        /*01b8*/ 	.word	0x00004a70


	//   ....[34]....
        /*01bc*/ 	.word	0x00004aa0


	//   ....[35]....
        /*01c0*/ 	.word	0x00004ad0


	//   ....[36]....
        /*01c4*/ 	.word	0x00004c00


	//   ....[37]....
        /*01c8*/ 	.word	0x00004c30


	//   ....[38]....
        /*01cc*/ 	.word	0x00004c60


	//   ....[39]....
        /*01d0*/ 	.word	0x00004d90


	//   ....[40]....
        /*01d4*/ 	.word	0x00004dc0


	//   ....[41]....
        /*01d8*/ 	.word	0x00004df0


	//   ....[42]....
        /*01dc*/ 	.word	0x00004f20


	//   ....[43]....
        /*01e0*/ 	.word	0x00004f50


	//   ....[44]....
        /*01e4*/ 	.word	0x00004f80


	//----- nvinfo : EIATTR_VRC_CTA_INIT_COUNT
	.align		4
.L_234:
        /*01e8*/ 	.byte	0x02, 0x4a
	.zero		1
	.zero		1


	//----- nvinfo : EIATTR_EXIT_INSTR_OFFSETS
	.align		4
        /*01ec*/ 	.byte	0x04, 0x1c
        /*01ee*/ 	.short	(.L_236 - .L_235)


	//   ....[0]....
.L_235:
        /*01f0*/ 	.word	0x00005a90


	//   ....[1]....
        /*01f4*/ 	.word	0x00005b00


	//----- nvinfo : EIATTR_MAX_THREADS
	.align		4
.L_236:
        /*01f8*/ 	.byte	0x04, 0x05
        /*01fa*/ 	.short	(.L_238 - .L_237)
.L_237:
        /*01fc*/ 	.word	0x00000100
        /*0200*/ 	.word	0x00000001
        /*0204*/ 	.word	0x00000001


	//----- nvinfo : EIATTR_CRS_STACK_SIZE
	.align		4
.L_238:
        /*0208*/ 	.byte	0x04, 0x1e
        /*020a*/ 	.short	(.L_240 - .L_239)
.L_239:
        /*020c*/ 	.word	0x00000000


	//----- nvinfo : EIATTR_CBANK_PARAM_SIZE
	.align		4
.L_240:
        /*0210*/ 	.byte	0x03, 0x19
        /*0212*/ 	.short	0x0071


	//----- nvinfo : EIATTR_PARAM_CBANK
	.align		4
        /*0214*/ 	.byte	0x04, 0x0a
        /*0216*/ 	.short	(.L_242 - .L_241)
	.align		4
.L_241:
        /*0218*/ 	.word	index@(.nv.constant0._ZN6thrust24THRUST_300001_SM_1000_NS8cuda_cub4core6detail13_kernel_agentINS1_8__reduce11ReduceAgentINS0_12zip_iteratorIN4cuda3std3__45tupleIJNS0_10device_ptrIfEENS0_17counting_iteratorIlNS0_11use_defaultESF_SF_EEEEEEEPNSB_IJflEEESJ_lNS1_9__extrema9arg_max_fIflNSA_4lessIfEEEEEEJSI_SK_lN3cub18CUB_300001_SM_100013GridEvenShareIlEENSS_9GridQueueIyEESP_EEEvDpT0_)
        /*021c*/ 	.short	0x0380
        /*021e*/ 	.short	0x0071


	//----- nvinfo : EIATTR_SW_WAR
	.align		4
.L_242:
        /*0220*/ 	.byte	0x04, 0x36
        /*0222*/ 	.short	(.L_244 - .L_243)
.L_243:
        /*0224*/ 	.word	0x00000008
.L_244:


//--------------------- .nv.info._ZN6thrust24THRUST_300001_SM_1000_NS8cuda_cub4core6detail13_kernel_agentINS1_8__reduce11ReduceAgentINS0_12zip_iteratorIN4cuda3std3__45tupleIJNS0_10device_ptrIfEENS0_17counting_iteratorIlNS0_11use_defaultESF_SF_EEEEEEEPNSB_IJflEEESJ_lNS1_9__extrema9arg_max_fIflNSA_4lessIfEEEEEEJSI_SK_lSP_EEEvDpT0_ --------------------------
	.section	.nv.info._ZN6thrust24THRUST_300001_SM_1000_NS8cuda_cub4core6detail13_kernel_agentINS1_8__reduce11ReduceAgentINS0_12zip_iteratorIN4cuda3std3__45tupleIJNS0_10device_ptrIfEENS0_17counting_iteratorIlNS0_11use_defaultESF_SF_EEEEEEEPNSB_IJflEEESJ_lNS1_9__extrema9arg_max_fIflNSA_4lessIfEEEEEEJSI_SK_lSP_EEEvDpT0_,"",@"SHT_CUDA_INFO"
	.sectionflags	@""
	.align	4


	//----- nvinfo : EIATTR_CUDA_API_VERSION
	.align		4
        /*0000*/ 	.byte	0x04, 0x37
        /*0002*/ 	.short	(.L_246 - .L_245)
.L_245:
        /*0004*/ 	.word	0x00000082


	//----- nvinfo : EIATTR_KPARAM_INFO
	.align		4
.L_246:
        /*0008*/ 	.byte	0x04, 0x17
        /*000a*/ 	.short	(.L_248 - .L_247)
.L_247:
        /*000c*/ 	.word	0x00000000
        /*0010*/ 	.short	0x0003
        /*0012*/ 	.short	0x0020
        /*0014*/ 	.byte	0x00, 0xf0, 0x05, 0x00


	//----- nvinfo : EIATTR_KPARAM_INFO
	.align		4
.L_248:
        /*0018*/ 	.byte	0x04, 0x17
        /*001a*/ 	.short	(.L_250 - .L_249)
.L_249:
        /*001c*/ 	.word	0x00000000
        /*0020*/ 	.short	0x0002
        /*0022*/ 	.short	0x0018
        /*0024*/ 	.byte	0x00, 0xf0, 0x21, 0x00


	//----- nvinfo : EIATTR_KPARAM_INFO
	.align		4
.L_250:
        /*0028*/ 	.byte	0x04, 0x17
        /*002a*/ 	.short	(.L_252 - .L_251)
.L_251:
        /*002c*/ 	.word	0x00000000
        /*0030*/ 	.short	0x0001
        /*0032*/ 	.short	0x0010
        /*0034*/ 	.byte	0x00, 0xf5, 0x21, 0x00


	//----- nvinfo : EIATTR_KPARAM_INFO
	.align		4
.L_252:
        /*0038*/ 	.byte	0x04, 0x17
        /*003a*/ 	.short	(.L_254 - .L_253)
.L_253:
        /*003c*/ 	.word	0x00000000
        /*0040*/ 	.short	0x0000
        /*0042*/ 	.short	0x0000
        /*0044*/ 	.byte	0x00, 0xf0, 0x41, 0x00


	//----- nvinfo : EIATTR_SPARSE_MMA_MASK
	.align		4
.L_254:
        /*0048*/ 	.byte	0x03, 0x50
        /*004a*/ 	.short	0x0000


	//----- nvinfo : EIATTR_MAXREG_COUNT
	.align		4
        /*004c*/ 	.byte	0x03, 0x1b
        /*004e*/ 	.short	0x00ff


	//----- nvinfo : EIATTR_NUM_BARRIERS
	.align		4
        /*0050*/ 	.byte	0x02, 0x4c
        /*0052*/ 	.byte	0x01
	.zero		1


	//----- nvinfo : EIATTR_MERCURY_ISA_VERSION
	.align		4
        /*0054*/ 	.byte	0x03, 0x5f
        /*0056*/ 	.short	0x0101


	//----- nvinfo : EIATTR_COOP_GROUP_MASK_REGIDS
	.align		4
        /*0058*/ 	.byte	0x04, 0x29
        /*005a*/ 	.short	(.L_256 - .L_255)


	//   ....[0]....
.L_255:
        /*005c*/ 	.word	0xffffffff


	//   ....[1]....
        /*0060*/ 	.word	0xffffffff


	//   ....[2]....
        /*0064*/ 	.word	0xffffffff


	//   ....[3]....
        /*0068*/ 	.word	0xffffffff


	//   ....[4]....
        /*006c*/ 	.word	0xffffffff


	//   ....[5]....
        /*0070*/ 	.word	0xffffffff


	//   ....[6]....
        /*0074*/ 	.word	0xffffffff


	//   ....[7]....
        /*0078*/ 	.word	0xffffffff


	//   ....[8]....
        /*007c*/ 	.word	0xffffffff


	//   ....[9]....
        /*0080*/ 	.word	0xffffffff


	//   ....[10]....
        /*0084*/ 	.word	0xffffffff


	//   ....[11]....
        /*0088*/ 	.word	0xffffffff


	//   ....[12]....
        /*008c*/ 	.word	0xffffffff


	//   ....[13]....
        /*0090*/ 	.word	0xffffffff


	//   ....[14]....
        /*0094*/ 	.word	0xffffffff


	//   ....[15]....
        /*0098*/ 	.word	0xffffffff


	//   ....[16]....
        /*009c*/ 	.word	0xffffffff


	//   ....[17]....
        /*00a0*/ 	.word	0xffffffff


	//   ....[18]....
        /*00a4*/ 	.word	0xffffffff


	//   ....[19]....
        /*00a8*/ 	.word	0xffffffff


	//   ....[20]....
        /*00ac*/ 	.word	0xffffffff


	//   ....[21]....
        /*00b0*/ 	.word	0xffffffff


	//   ....[22]....
        /*00b4*/ 	.word	0xffffffff


	//   ....[23]....
        /*00b8*/ 	.word	0xffffffff


	//   ....[24]....
        /*00bc*/ 	.word	0xffffffff


	//   ....[25]....
        /*00c0*/ 	.word	0xffffffff


	//   ....[26]....
        /*00c4*/ 	.word	0xffffffff


	//   ....[27]....
        /*00c8*/ 	.word	0xffffffff


	//   ....[28]....
        /*00cc*/ 	.word	0xffffffff


	//   ....[29]....
        /*00d0*/ 	.word	0xffffffff


	//   ....[30]....
        /*00d4*/ 	.word	0xffffffff


	//   ....[31]....
        /*00d8*/ 	.word	0xffffffff


	//   ....[32]....
        /*00dc*/ 	.word	0xffffffff


	//   ....[33]....
        /*00e0*/ 	.word	0xffffffff


	//   ....[34]....
        /*00e4*/ 	.word	0xffffffff


	//   ....[35]....
        /*00e8*/ 	.word	0xffffffff


	//   ....[36]....
        /*00ec*/ 	.word	0xffffffff


	//   ....[37]....
        /*00f0*/ 	.word	0xffffffff


	//   ....[38]....
        /*00f4*/ 	.word	0xffffffff


	//   ....[39]....
        /*00f8*/ 	.word	0xffffffff


	//   ....[40]....
        /*00fc*/ 	.word	0xffffffff


	//   ....[41]....
        /*0100*/ 	.word	0xffffffff


	//   ....[42]....
        /*0104*/ 	.word	0xffffffff


	//   ....[43]....
        /*0108*/ 	.word	0xffffffff


	//   ....[44]....
        /*010c*/ 	.word	0xffffffff


	//----- nvinfo : EIATTR_COOP_GROUP_INSTR_OFFSETS
	.align		4
.L_256:
        /*0110*/ 	.byte	0x04, 0x28
        /*0112*/ 	.short	(.L_258 - .L_257)


	//   ....[0]....
.L_257:
        /*0114*/ 	.word	0x00000b20


	//   ....[1]....
        /*0118*/ 	.word	0x00000b50


	//   ....[2]....
        /*011c*/ 	.word	0x00000b60


	//   ....[3]....
        /*0120*/ 	.word	0x00000cd0


	//   ....[4]....
        /*0124*/ 	.word	0x00000d10


	//   ....[5]....
        /*0128*/ 	.word	0x00000d40


	//   ....[6]....
        /*012c*/ 	.word	0x00000e80


	//   ....[7]....
        /*0130*/ 	.word	0x00000eb0


	//   ....[8]....
        /*0134*/ 	.word	0x00000ee0


	//   ....[9]....
        /*0138*/ 	.word	0x00001010


	//   ....[10]....
        /*013c*/ 	.word	0x00001040


	//   ....[11]....
        /*0140*/ 	.word	0x00001070


	//   ....[12]....
        /*0144*/ 	.word	0x000011a0


	//   ....[13]....
        /*0148*/ 	.word	0x000011d0


	//   ....[14]....
        /*014c*/ 	.word	0x00001200


	//   ....[15]....
        /*0150*/ 	.word	0x00001dc0


	//   ....[16]....
        /*0154*/ 	.word	0x00001dd0


	//   ....[17]....
        /*0158*/ 	.word	0x00001e50


	//   ....[18]....
        /*015c*/ 	.word	0x00001fc0


	//   ....[19]....
        /*0160*/ 	.word	0x00001ff0


	//   ....[20]....
        /*0164*/ 	.word	0x00002020


	//   ....[21]....
        /*0168*/ 	.word	0x00002150


	//   ....[22]....
        /*016c*/ 	.word	0x00002180


	//   ....[23]....
        /*0170*/ 	.word	0x000021b0


	//   ....[24]....
        /*0174*/ 	.word	0x000022e0


	//   ....[25]....
        /*0178*/ 	.word	0x00002310


	//   ....[26]....
        /*017c*/ 	.word	0x00002340


	//   ....[27]....
        /*0180*/ 	.word	0x00002470


	//   ....[28]....
        /*0184*/ 	.word	0x000024a0


	//   ....[29]....
        /*0188*/ 	.word	0x000024d0


	//   ....[30]....
        /*018c*/ 	.word	0x00004400


	//   ....[31]....
        /*0190*/ 	.word	0x00004420


	//   ....[32]....
        /*0194*/ 	.word	0x00004430


	//   ....[33]....
        /*0198*/ 	.word	0x000045d0


	//   ....[34]....
        /*019c*/ 	.word	0x00004600


	//   ....[35]....
        /*01a0*/ 	.word	0x00004630


	//   ....[36]....
        /*01a4*/ 	.word	0x00004760


	//   ....[37]....
        /*01a8*/ 	.word	0x00004790


	//   ....[38]....
        /*01ac*/ 	.word	0x000047c0


	//   ....[39]....
        /*01b0*/ 	.word	0x000048f0


	//   ....[40]....
        /*01b4*/ 	.word	0x00004920


	//   ....[41]....
        /*01b8*/ 	.word	0x00004950


	//   ....[42]....
        /*01bc*/ 	.word	0x00004a80


	//   ....[43]....
        /*01c0*/ 	.word	0x00004ab0


	//   ....[44]....
        /*01c4*/ 	.word	0x00004ae0


	//----- nvinfo : EIATTR_VRC_CTA_INIT_COUNT
	.align		4
.L_258:
        /*01c8*/ 	.byte	0x02, 0x4a
	.zero		1
	.zero		1


	//----- nvinfo : EIATTR_EXIT_INSTR_OFFSETS
	.align		4
        /*01cc*/ 	.byte	0x04, 0x1c
        /*01ce*/ 	.short	(.L_260 - .L_259)


	//   ....[0]....
.L_259:
        /*01d0*/ 	.word	0x00000040


	//   ....[1]....
        /*01d4*/ 	.word	0x000055f0


	//   ....[2]....
        /*01d8*/ 	.word	0x00005660


	//----- nvinfo : EIATTR_MAX_THREADS
	.align		4
.L_260:
        /*01dc*/ 	.byte	0x04, 0x05
        /*01de*/ 	.short	(.L_262 - .L_261)
.L_261:
        /*01e0*/ 	.word	0x00000100
        /*01e4*/ 	.word	0x00000001
        /*01e8*/ 	.word	0x00000001


	//----- nvinfo : EIATTR_CRS_STACK_SIZE
	.align		4
.L_262:
        /*01ec*/ 	.byte	0x04, 0x1e
        /*01ee*/ 	.short	(.L_264 - .L_263)
.L_263:
        /*01f0*/ 	.word	0x00000000


	//----- nvinfo : EIATTR_CBANK_PARAM_SIZE
	.align		4
.L_264:
        /*01f4*/ 	.byte	0x03, 0x19
        /*01f6*/ 	.short	0x0021


	//----- nvinfo : EIATTR_PARAM_CBANK
	.align		4
        /*01f8*/ 	.byte	0x04, 0x0a
        /*01fa*/ 	.short	(.L_266 - .L_265)
	.align		4
.L_265:
        /*01fc*/ 	.word	index@(.nv.constant0._ZN6thrust24THRUST_300001_SM_1000_NS8cuda_cub4core6detail13_kernel_agentINS1_8__reduce11ReduceAgentINS0_12zip_iteratorIN4cuda3std3__45tupleIJNS0_10device_ptrIfEENS0_17counting_iteratorIlNS0_11use_defaultESF_SF_EEEEEEEPNSB_IJflEEESJ_lNS1_9__extrema9arg_max_fIflNSA_4lessIfEEEEEEJSI_SK_lSP_EEEvDpT0_)
        /*0200*/ 	.short	0x0380
        /*0202*/ 	.short	0x0021


	//----- nvinfo : EIATTR_SW_WAR
	.align		4
.L_266:
        /*0204*/ 	.byte	0x04, 0x36
        /*0206*/ 	.short	(.L_268 - .L_267)
.L_267:
        /*0208*/ 	.word	0x00000008
.L_268:


//--------------------- .nv.info._ZN6thrust24THRUST_300001_SM_1000_NS8cuda_cub4core6detail13_kernel_agentINS1_8__reduce11ReduceAgentIPN4cuda3std3__45tupleIJflEEESC_SB_iNS1_9__extrema9arg_max_fIflNS9_4lessIfEEEEEEJSC_SC_iSH_EEEvDpT0_ --------------------------
	.section	.nv.info._ZN6thrust24THRUST_300001_SM_1000_NS8cuda_cub4core6detail13_kernel_agentINS1_8__reduce11ReduceAgentIPN4cuda3std3__45tupleIJflEEESC_SB_iNS1_9__extrema9arg_max_fIflNS9_4lessIfEEEEEEJSC_SC_iSH_EEEvDpT0_,"",@"SHT_CUDA_INFO"
	.sectionflags	@""
	.align	4


	//----- nvinfo : EIATTR_CUDA_API_VERSION
	.align		4
        /*0000*/ 	.byte	0x04, 0x37
        /*0002*/ 	.short	(.L_270 - .L_269)
.L_269:
        /*0004*/ 	.word	0x00000082


	//----- nvinfo : EIATTR_KPARAM_INFO
	.align		4
.L_270:
        /*0008*/ 	.byte	0x04, 0x17
        /*000a*/ 	.short	(.L_272 - .L_271)
.L_271:
        /*000c*/ 	.word	0x00000000
        /*0010*/ 	.short	0x0003
        /*0012*/ 	.short	0x0014
        /*0014*/ 	.byte	0x00, 0xf0, 0x05, 0x00


	//----- nvinfo : EIATTR_KPARAM_INFO
	.align		4
.L_272:
        /*0018*/ 	.byte	0x04, 0x17
        /*001a*/ 	.short	(.L_274 - .L_273)
.L_273:
        /*001c*/ 	.word	0x00000000
        /*0020*/ 	.short	0x0002
        /*0022*/ 	.short	0x0010
        /*0024*/ 	.byte	0x00, 0xf0, 0x11, 0x00


	//----- nvinfo : EIATTR_KPARAM_INFO
	.align		4
.L_274:
        /*0028*/ 	.byte	0x04, 0x17
        /*002a*/ 	.short	(.L_276 - .L_275)
.L_275:
        /*002c*/ 	.word	0x00000000
        /*0030*/ 	.short	0x0001
        /*0032*/ 	.short	0x0008
        /*0034*/ 	.byte	0x00, 0xf5, 0x21, 0x00


	//----- nvinfo : EIATTR_KPARAM_INFO
	.align		4
.L_276:
        /*0038*/ 	.byte	0x04, 0x17
        /*003a*/ 	.short	(.L_278 - .L_277)
.L_277:
        /*003c*/ 	.word	0x00000000
        /*0040*/ 	.short	0x0000
        /*0042*/ 	.short	0x0000
        /*0044*/ 	.byte	0x00, 0xf5, 0x21, 0x00


	//----- nvinfo : EIATTR_SPARSE_MMA_MASK
	.align		4
.L_278:
        /*0048*/ 	.byte	0x03, 0x50
        /*004a*/ 	.short	0x0000


	//----- nvinfo : EIATTR_MAXREG_COUNT
	.align		4
        /*004c*/ 	.byte	0x03, 0x1b
        /*004e*/ 	.short	0x00ff


	//----- nvinfo : EIATTR_NUM_BARRIERS
	.align		4
        /*0050*/ 	.byte	0x02, 0x4c
        /*0052*/ 	.byte	0x01
	.zero		1


	//----- nvinfo : EIATTR_MERCURY_ISA_VERSION
	.align		4
        /*0054*/ 	.byte	0x03, 0x5f
        /*0056*/ 	.short	0x0101


	//----- nvinfo : EIATTR_COOP_GROUP_MASK_REGIDS
	.align		4
        /*0058*/ 	.byte	0x04, 0x29
        /*005a*/ 	.short	(.L_280 - .L_279)


	//   ....[0]....
.L_279:
        /*005c*/ 	.word	0xffffffff


	//   ....[1]....
        /*0060*/ 	.word	0xffffffff


	//   ....[2]....
        /*0064*/ 	.word	0xffffffff


	//   ....[3]....
        /*0068*/ 	.word	0xffffffff


	//   ....[4]....
        /*006c*/ 	.word	0xffffffff


	//   ....[5]....
        /*0070*/ 	.word	0xffffffff


	//   ....[6]....
        /*0074*/ 	.word	0xffffffff


	//   ....[7]....
        /*0078*/ 	.word	0xffffffff


	//   ....[8]....
        /*007c*/ 	.word	0xffffffff


	//   ....[9]....
        /*0080*/ 	.word	0xffffffff


	//   ....[10]....
        /*0084*/ 	.word	0xffffffff


	//   ....[11]....
        /*0088*/ 	.word	0xffffffff


	//   ....[12]....
        /*008c*/ 	.word	0xffffffff


	//   ....[13]....
        /*0090*/ 	.word	0xffffffff


	//   ....[14]....
        /*0094*/ 	.word	0xffffffff


	//   ....[15]....
        /*0098*/ 	.word	0xffffffff


	//   ....[16]....
        /*009c*/ 	.word	0xffffffff


	//   ....[17]....
        /*00a0*/ 	.word	0xffffffff


	//   ....[18]....
        /*00a4*/ 	.word	0xffffffff


	//   ....[19]....
        /*00a8*/ 	.word	0xffffffff


	//   ....[20]....
        /*00ac*/ 	.word	0xffffffff


	//   ....[21]....
        /*00b0*/ 	.word	0xffffffff


	//   ....[22]....
        /*00b4*/ 	.word	0xffffffff


	//   ....[23]....
        /*00b8*/ 	.word	0xffffffff


	//   ....[24]....
        /*00bc*/ 	.word	0xffffffff


	//   ....[25]....
        /*00c0*/ 	.word	0xffffffff


	//   ....[26]....
        /*00c4*/ 	.word	0xffffffff


	//   ....[27]....
        /*00c8*/ 	.word	0xffffffff


	//   ....[28]....
        /*00cc*/ 	.word	0xffffffff


	//   ....[29]....
        /*00d0*/ 	.word	0xffffffff


	//   ....[30]....
        /*00d4*/ 	.word	0xffffffff


	//   ....[31]....
        /*00d8*/ 	.word	0xffffffff


	//   ....[32]....
        /*00dc*/ 	.word	0xffffffff


	//   ....[33]....
        /*00e0*/ 	.word	0xffffffff


	//   ....[34]....
        /*00e4*/ 	.word	0xffffffff


	//   ....[35]....
        /*00e8*/ 	.word	0xffffffff


	//   ....[36]....
        /*00ec*/ 	.word	0xffffffff


	//   ....[37]....
        /*00f0*/ 	.word	0xffffffff


	//   ....[38]....
        /*00f4*/ 	.word	0xffffffff


	//   ....[39]....
        /*00f8*/ 	.word	0xffffffff


	//   ....[40]....
        /*00fc*/ 	.word	0xffffffff


	//   ....[41]....
        /*0100*/ 	.word	0xffffffff


	//   ....[42]....
        /*0104*/ 	.word	0xffffffff


	//   ....[43]....
        /*0108*/ 	.word	0xffffffff


	//   ....[44]....
        /*010c*/ 	.word	0xffffffff


	//----- nvinfo : EIATTR_COOP_GROUP_INSTR_OFFSETS
	.align		4
.L_280:
        /*0110*/ 	.byte	0x04, 0x28
        /*0112*/ 	.short	(.L_282 - .L_281)


	//   ....[0]....
.L_281:
        /*0114*/ 	.word	0x00000a60


	//   ....[1]....
        /*0118*/ 	.word	0x00000a90


	//   ....[2]....
        /*011c*/ 	.word	0x00000aa0


	//   ....[3]....
        /*0120*/ 	.word	0x00000c00


	//   ....[4]....
        /*0124*/ 	.word	0x00000c40


	//   ....[5]....
        /*0128*/ 	.word	0x00000c80


	//   ....[6]....
        /*012c*/ 	.word	0x00000dc0


	//   ....[7]....
        /*0130*/ 	.word	0x00000df0


	//   ....[8]....
        /*0134*/ 	.word	0x00000e20


	//   ....[9]....
        /*0138*/ 	.word	0x00000f50


	//   ....[10]....
        /*013c*/ 	.word	0x00000f80


	//   ....[11]....
        /*0140*/ 	.word	0x00000fb0


	//   ....[12]....
        /*0144*/ 	.word	0x000010e0


	//   ....[13]....
        /*0148*/ 	.word	0x00001110


	//   ....[14]....
        /*014c*/ 	.word	0x00001140


	//   ....[15]....
        /*0150*/ 	.word	0x00001d00


	//   ....[16]....
        /*0154*/ 	.word	0x00001d10


	//   ....[17]....
        /*0158*/ 	.word	0x00001d20


	//   ....[18]....
        /*015c*/ 	.word	0x00001ef0


	//   ....[19]....
        /*0160*/ 	.word	0x00001f30


	//   ....[20]....
        /*0164*/ 	.word	0x00001f60


	//   ....[21]....
        /*0168*/ 	.word	0x00002090


	//   ....[22]....
        /*016c*/ 	.word	0x000020c0


	//   ....[23]....
        /*0170*/ 	.word	0x000020f0


	//   ....[24]....
        /*0174*/ 	.word	0x00002220


	//   ....[25]....
        /*0178*/ 	.word	0x00002250


	//   ....[26]....
        /*017c*/ 	.word	0x00002280


	//   ....[27]....
        /*0180*/ 	.word	0x000023b0


	//   ....[28]....
        /*0184*/ 	.word	0x000023e0


	//   ....[29]....
        /*0188*/ 	.word	0x00002410


	//   ....[30]....
        /*018c*/ 	.word	0x000042a0


	//   ....[31]....
        /*0190*/ 	.word	0x000042c0


	//   ....[32]....
        /*0194*/ 	.word	0x000042d0


	//   ....[33]....
        /*0198*/ 	.word	0x00004470


	//   ....[34]....
        /*019c*/ 	.word	0x000044a0


	//   ....[35]....
        /*01a0*/ 	.word	0x000044d0


	//   ....[36]....
        /*01a4*/ 	.word	0x00004600


	//   ....[37]....
        /*01a8*/ 	.word	0x00004630


	//   ....[38]....
        /*01ac*/ 	.word	0x00004660


	//   ....[39]....
        /*01b0*/ 	.word	0x00004790


	//   ....[40]....
        /*01b4*/ 	.word	0x000047c0


	//   ....[41]....
        /*01b8*/ 	.word	0x000047f0


	//   ....[42]....
        /*01bc*/ 	.word	0x00004920


	//   ....[43]....
        /*01c0*/ 	.word	0x00004950


	//   ....[44]....
        /*01c4*/ 	.word	0x00004980


	//----- nvinfo : EIATTR_VRC_CTA_INIT_COUNT
	.align		4
.L_282:
        /*01c8*/ 	.byte	0x02, 0x4a
	.zero		1
	.zero		1


	//----- nvinfo : EIATTR_EXIT_INSTR_OFFSETS
	.align		4
        /*01cc*/ 	.byte	0x04, 0x1c
        /*01ce*/ 	.short	(.L_284 - .L_283)


	//   ....[0]....
.L_283:
        /*01d0*/ 	.word	0x00000030


	//   ....[1]....
        /*01d4*/ 	.word	0x00005490


	//   ....[2]....
        /*01d8*/ 	.word	0x00005500


	//----- nvinfo : EIATTR_MAX_THREADS
	.align		4
.L_284:
        /*01dc*/ 	.byte	0x04, 0x05
        /*01de*/ 	.short	(.L_286 - .L_285)
.L_285:
        /*01e0*/ 	.word	0x00000100
        /*01e4*/ 	.word	0x00000001
        /*01e8*/ 	.word	0x00000001


	//----- nvinfo : EIATTR_CRS_STACK_SIZE
	.align		4
.L_286:
        /*01ec*/ 	.byte	0x04, 0x1e
        /*01ee*/ 	.short	(.L_288 - .L_287)
.L_287:
        /*01f0*/ 	.word	0x00000000


	//----- nvinfo : EIATTR_CBANK_PARAM_SIZE
	.align		4
.L_288:
        /*01f4*/ 	.byte	0x03, 0x19
        /*01f6*/ 	.short	0x0015


	//----- nvinfo : EIATTR_PARAM_CBANK
	.align		4
        /*01f8*/ 	.byte	0x04, 0x0a
        /*01fa*/ 	.short	(.L_290 - .L_289)
	.align		4
.L_289:
        /*01fc*/ 	.word	index@(.nv.constant0._ZN6thrust24THRUST_300001_SM_1000_NS8cuda_cub4core6detail13_kernel_agentINS1_8__reduce11ReduceAgentIPN4cuda3std3__45tupleIJflEEESC_SB_iNS1_9__extrema9arg_max_fIflNS9_4lessIfEEEEEEJSC_SC_iSH_EEEvDpT0_)
        /*0200*/ 	.short	0x0380
        /*0202*/ 	.short	0x0015


	//----- nvinfo : EIATTR_SW_WAR
	.align		4
.L_290:
        /*0204*/ 	.byte	0x04, 0x36
        /*0206*/ 	.short	(.L_292 - .L_291)
.L_291:
        /*0208*/ 	.word	0x00000008
.L_292:


//--------------------- .nv.info._ZN6thrust24THRUST_300001_SM_1000_NS8cuda_cub4core6detail13_kernel_agentINS1_8__reduce11ReduceAgentINS0_12zip_iteratorIN4cuda3std3__45tupleIJNS0_10device_ptrIfEENS0_17counting_iteratorIlNS0_11use_defaultESF_SF_EEEEEEEPNSB_IJflEEESJ_iNS1_9__extrema9arg_max_fIflNSA_4lessIfEEEEEEJSI_SK_iN3cub18CUB_300001_SM_100013GridEvenShareIiEENSS_9GridQueueIjEESP_EEEvDpT0_ --------------------------
	.section	.nv.info._ZN6thrust24THRUST_300001_SM_1000_NS8cuda_cub4core6detail13_kernel_agentINS1_8__reduce11ReduceAgentINS0_12zip_iteratorIN4cuda3std3__45tupleIJNS0_10device_ptrIfEENS0_17counting_iteratorIlNS0_11use_defaultESF_SF_EEEEEEEPNSB_IJflEEESJ_iNS1_9__extrema9arg_max_fIflNSA_4lessIfEEEEEEJSI_SK_iN3cub18CUB_300001_SM_100013GridEvenShareIiEENSS_9GridQueueIjEESP_EEEvDpT0_,"",@"SHT_CUDA_INFO"
	.sectionflags	@""
	.align	4


	//----- nvinfo : EIATTR_CUDA_API_VERSION
	.align		4
        /*0000*/ 	.byte	0x04, 0x37
        /*0002*/ 	.short	(.L_294 - .L_293)
.L_293:
        /*0004*/ 	.word	0x00000082


	//----- nvinfo : EIATTR_KPARAM_INFO
	.align		4
.L_294:
        /*0008*/ 	.byte	0x04, 0x17
        /*000a*/ 	.short	(.L_296 - .L_295)
.L_295:
        /*000c*/ 	.word	0x00000000
        /*0010*/ 	.short	0x0005
        /*0012*/ 	.short	0x0050
        /*0014*/ 	.byte	0x00, 0xf0, 0x05, 0x00


	//----- nvinfo : EIATTR_KPARAM_INFO
	.align		4
.L_296:
        /*0018*/ 	.byte	0x04, 0x17
        /*001a*/ 	.short	(.L_298 - .L_297)
.L_297:
        /*001c*/ 	.word	0x00000000
        /*0020*/ 	.short	0x0004
        /*0022*/ 	.short	0x0048
        /*0024*/ 	.byte	0x00, 0xf0, 0x21, 0x00


	//----- nvinfo : EIATTR_KPARAM_INFO
	.align		4
.L_298:
        /*0028*/ 	.byte	0x04, 0x17
        /*002a*/ 	.short	(.L_300 - .L_299)
.L_299:
        /*002c*/ 	.word	0x00000000
        /*0030*/ 	.short	0x0003
        /*0032*/ 	.short	0x001c
        /*0034*/ 	.byte	0x00, 0xf0, 0xa1, 0x00


	//----- nvinfo : EIATTR_KPARAM_INFO
	.align		4
.L_300:
        /*0038*/ 	.byte	0x04, 0x17
        /*003a*/ 	.short	(.L_302 - .L_301)
.L_301:
        /*003c*/ 	.word	0x00000000
        /*0040*/ 	.short	0x0002
        /*0042*/ 	.short	0x0018
        /*0044*/ 	.byte	0x00, 0xf0, 0x11, 0x00


	//----- nvinfo : EIATTR_KPARAM_INFO
	.align		4
.L_302:
        /*0048*/ 	.byte	0x04, 0x17
        /*004a*/ 	.short	(.L_304 - .L_303)
.L_303:
        /*004c*/ 	.word	0x00000000
        /*0050*/ 	.short	0x0001
        /*0052*/ 	.short	0x0010
        /*0054*/ 	.byte	0x00, 0xf5, 0x21, 0x00


	//----- nvinfo : EIATTR_KPARAM_INFO
	.align		4
.L_304:
        /*0058*/ 	.byte	0x04, 0x17
        /*005a*/ 	.short	(.L_306 - .L_305)
.L_305:
        /*005c*/ 	.word	0x00000000
        /*0060*/ 	.short	0x0000
        /*0062*/ 	.short	0x0000
        /*0064*/ 	.byte	0x00, 0xf0, 0x41, 0x00


	//----- nvinfo : EIATTR_SPARSE_MMA_MASK
	.align		4
.L_306:
        /*0068*/ 	.byte	0x03, 0x50
        /*006a*/ 	.short	0x0000


	//----- nvinfo : EIATTR_MAXREG_COUNT
	.align		4
        /*006c*/ 	.byte	0x03, 0x1b
        /*006e*/ 	.short	0x00ff


	//----- nvinfo : EIATTR_NUM_BARRIERS
	.align		4
        /*0070*/ 	.byte	0x02, 0x4c
        /*0072*/ 	.byte	0x01
	.zero		1


	//----- nvinfo : EIATTR_MERCURY_ISA_VERSION
	.align		4
        /*0074*/ 	.byte	0x03, 0x5f
        /*0076*/ 	.short	0x0101


	//----- nvinfo : EIATTR_COOP_GROUP_MASK_REGIDS
	.align		4
        /*0078*/ 	.byte	0x04, 0x29
        /*007a*/ 	.short	(.L_308 - .L_307)


	//   ....[0]....
.L_307:
        /*007c*/ 	.word	0xffffffff


	//   ....[1]....
        /*0080*/ 	.word	0xffffffff


	//   ....[2]....
        /*0084*/ 	.word	0xffffffff


	//   ....[3]....
        /*0088*/ 	.word	0xffffffff


	//   ....[4]....
        /*008c*/ 	.word	0xffffffff


	//   ....[5]....
        /*0090*/ 	.word	0xffffffff


	//   ....[6]....
        /*0094*/ 	.word	0xffffffff


	//   ....[7]....
        /*0098*/ 	.word	0xffffffff


	//   ....[8]....
        /*009c*/ 	.word	0xffffffff


	//   ....[9]....
        /*00a0*/ 	.word	0xffffffff


	//   ....[10]....
        /*00a4*/ 	.word	0xffffffff


	//   ....[11]....
        /*00a8*/ 	.word	0xffffffff


	//   ....[12]....
        /*00ac*/ 	.word	0xffffffff


	//   ....[13]....
        /*00b0*/ 	.word	0xffffffff


	//   ....[14]....
        /*00b4*/ 	.word	0xffffffff


	//   ....[15]....
        /*00b8*/ 	.word	0xffffffff


	//   ....[16]....
        /*00bc*/ 	.word	0xffffffff


	//   ....[17]....
        /*00c0*/ 	.word	0xffffffff


	//   ....[18]....
        /*00c4*/ 	.word	0xffffffff


	//   ....[19]....
        /*00c8*/ 	.word	0xffffffff


	//   ....[20]....
        /*00cc*/ 	.word	0xffffffff


	//   ....[21]....
        /*00d0*/ 	.word	0xffffffff


	//   ....[22]....
        /*00d4*/ 	.word	0xffffffff


	//   ....[23]....
        /*00d8*/ 	.word	0xffffffff


	//   ....[24]....
        /*00dc*/ 	.word	0xffffffff


	//   ....[25]....
        /*00e0*/ 	.word	0xffffffff


	//   ....[26]....
        /*00e4*/ 	.word	0xffffffff


	//   ....[27]....
        /*00e8*/ 	.word	0xffffffff


	//   ....[28]....
        /*00ec*/ 	.word	0xffffffff


	//   ....[29]....
        /*00f0*/ 	.word	0xffffffff


	//   ....[30]....
        /*00f4*/ 	.word	0xffffffff


	//   ....[31]....
        /*00f8*/ 	.word	0xffffffff


	//   ....[32]....
        /*00fc*/ 	.word	0xffffffff


	//   ....[33]....
        /*0100*/ 	.word	0xffffffff


	//   ....[34]....
        /*0104*/ 	.word	0xffffffff


	//   ....[35]....
        /*0108*/ 	.word	0xffffffff


	//   ....[36]....
        /*010c*/ 	.word	0xffffffff


	//   ....[37]....
        /*0110*/ 	.word	0xffffffff


	//   ....[38]....
        /*0114*/ 	.word	0xffffffff


	//   ....[39]....
        /*0118*/ 	.word	0xffffffff


	//   ....[40]....
        /*011c*/ 	.word	0xffffffff


	//   ....[41]....
        /*0120*/ 	.word	0xffffffff


	//   ....[42]....
        /*0124*/ 	.word	0xffffffff


	//   ....[43]....
        /*0128*/ 	.word	0xffffffff


	//   ....[44]....
        /*012c*/ 	.word	0xffffffff


	//----- nvinfo : EIATTR_COOP_GROUP_INSTR_OFFSETS
	.align		4
.L_308:
        /*0130*/ 	.byte	0x04, 0x28
        /*0132*/ 	.short	(.L_310 - .L_309)


	//   ....[0]....
.L_309:
        /*0134*/ 	.word	0x00000b70


	//   ....[1]....
        /*0138*/ 	.word	0x00000ba0


	//   ....[2]....
        /*013c*/ 	.word	0x00000bb0


	//   ....[3]....
        /*0140*/ 	.word	0x00000d20


	//   ....[4]....
        /*0144*/ 	.word	0x00000d60


	//   ....[5]....
        /*0148*/ 	.word	0x00000d90


	//   ....[6]....
        /*014c*/ 	.word	0x00000ed0


	//   ....[7]....
        /*0150*/ 	.word	0x00000f00


	//   ....[8]....
        /*0154*/ 	.word	0x00000f30


	//   ....[9]....
        /*0158*/ 	.word	0x00001060


	//   ....[10]....
        /*015c*/ 	.word	0x00001090


	//   ....[11]....
        /*0160*/ 	.word	0x000010c0


	//   ....[12]....
        /*0164*/ 	.word	0x000011f0


	//   ....[13]....
        /*0168*/ 	.word	0x00001220


	//   ....[14]....
        /*016c*/ 	.word	0x00001250


	//   ....[15]....
        /*0170*/ 	.word	0x00001e00


	//   ....[16]....
        /*0174*/ 	.word	0x00001e10


	//   ....[17]....
        /*0178*/ 	.word	0x00001e90


	//   ....[18]....
        /*017c*/ 	.word	0x00002010


	//   ....[19]....
        /*0180*/ 	.word	0x00002040


	//   ....[20]....
        /*0184*/ 	.word	0x00002070


	//   ....[21]....
        /*0188*/ 	.word	0x000021a0


	//   ....[22]....
        /*018c*/ 	.word	0x000021d0


	//   ....[23]....
        /*0190*/ 	.word	0x00002200


	//   ....[24]....
        /*0194*/ 	.word	0x00002330


	//   ....[25]....
        /*0198*/ 	.word	0x00002360


	//   ....[26]....
        /*019c*/ 	.word	0x00002390


	//   ....[27]....
        /*01a0*/ 	.word	0x000024c0


	//   ....[28]....
        /*01a4*/ 	.word	0x000024f0


	//   ....[29]....
        /*01a8*/ 	.word	0x00002520


	//   ....[30]....
        /*01ac*/ 	.word	0x000046b0


	//   ....[31]....
        /*01b0*/ 	.word	0x000046d0


	//   ....[32]....
        /*01b4*/ 	.word	0x000046e0


	//   ....[33]....
        /*01b8*/ 	.word	0x00004880


	//   ....[34]....
        /*01bc*/ 	.word	0x000048b0


	//   ....[35]....
        /*01c0*/ 	.word	0x000048e0


	//   ....[36]....
        /*01c4*/ 	.word	0x00004a10


	//   ....[37]....
        /*01c8*/ 	.word	0x00004a40


	//   ....[38]....
        /*01cc*/ 	.word	0x00004a70


	//   ....[39]....
        /*01d0*/ 	.word	0x00004ba0


	//   ....[40]....
        /*01d4*/ 	.word	0x00004bd0


	//   ....[41]....
        /*01d8*/ 	.word	0x00004c00


	//   ....[42]....
        /*01dc*/ 	.word	0x00004d30


	//   ....[43]....
        /*01e0*/ 	.word	0x00004d60


	//   ....[44]....
        /*01e4*/ 	.word	0x00004d90


	//----- nvinfo : EIATTR_VRC_CTA_INIT_COUNT
	.align		4
.L_310:
        /*01e8*/ 	.byte	0x02, 0x4a
	.zero		1
	.zero		1


	//----- nvinfo : EIATTR_EXIT_INSTR_OFFSETS
	.align		4
        /*01ec*/ 	.byte	0x04, 0x1c
        /*01ee*/ 	.short	(.L_312 - .L_311)


	//   ....[0]....
.L_311:
        /*01f0*/ 	.word	0x000058a0


	//   ....[1]....
        /*01f4*/ 	.word	0x00005910


	//----- nvinfo : EIATTR_MAX_THREADS
	.align		4
.L_312:
        /*01f8*/ 	.byte	0x04, 0x05
        /*01fa*/ 	.short	(.L_314 - .L_313)
.L_313:
        /*01fc*/ 	.word	0x00000100
        /*0200*/ 	.word	0x00000001
        /*0204*/ 	.word	0x00000001


	//----- nvinfo : EIATTR_CRS_STACK_SIZE
	.align		4
.L_314:
        /*0208*/ 	.byte	0x04, 0x1e
        /*020a*/ 	.short	(.L_316 - .L_315)
.L_315:
        /*020c*/ 	.word	0x00000000


	//----- nvinfo : EIATTR_CBANK_PARAM_SIZE
	.align		4
.L_316:
        /*0210*/ 	.byte	0x03, 0x19
        /*0212*/ 	.short	0x0051


	//----- nvinfo : EIATTR_PARAM_CBANK
	.align		4
        /*0214*/ 	.byte	0x04, 0x0a
        /*0216*/ 	.short	(.L_318 - .L_317)
	.align		4
.L_317:
        /*0218*/ 	.word	index@(.nv.constant0._ZN6thrust24THRUST_300001_SM_1000_NS8cuda_cub4core6detail13_kernel_agentINS1_8__reduce11ReduceAgentINS0_12zip_iteratorIN4cuda3std3__45tupleIJNS0_10device_ptrIfEENS0_17counting_iteratorIlNS0_11use_defaultESF_SF_EEEEEEEPNSB_IJflEEESJ_iNS1_9__extrema9arg_max_fIflNSA_4lessIfEEEEEEJSI_SK_iN3cub18CUB_300001_SM_100013GridEvenShareIiEENSS_9GridQueueIjEESP_EEEvDpT0_)
        /*021c*/ 	.short	0x0380
        /*021e*/ 	.short	0x0051


	//----- nvinfo : EIATTR_SW_WAR
	.align		4
.L_318:
        /*0220*/ 	.byte	0x04, 0x36
        /*0222*/ 	.short	(.L_320 - .L_319)
.L_319:
        /*0224*/ 	.word	0x00000008
.L_320:


//--------------------- .nv.info._ZN6thrust24THRUST_300001_SM_1000_NS8cuda_cub4core6detail13_kernel_agentINS1_8__reduce11ReduceAgentINS0_12zip_iteratorIN4cuda3std3__45tupleIJNS0_10device_ptrIfEENS0_17counting_iteratorIlNS0_11use_defaultESF_SF_EEEEEEEPNSB_IJflEEESJ_iNS1_9__extrema9arg_max_fIflNSA_4lessIfEEEEEEJSI_SK_iSP_EEEvDpT0_ --------------------------
	.section	.nv.info._ZN6thrust24THRUST_300001_SM_1000_NS8cuda_cub4core6detail13_kernel_agentINS1_8__reduce11ReduceAgentINS0_12zip_iteratorIN4cuda3std3__45tupleIJNS0_10device_ptrIfEENS0_17counting_iteratorIlNS0_11use_defaultESF_SF_EEEEEEEPNSB_IJflEEESJ_iNS1_9__extrema9arg_max_fIflNSA_4lessIfEEEEEEJSI_SK_iSP_EEEvDpT0_,"",@"SHT_CUDA_INFO"
	.sectionflags	@""
	.align	4


	//----- nvinfo : EIATTR_CUDA_API_VERSION
	.align		4
        /*0000*/ 	.byte	0x04, 0x37
        /*0002*/ 	.short	(.L_322 - .L_321)
.L_321:
        /*0004*/ 	.word	0x00000082


	//----- nvinfo : EIATTR_KPARAM_INFO
	.align		4
.L_322:
        /*0008*/ 	.byte	0x04, 0x17
        /*000a*/ 	.short	(.L_324 - .L_323)
.L_323:
        /*000c*/ 	.word	0x00000000
        /*0010*/ 	.short	0x0003
        /*0012*/ 	.short	0x001c
        /*0014*/ 	.byte	0x00, 0xf0, 0x05, 0x00


	//----- nvinfo : EIATTR_KPARAM_INFO
	.align		4
.L_324:
        /*0018*/ 	.byte	0x04, 0x17
        /*001a*/ 	.short	(.L_326 - .L_325)
.L_325:
        /*001c*/ 	.word	0x00000000
        /*0020*/ 	.short	0x0002
        /*0022*/ 	.short	0x0018
        /*0024*/ 	.byte	0x00, 0xf0, 0x11, 0x00


	//----- nvinfo : EIATTR_KPARAM_INFO
	.align		4
.L_326:
        /*0028*/ 	.byte	0x04, 0x17
        /*002a*/ 	.short	(.L_328 - .L_327)
.L_327:
        /*002c*/ 	.word	0x00000000
        /*0030*/ 	.short	0x0001
        /*0032*/ 	.short	0x0010
        /*0034*/ 	.byte	0x00, 0xf5, 0x21, 0x00


	//----- nvinfo : EIATTR_KPARAM_INFO
	.align		4
.L_328:
        /*0038*/ 	.byte	0x04, 0x17
        /*003a*/ 	.short	(.L_330 - .L_329)
.L_329:
        /*003c*/ 	.word	0x00000000
        /*0040*/ 	.short	0x0000
        /*0042*/ 	.short	0x0000
        /*0044*/ 	.byte	0x00, 0xf0, 0x41, 0x00


	//----- nvinfo : EIATTR_SPARSE_MMA_MASK
	.align		4
.L_330:
        /*0048*/ 	.byte	0x03, 0x50
        /*004a*/ 	.short	0x0000


	//----- nvinfo : EIATTR_MAXREG_COUNT
	.align		4
        /*004c*/ 	.byte	0x03, 0x1b
        /*004e*/ 	.short	0x00ff


	//----- nvinfo : EIATTR_NUM_BARRIERS
	.align		4
        /*0050*/ 	.byte	0x02, 0x4c
        /*0052*/ 	.byte	0x01
	.zero		1


	//----- nvinfo : EIATTR_MERCURY_ISA_VERSION
	.align		4
        /*0054*/ 	.byte	0x03, 0x5f
        /*0056*/ 	.short	0x0101


	//----- nvinfo : EIATTR_COOP_GROUP_MASK_REGIDS
	.align		4
        /*0058*/ 	.byte	0x04, 0x29
        /*005a*/ 	.short	(.L_332 - .L_331)


	//   ....[0]....
.L_331:
        /*005c*/ 	.word	0xffffffff


	//   ....[1]....
        /*0060*/ 	.word	0xffffffff


	//   ....[2]....
        /*0064*/ 	.word	0xffffffff


	//   ....[3]....
        /*0068*/ 	.word	0xffffffff


	//   ....[4]....
        /*006c*/ 	.word	0xffffffff


	//   ....[5]....
        /*0070*/ 	.word	0xffffffff


	//   ....[6]....
        /*0074*/ 	.word	0xffffffff


	//   ....[7]....
        /*0078*/ 	.word	0xffffffff


	//   ....[8]....
        /*007c*/ 	.word	0xffffffff


	//   ....[9]....
        /*0080*/ 	.word	0xffffffff


	//   ....[10]....
        /*0084*/ 	.word	0xffffffff


	//   ....[11]....
        /*0088*/ 	.word	0xffffffff


	//   ....[12]....
        /*008c*/ 	.word	0xffffffff


	//   ....[13]....
        /*0090*/ 	.word	0xffffffff


	//   ....[14]....
        /*0094*/ 	.word	0xffffffff


	//   ....[15]....
        /*0098*/ 	.word	0xffffffff


	//   ....[16]....
        /*009c*/ 	.word	0xffffffff


	//   ....[17]....
        /*00a0*/ 	.word	0xffffffff


	//   ....[18]....
        /*00a4*/ 	.word	0xffffffff


	//   ....[19]....
        /*00a8*/ 	.word	0xffffffff


	//   ....[20]....
        /*00ac*/ 	.word	0xffffffff


	//   ....[21]....
        /*00b0*/ 	.word	0xffffffff


	//   ....[22]....
        /*00b4*/ 	.word	0xffffffff


	//   ....[23]....
        /*00b8*/ 	.word	0xffffffff


	//   ....[24]....
        /*00bc*/ 	.word	0xffffffff


	//   ....[25]....
        /*00c0*/ 	.word	0xffffffff


	//   ....[26]....
        /*00c4*/ 	.word	0xffffffff


	//   ....[27]....
        /*00c8*/ 	.word	0xffffffff


	//   ....[28]....
        /*00cc*/ 	.word	0xffffffff


	//   ....[29]....
        /*00d0*/ 	.word	0xffffffff


	//   ....[30]....
        /*00d4*/ 	.word	0xffffffff


	//   ....[31]....
        /*00d8*/ 	.word	0xffffffff


	//   ....[32]....
        /*00dc*/ 	.word	0xffffffff


	//   ....[33]....
        /*00e0*/ 	.word	0xffffffff


	//   ....[34]....
        /*00e4*/ 	.word	0xffffffff


	//   ....[35]....
        /*00e8*/ 	.word	0xffffffff


	//   ....[36]....
        /*00ec*/ 	.word	0xffffffff


	//   ....[37]....
        /*00f0*/ 	.word	0xffffffff


	//   ....[38]....
        /*00f4*/ 	.word	0xffffffff


	//   ....[39]....
        /*00f8*/ 	.word	0xffffffff


	//   ....[40]....
        /*00fc*/ 	.word	0xffffffff


	//   ....[41]....
        /*0100*/ 	.word	0xffffffff


	//   ....[42]....
        /*0104*/ 	.word	0xffffffff


	//   ....[43]....
        /*0108*/ 	.word	0xffffffff


	//   ....[44]....
        /*010c*/ 	.word	0xffffffff


	//----- nvinfo : EIATTR_COOP_GROUP_INSTR_OFFSETS
	.align		4
.L_332:
        /*0110*/ 	.byte	0x04, 0x28
        /*0112*/ 	.short	(.L_334 - .L_333)


	//   ....[0]....
.L_333:
        /*0114*/ 	.word	0x00000b00


	//   ....[1]....
        /*0118*/ 	.word	0x00000b30


	//   ....[2]....
        /*011c*/ 	.word	0x00000b40


	//   ....[3]....
        /*0120*/ 	.word	0x00000cb0


	//   ....[4]....
        /*0124*/ 	.word	0x00000cf0


	//   ....[5]....
        /*0128*/ 	.word	0x00000d20


	//   ....[6]....
        /*012c*/ 	.word	0x00000e60


	//   ....[7]....
        /*0130*/ 	.word	0x00000e90


	//   ....[8]....
        /*0134*/ 	.word	0x00000ec0


	//   ....[9]....
        /*0138*/ 	.word	0x00000ff0


	//   ....[10]....
        /*013c*/ 	.word	0x00001020


	//   ....[11]....
        /*0140*/ 	.word	0x00001050


	//   ....[12]....
        /*0144*/ 	.word	0x00001180


	//   ....[13]....
        /*0148*/ 	.word	0x000011b0


	//   ....[14]....
        /*014c*/ 	.word	0x000011e0


	//   ....[15]....
        /*0150*/ 	.word	0x00001da0


	//   ....[16]....
        /*0154*/ 	.word	0x00001db0


	//   ....[17]....
        /*0158*/ 	.word	0x00001e30


	//   ....[18]....
        /*015c*/ 	.word	0x00001fa0


	//   ....[19]....
        /*0160*/ 	.word	0x00001fd0


	//   ....[20]....
        /*0164*/ 	.word	0x00002000


	//   ....[21]....
        /*0168*/ 	.word	0x00002130


	//   ....[22]....
        /*016c*/ 	.word	0x00002160


	//   ....[23]....
        /*0170*/ 	.word	0x00002190


	//   ....[24]....
        /*0174*/ 	.word	0x000022c0


	//   ....[25]....
        /*0178*/ 	.word	0x000022f0


	//   ....[26]....
        /*017c*/ 	.word	0x00002320


	//   ....[27]....
        /*0180*/ 	.word	0x00002450


	//   ....[28]....
        /*0184*/ 	.word	0x00002480


	//   ....[29]....
        /*0188*/ 	.word	0x000024b0


	//   ....[30]....
        /*018c*/ 	.word	0x000043f0


	//   ....[31]....
        /*0190*/ 	.word	0x00004410


	//   ....[32]....
        /*0194*/ 	.word	0x00004420


	//   ....[33]....
        /*0198*/ 	.word	0x000045c0


	//   ....[34]....
        /*019c*/ 	.word	0x000045f0


	//   ....[35]....
        /*01a0*/ 	.word	0x00004620


	//   ....[36]....
        /*01a4*/ 	.word	0x00004750


	//   ....[37]....
        /*01a8*/ 	.word	0x00004780


	//   ....[38]....
        /*01ac*/ 	.word	0x000047b0


	//   ....[39]....
        /*01b0*/ 	.word	0x000048e0


	//   ....[40]....
        /*01b4*/ 	.word	0x00004910


	//   ....[41]....
        /*01b8*/ 	.word	0x00004940


	//   ....[42]....
        /*01bc*/ 	.word	0x00004a70


	//   ....[43]....
        /*01c0*/ 	.word	0x00004aa0


	//   ....[44]....
        /*01c4*/ 	.word	0x00004ad0


	//----- nvinfo : EIATTR_VRC_CTA_INIT_COUNT
	.align		4
.L_334:
        /*01c8*/ 	.byte	0x02, 0x4a
	.zero		1
	.zero		1


	//----- nvinfo : EIATTR_EXIT_INSTR_OFFSETS
	.align		4
        /*01cc*/ 	.byte	0x04, 0x1c
        /*01ce*/ 	.short	(.L_336 - .L_335)


	//   ....[0]....
.L_335:
        /*01d0*/ 	.word	0x00000030


	//   ....[1]....
        /*01d4*/ 	.word	0x000055e0


	//   ....[2]....
        /*01d8*/ 	.word	0x00005650


	//----- nvinfo : EIATTR_MAX_THREADS
	.align		4
.L_336:
        /*01dc*/ 	.byte	0x04, 0x05
        /*01de*/ 	.short	(.L_338 - .L_337)
.L_337:
        /*01e0*/ 	.word	0x00000100
        /*01e4*/ 	.word	0x00000001
        /*01e8*/ 	.word	0x00000001


	//----- nvinfo : EIATTR_CRS_STACK_SIZE
	.align		4
.L_338:
        /*01ec*/ 	.byte	0x04, 0x1e
        /*01ee*/ 	.short	(.L_340 - .L_339)
.L_339:
        /*01f0*/ 	.word	0x00000000


	//----- nvinfo : EIATTR_CBANK_PARAM_SIZE
	.align		4
.L_340:
        /*01f4*/ 	.byte	0x03, 0x19
        /*01f6*/ 	.short	0x001d


	//----- nvinfo : EIATTR_PARAM_CBANK
	.align		4
        /*01f8*/ 	.byte	0x04, 0x0a
        /*01fa*/ 	.short	(.L_342 - .L_341)
	.align		4
.L_341:
        /*01fc*/ 	.word	index@(.nv.constant0._ZN6thrust24THRUST_300001_SM_1000_NS8cuda_cub4core6detail13_kernel_agentINS1_8__reduce11ReduceAgentINS0_12zip_iteratorIN4cuda3std3__45tupleIJNS0_10device_ptrIfEENS0_17counting_iteratorIlNS0_11use_defaultESF_SF_EEEEEEEPNSB_IJflEEESJ_iNS1_9__extrema9arg_max_fIflNSA_4lessIfEEEEEEJSI_SK_iSP_EEEvDpT0_)
        /*0200*/ 	.short	0x0380
        /*0202*/ 	.short	0x001d


	//----- nvinfo : EIATTR_SW_WAR
	.align		4
.L_342:
        /*0204*/ 	.byte	0x04, 0x36
        /*0206*/ 	.short	(.L_344 - .L_343)
.L_343:
        /*0208*/ 	.word	0x00000008
.L_344:


//--------------------- .nv.info._ZN6thrust24THRUST_300001_SM_1000_NS8cuda_cub4core6detail13_kernel_agentINS1_8__reduce11ReduceAgentIPN4cuda3std3__45tupleIJflEEESC_SB_lNS1_9__extrema9arg_min_fIflNS9_4lessIfEEEEEEJSC_SC_iSH_EEEvDpT0_ --------------------------
	.section	.nv.info._ZN6thrust24THRUST_300001_SM_1000_NS8cuda_cub4core6detail13_kernel_agentINS1_8__reduce11ReduceAgentIPN4cuda3std3__45tupleIJflEEESC_SB_lNS1_9__extrema9arg_min_fIflNS9_4lessIfEEEEEEJSC_SC_iSH_EEEvDpT0_,"",@"SHT_CUDA_INFO"
	.sectionflags	@""
	.align	4


	//----- nvinfo : EIATTR_CUDA_API_VERSION
	.align		4
        /*0000*/ 	.byte	0x04, 0x37
        /*0002*/ 	.short	(.L_346 - .L_345)
.L_345:
        /*0004*/ 	.word	0x00000082


	//----- nvinfo : EIATTR_KPARAM_INFO
	.align		4
.L_346:
        /*0008*/ 	.byte	0x04, 0x17
        /*000a*/ 	.short	(.L_348 - .L_347)
.L_347:
        /*000c*/ 	.word	0x00000000
        /*0010*/ 	.short	0x0003
        /*0012*/ 	.short	0x0014
        /*0014*/ 	.byte	0x00, 0xf0, 0x05, 0x00


	//----- nvinfo : EIATTR_KPARAM_INFO
	.align		4
.L_348:
        /*0018*/ 	.byte	0x04, 0x17
        /*001a*/ 	.short	(.L_350 - .L_349)
.L_349:
        /*001c*/ 	.word	0x00000000
        /*0020*/ 	.short	0x0002
        /*0022*/ 	.short	0x0010
        /*0024*/ 	.byte	0x00, 0xf0, 0x11, 0x00


	//----- nvinfo : EIATTR_KPARAM_INFO
	.align		4
.L_350:
        /*0028*/ 	.byte	0x04, 0x17
        /*002a*/ 	.short	(.L_352 - .L_351)
.L_351:
        /*002c*/ 	.word	0x00000000
        /*0030*/ 	.short	0x0001
        /*0032*/ 	.short	0x0008
        /*0034*/ 	.byte	0x00, 0xf5, 0x21, 0x00


	//----- nvinfo : EIATTR_KPARAM_INFO
	.align		4
.L_352:
        /*0038*/ 	.byte	0x04, 0x17
        /*003a*/ 	.short	(.L_354 - .L_353)
.L_353:
        /*003c*/ 	.word	0x00000000
        /*0040*/ 	.short	0x0000
        /*0042*/ 	.short	0x0000
        /*0044*/ 	.byte	0x00, 0xf5, 0x21, 0x00


	//----- nvinfo : EIATTR_SPARSE_MMA_MASK
	.align		4
.L_354:
        /*0048*/ 	.byte	0x03, 0x50
        /*004a*/ 	.short	0x0000


	//----- nvinfo : EIATTR_MAXREG_COUNT
	.align		4
        /*004c*/ 	.byte	0x03, 0x1b
        /*004e*/ 	.short	0x00ff


	//----- nvinfo : EIATTR_NUM_BARRIERS
	.align		4
        /*0050*/ 	.byte	0x02, 0x4c
        /*0052*/ 	.byte	0x01
	.zero		1


	//----- nvinfo : EIATTR_MERCURY_ISA_VERSION
	.align		4
        /*0054*/ 	.byte	0x03, 0x5f
        /*0056*/ 	.short	0x0101


	//----- nvinfo : EIATTR_COOP_GROUP_MASK_REGIDS
	.align		4
        /*0058*/ 	.byte	0x04, 0x29
        /*005a*/ 	.short	(.L_356 - .L_355)


	//   ....[0]....
.L_355:
        /*005c*/ 	.word	0xffffffff


	//   ....[1]....
        /*0060*/ 	.word	0xffffffff


	//   ....[2]....
        /*0064*/ 	.word	0xffffffff


	//   ....[3]....
        /*0068*/ 	.word	0xffffffff


	//   ....[4]....
        /*006c*/ 	.word	0xffffffff


	//   ....[5]....
        /*0070*/ 	.word	0xffffffff


	//   ....[6]....
        /*0074*/ 	.word	0xffffffff


	//   ....[7]....
        /*0078*/ 	.word	0xffffffff


	//   ....[8]....
        /*007c*/ 	.word	0xffffffff


	//   ....[9]....
        /*0080*/ 	.word	0xffffffff


	//   ....[10]....
        /*0084*/ 	.word	0xffffffff


	//   ....[11]....
        /*0088*/ 	.word	0xffffffff


	//   ....[12]....
        /*008c*/ 	.word	0xffffffff


	//   ....[13]....
        /*0090*/ 	.word	0xffffffff


	//   ....[14]....
        /*0094*/ 	.word	0xffffffff


	//   ....[15]....
        /*0098*/ 	.word	0xffffffff


	//   ....[16]....
        /*009c*/ 	.word	0xffffffff


	//   ....[17]....
        /*00a0*/ 	.word	0xffffffff


	//   ....[18]....
        /*00a4*/ 	.word	0xffffffff


	//   ....[19]....
        /*00a8*/ 	.word	0xffffffff


	//   ....[20]....
        /*00ac*/ 	.word	0xffffffff


	//   ....[21]....
        /*00b0*/ 	.word	0xffffffff


	//   ....[22]....
        /*00b4*/ 	.word	0xffffffff


	//   ....[23]....
        /*00b8*/ 	.word	0xffffffff


	//   ....[24]....
        /*00bc*/ 	.word	0xffffffff


	//   ....[25]....
        /*00c0*/ 	.word	0xffffffff


	//   ....[26]....
        /*00c4*/ 	.word	0xffffffff


	//   ....[27]....
        /*00c8*/ 	.word	0xffffffff


	//   ....[28]....
        /*00cc*/ 	.word	0xffffffff


	//   ....[29]....
        /*00d0*/ 	.word	0xffffffff


	//   ....[30]....
        /*00d4*/ 	.word	0xffffffff


	//   ....[31]....
        /*00d8*/ 	.word	0xffffffff


	//   ....[32]....
        /*00dc*/ 	.word	0xffffffff


	//   ....[33]....
        /*00e0*/ 	.word	0xffffffff


	//   ....[34]....
        /*00e4*/ 	.word	0xffffffff


	//   ....[35]....
        /*00e8*/ 	.word	0xffffffff


	//   ....[36]....
        /*00ec*/ 	.word	0xffffffff


	//   ....[37]....
        /*00f0*/ 	.word	0xffffffff


	//   ....[38]....
        /*00f4*/ 	.word	0xffffffff


	//   ....[39]....
        /*00f8*/ 	.word	0xffffffff


	//   ....[40]....
        /*00fc*/ 	.word	0xffffffff


	//   ....[41]....
        /*0100*/ 	.word	0xffffffff


	//   ....[42]....
        /*0104*/ 	.word	0xffffffff


	//   ....[43]....
        /*0108*/ 	.word	0xffffffff


	//   ....[44]....
        /*010c*/ 	.word	0xffffffff


	//----- nvinfo : EIATTR_COOP_GROUP_INSTR_OFFSETS
	.align		4
.L_356:
        /*0110*/ 	.byte	0x04, 0x28
        /*0112*/ 	.short	(.L_358 - .L_357)


	//   ....[0]....
.L_357:
        /*0114*/ 	.word	0x00000a00


	//   ....[1]....
        /*0118*/ 	.word	0x00000a30


	//   ....[2]....
        /*011c*/ 	.word	0x00000a40


	//   ....[3]....
        /*0120*/ 	.word	0x00000b40


	//   ....[4]....
        /*0124*/ 	.word	0x00000b70


	//   ....[5]....
        /*0128*/ 	.word	0x00000ba0


	//   ....[6]....
        /*012c*/ 	.word	0x00000ca0


	//   ....[7]....
        /*0130*/ 	.word	0x00000cd0


	//   ....[8]....
        /*0134*/ 	.word	0x00000d00


	//   ....[9]....
        /*0138*/ 	.word	0x00000e00


	//   ....[10]....
        /*013c*/ 	.word	0x00000e30


	//   ....[11]....
        /*0140*/ 	.word	0x00000e60


	//   ....[12]....
        /*0144*/ 	.word	0x00000f60


	//   ....[13]....
        /*0148*/ 	.word	0x00000fa0


	//   ....[14]....
        /*014c*/ 	.word	0x00000fd0


	//   ....[15]....
        /*0150*/ 	.word	0x00001b70


	//   ....[16]....
        /*0154*/ 	.word	0x00001b80


	//   ....[17]....
        /*0158*/ 	.word	0x00001b90


	//   ....[18]....
        /*015c*/ 	.word	0x00001c90


	//   ....[19]....
        /*0160*/ 	.word	0x00001cd0


	//   ....[20]....
        /*0164*/ 	.word	0x00001cf0


	//   ....[21]....
        /*0168*/ 	.word	0x00001e00


	//   ....[22]....
        /*016c*/ 	.word	0x00001e40


	//   ....[23]....
        /*0170*/ 	.word	0x00001e60


	//   ....[24]....
        /*0174*/ 	.word	0x00001f70


	//   ....[25]....
        /*0178*/ 	.word	0x00001fb0


	//   ....[26]....
        /*017c*/ 	.word	0x00001fe0


	//   ....[27]....
        /*0180*/ 	.word	0x000020e0


	//   ....[28]....
        /*0184*/ 	.word	0x00002120


	//   ....[29]....
        /*0188*/ 	.word	0x00002150


	//   ....[30]....
        /*018c*/ 	.word	0x00005430


	//   ....[31]....
        /*0190*/ 	.word	0x00005460


	//   ....[32]....
        /*0194*/ 	.word	0x00005470


	//   ....[33]....
        /*0198*/ 	.word	0x00005570


	//   ....[34]....
        /*019c*/ 	.word	0x000055a0


	//   ....[35]....
        /*01a0*/ 	.word	0x000055d0


	//   ....[36]....
        /*01a4*/ 	.word	0x000056d0


	//   ....[37]....
        /*01a8*/ 	.word	0x00005700


	//   ....[38]....
        /*01ac*/ 	.word	0x00005730


	//   ....[39]....
        /*01b0*/ 	.word	0x00005830


	//   ....[40]....
        /*01b4*/ 	.word	0x00005860


	//   ....[41]....
        /*01b8*/ 	.word	0x00005890


	//   ....[42]....
        /*01bc*/ 	.word	0x00005990


	//   ....[43]....
        /*01c0*/ 	.word	0x000059d0


	//   ....[44]....
        /*01c4*/ 	.word	0x00005a00


	//----- nvinfo : EIATTR_VRC_CTA_INIT_COUNT
	.align		4
.L_358:
        /*01c8*/ 	.byte	0x02, 0x4a
	.zero		1
	.zero		1


	//----- nvinfo : EIATTR_EXIT_INSTR_OFFSETS
	.align		4
        /*01cc*/ 	.byte	0x04, 0x1c
        /*01ce*/ 	.short	(.L_360 - .L_359)


	//   ....[0]....
.L_359:
        /*01d0*/ 	.word	0x00000030


	//   ....[1]....
        /*01d4*/ 	.word	0x000064e0


	//   ....[2]....
        /*01d8*/ 	.word	0x00006540


	//----- nvinfo : EIATTR_MAX_THREADS
	.align		4
.L_360:
        /*01dc*/ 	.byte	0x04, 0x05
        /*01de*/ 	.short	(.L_362 - .L_361)
.L_361:
        /*01e0*/ 	.word	0x00000100
        /*01e4*/ 	.word	0x00000001
        /*01e8*/ 	.word	0x00000001


	//----- nvinfo : EIATTR_CRS_STACK_SIZE
	.align		4
.L_362:
        /*01ec*/ 	.byte	0x04, 0x1e
        /*01ee*/ 	.short	(.L_364 - .L_363)
.L_363:
        /*01f0*/ 	.word	0x00000000


	//----- nvinfo : EIATTR_CBANK_PARAM_SIZE
	.align		4
.L_364:
        /*01f4*/ 	.byte	0x03, 0x19
        /*01f6*/ 	.short	0x0015


	//----- nvinfo : EIATTR_PARAM_CBANK
	.align		4
        /*01f8*/ 	.byte	0x04, 0x0a
        /*01fa*/ 	.short	(.L_366 - .L_365)
	.align		4
.L_365:
        /*01fc*/ 	.word	index@(.nv.constant0._ZN6thrust24THRUST_300001_SM_1000_NS8cuda_cub4core6detail13_kernel_agentINS1_8__reduce11ReduceAgentIPN4cuda3std3__45tupleIJflEEESC_SB_lNS1_9__extrema9arg_min_fIflNS9_4lessIfEEEEEEJSC_SC_iSH_EEEvDpT0_)
        /*0200*/ 	.short	0x0380
        /*0202*/ 	.short	0x0015


	//----- nvinfo : EIATTR_SW_WAR
	.align		4
.L_366:
        /*0204*/ 	.byte	0x04, 0x36
        /*0206*/ 	.short	(.L_368 - .L_367)
.L_367:
        /*0208*/ 	.word	0x00000008
.L_368:


//--------------------- .nv.info._ZN6thrust24THRUST_300001_SM_1000_NS8cuda_cub4core6detail13_kernel_agentINS1_8__reduce10DrainAgentIlEEJN3cub18CUB_300001_SM_10009GridQueueIyEElEEEvDpT0_ --------------------------
	.section	.nv.info._ZN6thrust24THRUST_300001_SM_1000_NS8cuda_cub4core6detail13_kernel_agentINS1_8__reduce10DrainAgentIlEEJN3cub18CUB_300001_SM_10009GridQueueIyEElEEEvDpT0_,"",@"SHT_CUDA_INFO"
	.sectionflags	@""
	.align	4


	//----- nvinfo : EIATTR_CUDA_API_VERSION
	.align		4
        /*0000*/ 	.byte	0x04, 0x37
        /*0002*/ 	.short	(.L_370 - .L_369)
.L_369:
        /*0004*/ 	.word	0x00000082


	//----- nvinfo : EIATTR_KPARAM_INFO
	.align		4
.L_370:
        /*0008*/ 	.byte	0x04, 0x17
        /*000a*/ 	.short	(.L_372 - .L_371)
.L_371:
        /*000c*/ 	.word	0x00000000
        /*0010*/ 	.short	0x0001
        /*0012*/ 	.short	0x0008
        /*0014*/ 	.byte	0x00, 0xf0, 0x21, 0x00


	//----- nvinfo : EIATTR_KPARAM_INFO
	.align		4
.L_372:
        /*0018*/ 	.byte	0x04, 0x17
        /*001a*/ 	.short	(.L_374 - .L_373)
.L_373:
        /*001c*/ 	.word	0x00000000
        /*0020*/ 	.short	0x0000
        /*0022*/ 	.short	0x0000
        /*0024*/ 	.byte	0x00, 0xf0, 0x21, 0x00


	//----- nvinfo : EIATTR_SPARSE_MMA_MASK
	.align		4
.L_374:
        /*0028*/ 	.byte	0x03, 0x50
        /*002a*/ 	.short	0x0000


	//----- nvinfo : EIATTR_MAXREG_COUNT
	.align		4
        /*002c*/ 	.byte	0x03, 0x1b
        /*002e*/ 	.short	0x00ff


	//----- nvinfo : EIATTR_MERCURY_ISA_VERSION
	.align		4
        /*0030*/ 	.byte	0x03, 0x5f
        /*0032*/ 	.short	0x0101


	//----- nvinfo : EIATTR_VRC_CTA_INIT_COUNT
	.align		4
        /*0034*/ 	.byte	0x02, 0x4a
	.zero		1
	.zero		1


	//----- nvinfo : EIATTR_EXIT_INSTR_OFFSETS
	.align		4
        /*0038*/ 	.byte	0x04, 0x1c
        /*003a*/ 	.short	(.L_376 - .L_375)


	//   ....[0]....
.L_375:
        /*003c*/ 	.word	0x00000060


	//----- nvinfo : EIATTR_MAX_THREADS
	.align		4
.L_376:
        /*0040*/ 	.byte	0x04, 0x05
        /*0042*/ 	.short	(.L_378 - .L_377)
.L_377:
        /*0044*/ 	.word	0x00000001
        /*0048*/ 	.word	0x00000001
        /*004c*/ 	.word	0x00000001


	//----- nvinfo : EIATTR_CBANK_PARAM_SIZE
	.align		4
.L_378:
        /*0050*/ 	.byte	0x03, 0x19
        /*0052*/ 	.short	0x0010


	//----- nvinfo : EIATTR_PARAM_CBANK
	.align		4
        /*0054*/ 	.byte	0x04, 0x0a
        /*0056*/ 	.short	(.L_380 - .L_379)
	.align		4
.L_379:
        /*0058*/ 	.word	index@(.nv.constant0._ZN6thrust24THRUST_300001_SM_1000_NS8cuda_cub4core6detail13_kernel_agentINS1_8__reduce10DrainAgentIlEEJN3cub18CUB_300001_SM_10009GridQueueIyEElEEEvDpT0_)
        /*005c*/ 	.short	0x0380
        /*005e*/ 	.short	0x0010


	//----- nvinfo : EIATTR_SW_WAR
	.align		4
.L_380:
        /*0060*/ 	.byte	0x04, 0x36
        /*0062*/ 	.short	(.L_382 - .L_381)
.L_381:
        /*0064*/ 	.word	0x00000008
.L_382:


//--------------------- .nv.info._ZN6thrust24THRUST_300001_SM_1000_NS8cuda_cub4core6detail13_kernel_agentINS1_8__reduce11ReduceAgentINS0_12zip_iteratorIN4cuda3std3__45tupleIJNS0_10device_ptrIfEENS0_17counting_iteratorIlNS0_11use_defaultESF_SF_EEEEEEEPNSB_IJflEEESJ_lNS1_9__extrema9arg_min_fIflNSA_4lessIfEEEEEEJSI_SK_lN3cub18CUB_300001_SM_100013GridEvenShareIlEENSS_9GridQueueIyEESP_EEEvDpT0_ --------------------------
	.section	.nv.info._ZN6thrust24THRUST_300001_SM_1000_NS8cuda_cub4core6detail13_kernel_agentINS1_8__reduce11ReduceAgentINS0_12zip_iteratorIN4cuda3std3__45tupleIJNS0_10device_ptrIfEENS0_17counting_iteratorIlNS0_11use_defaultESF_SF_EEEEEEEPNSB_IJflEEESJ_lNS1_9__extrema9arg_min_fIflNSA_4lessIfEEEEEEJSI_SK_lN3cub18CUB_300001_SM_100013GridEvenShareIlEENSS_9GridQueueIyEESP_EEEvDpT0_,"",@"SHT_CUDA_INFO"
	.sectionflags	@""
	.align	4


	//----- nvinfo : EIATTR_CUDA_API_VERSION
	.align		4
        /*0000*/ 	.byte	0x04, 0x37
        /*0002*/ 	.short	(.L_384 - .L_383)
.L_383:
        /*0004*/ 	.word	0x00000082


	//----- nvinfo : EIATTR_KPARAM_INFO
	.align		4
.L_384:
        /*0008*/ 	.byte	0x04, 0x17
        /*000a*/ 	.short	(.L_386 - .L_385)
.L_385:
        /*000c*/ 	.word	0x00000000
        /*0010*/ 	.short	0x0005
        /*0012*/ 	.short	0x0070
        /*0014*/ 	.byte	0x00, 0xf0, 0x05, 0x00


	//----- nvinfo : EIATTR_KPARAM_INFO
	.align		4
.L_386:
        /*0018*/ 	.byte	0x04, 0x17
        /*001a*/ 	.short	(.L_388 - .L_387)
.L_387:
        /*001c*/ 	.word	0x00000000
        /*0020*/ 	.short	0x0004
        /*0022*/ 	.short	0x0068
        /*0024*/ 	.byte	0x00, 0xf0, 0x21, 0x00


	//----- nvinfo : EIATTR_KPARAM_INFO
	.align		4
.L_388:
        /*0028*/ 	.byte	0x04, 0x17
        /*002a*/ 	.short	(.L_390 - .L_389)
.L_389:
        /*002c*/ 	.word	0x00000000
        /*0030*/ 	.short	0x0003
        /*0032*/ 	.short	0x0020
        /*0034*/ 	.byte	0x00, 0xf0, 0x21, 0x01


	//----- nvinfo : EIATTR_KPARAM_INFO
	.align		4
.L_390:
        /*0038*/ 	.byte	0x04, 0x17
        /*003a*/ 	.short	(.L_392 - .L_391)
.L_391:
        /*003c*/ 	.word	0x00000000
        /*0040*/ 	.short	0x0002
        /*0042*/ 	.short	0x0018
        /*0044*/ 	.byte	0x00, 0xf0, 0x21, 0x00


	//----- nvinfo : EIATTR_KPARAM_INFO
	.align		4
.L_392:
        /*0048*/ 	.byte	0x04, 0x17
        /*004a*/ 	.short	(.L_394 - .L_393)
.L_393:
        /*004c*/ 	.word	0x00000000
        /*0050*/ 	.short	0x0001
        /*0052*/ 	.short	0x0010
        /*0054*/ 	.byte	0x00, 0xf5, 0x21, 0x00


	//----- nvinfo : EIATTR_KPARAM_INFO
	.align		4
.L_394:
        /*0058*/ 	.byte	0x04, 0x17
        /*005a*/ 	.short	(.L_396 - .L_395)
.L_395:
        /*005c*/ 	.word	0x00000000
        /*0060*/ 	.short	0x0000
        /*0062*/ 	.short	0x0000
        /*0064*/ 	.byte	0x00, 0xf0, 0x41, 0x00


	//----- nvinfo : EIATTR_SPARSE_MMA_MASK
	.align		4
.L_396:
        /*0068*/ 	.byte	0x03, 0x50
        /*006a*/ 	.short	0x0000


	//----- nvinfo : EIATTR_MAXREG_COUNT
	.align		4
        /*006c*/ 	.byte	0x03, 0x1b
        /*006e*/ 	.short	0x00ff


	//----- nvinfo : EIATTR_NUM_BARRIERS
	.align		4
        /*0070*/ 	.byte	0x02, 0x4c
        /*0072*/ 	.byte	0x01
	.zero		1


	//----- nvinfo : EIATTR_MERCURY_ISA_VERSION
	.align		4
        /*0074*/ 	.byte	0x03, 0x5f
        /*0076*/ 	.short	0x0101


	//----- nvinfo : EIATTR_COOP_GROUP_MASK_REGIDS
	.align		4
        /*0078*/ 	.byte	0x04, 0x29
        /*007a*/ 	.short	(.L_398 - .L_397)


	//   ....[0]....
.L_397:
        /*007c*/ 	.word	0xffffffff


	//   ....[1]....
        /*0080*/ 	.word	0xffffffff


	//   ....[2]....
        /*0084*/ 	.word	0xffffffff


	//   ....[3]....
        /*0088*/ 	.word	0xffffffff


	//   ....[4]....
        /*008c*/ 	.word	0xffffffff


	//   ....[5]....
        /*0090*/ 	.word	0xffffffff


	//   ....[6]....
        /*0094*/ 	.word	0xffffffff


	//   ....[7]....
        /*0098*/ 	.word	0xffffffff


	//   ....[8]....
        /*009c*/ 	.word	0xffffffff


	//   ....[9]....
        /*00a0*/ 	.word	0xffffffff


	//   ....[10]....
        /*00a4*/ 	.word	0xffffffff


	//   ....[11]....
        /*00a8*/ 	.word	0xffffffff


	//   ....[12]....
        /*00ac*/ 	.word	0xffffffff


	//   ....[13]....
        /*00b0*/ 	.word	0xffffffff


	//   ....[14]....
        /*00b4*/ 	.word	0xffffffff


	//   ....[15]....
        /*00b8*/ 	.word	0xffffffff


	//   ....[16]....
        /*00bc*/ 	.word	0xffffffff


	//   ....[17]....
        /*00c0*/ 	.word	0xffffffff


	//   ....[18]....
        /*00c4*/ 	.word	0xffffffff


	//   ....[19]....
        /*00c8*/ 	.word	0xffffffff


	//   ....[20]....
        /*00cc*/ 	.word	0xffffffff


	//   ....[21]....
        /*00d0*/ 	.word	0xffffffff


	//   ....[22]....
        /*00d4*/ 	.word	0xffffffff


	//   ....[23]....
        /*00d8*/ 	.word	0xffffffff


	//   ....[24]....
        /*00dc*/ 	.word	0xffffffff


	//   ....[25]....
        /*00e0*/ 	.word	0xffffffff


	//   ....[26]....
        /*00e4*/ 	.word	0xffffffff


	//   ....[27]....
        /*00e8*/ 	.word	0xffffffff


	//   ....[28]....
        /*00ec*/ 	.word	0xffffffff


	//   ....[29]....
        /*00f0*/ 	.word	0xffffffff


	//   ....[30]....
        /*00f4*/ 	.word	0xffffffff


	//   ....[31]....
        /*00f8*/ 	.word	0xffffffff


	//   ....[32]....
        /*00fc*/ 	.word	0xffffffff


	//   ....[33]....
        /*0100*/ 	.word	0xffffffff


	//   ....[34]....
        /*0104*/ 	.word	0xffffffff


	//   ....[35]....
        /*0108*/ 	.word	0xffffffff


	//   ....[36]....
        /*010c*/ 	.word	0xffffffff


	//   ....[37]....
        /*0110*/ 	.word	0xffffffff


	//   ....[38]....
        /*0114*/ 	.word	0xffffffff


	//   ....[39]....
        /*0118*/ 	.word	0xffffffff


	//   ....[40]....
        /*011c*/ 	.word	0xffffffff


	//   ....[41]....
        /*0120*/ 	.word	0xffffffff


	//   ....[42]....
        /*0124*/ 	.word	0xffffffff


	//   ....[43]....
        /*0128*/ 	.word	0xffffffff


	//   ....[44]....
        /*012c*/ 	.word	0xffffffff


	//----- nvinfo : EIATTR_COOP_GROUP_INSTR_OFFSETS
	.align		4
.L_398:
        /*0130*/ 	.byte	0x04, 0x28
        /*0132*/ 	.short	(.L_400 - .L_399)


	//   ....[0]....
.L_399:
        /*0134*/ 	.word	0x00000bf0


	//   ....[1]....
        /*0138*/ 	.word	0x00000c20


	//   ....[2]....
        /*013c*/ 	.word	0x00000c30


	//   ....[3]....
        /*0140*/ 	.word	0x00000d30


	//   ....[4]....
        /*0144*/ 	.word	0x00000d60


	//   ....[5]....
        /*0148*/ 	.word	0x00000d90


	//   ....[6]....
        /*014c*/ 	.word	0x00000e90


	//   ....[7]....
        /*0150*/ 	.word	0x00000ec0


	//   ....[8]....
        /*0154*/ 	.word	0x00000ef0


	//   ....[9]....
        /*0158*/ 	.word	0x00000ff0


	//   ....[10]....
        /*015c*/ 	.word	0x00001020


	//   ....[11]....
        /*0160*/ 	.word	0x00001050


	//   ....[12]....
        /*0164*/ 	.word	0x00001150


	//   ....[13]....
        /*0168*/ 	.word	0x00001190


	//   ....[14]....
        /*016c*/ 	.word	0x000011c0


	//   ....[15]....
        /*0170*/ 	.word	0x00001d60


	//   ....[16]....
        /*0174*/ 	.word	0x00001d70


	//   ....[17]....
        /*0178*/ 	.word	0x00001d80


	//   ....[18]....
        /*017c*/ 	.word	0x00001e80


	//   ....[19]....
        /*0180*/ 	.word	0x00001ec0


	//   ....[20]....
        /*0184*/ 	.word	0x00001ee0


	//   ....[21]....
        /*0188*/ 	.word	0x00001ff0


	//   ....[22]....
        /*018c*/ 	.word	0x00002030


	//   ....[23]....
        /*0190*/ 	.word	0x00002050


	//   ....[24]....
        /*0194*/ 	.word	0x00002160


	//   ....[25]....
        /*0198*/ 	.word	0x000021a0


	//   ....[26]....
        /*019c*/ 	.word	0x000021c0


	//   ....[27]....
        /*01a0*/ 	.word	0x000022d0


	//   ....[28]....
        /*01a4*/ 	.word	0x00002310


	//   ....[29]....
        /*01a8*/ 	.word	0x00002340


	//   ....[30]....
        /*01ac*/ 	.word	0x00004a10


	//   ....[31]....
        /*01b0*/ 	.word	0x00004a40


	//   ....[32]....
        /*01b4*/ 	.word	0x00004a50


	//   ....[33]....
        /*01b8*/ 	.word	0x00004b50


	//   ....[34]....
        /*01bc*/ 	.word	0x00004b80


	//   ....[35]....
        /*01c0*/ 	.word	0x00004bb0


	//   ....[36]....
        /*01c4*/ 	.word	0x00004cb0


	//   ....[37]....
        /*01c8*/ 	.word	0x00004ce0


	//   ....[38]....
        /*01cc*/ 	.word	0x00004d10


	//   ....[39]....
        /*01d0*/ 	.word	0x00004e10


	//   ....[40]....
        /*01d4*/ 	.word	0x00004e40


	//   ....[41]....
        /*01d8*/ 	.word	0x00004e70


	//   ....[42]....
        /*01dc*/ 	.word	0x00004f70


	//   ....[43]....
        /*01e0*/ 	.word	0x00004fb0


	//   ....[44]....
        /*01e4*/ 	.word	0x00004fe0


	//----- nvinfo : EIATTR_VRC_CTA_INIT_COUNT
	.align		4
.L_400:
        /*01e8*/ 	.byte	0x02, 0x4a
	.zero		1
	.zero		1


	//----- nvinfo : EIATTR_EXIT_INSTR_OFFSETS
	.align		4
        /*01ec*/ 	.byte	0x04, 0x1c
        /*01ee*/ 	.short	(.L_402 - .L_401)


	//   ....[0]....
.L_401:
        /*01f0*/ 	.word	0x00005aa0


	//   ....[1]....
        /*01f4*/ 	.word	0x00005b20


	//----- nvinfo : EIATTR_MAX_THREADS
	.align		4
.L_402:
        /*01f8*/ 	.byte	0x04, 0x05
        /*01fa*/ 	.short	(.L_404 - .L_403)
.L_403:
        /*01fc*/ 	.word	0x00000100
        /*0200*/ 	.word	0x00000001
        /*0204*/ 	.word	0x00000001


	//----- nvinfo : EIATTR_CRS_STACK_SIZE
	.align		4
.L_404:
        /*0208*/ 	.byte	0x04, 0x1e
        /*020a*/ 	.short	(.L_406 - .L_405)
.L_405:
        /*020c*/ 	.word	0x00000000


	//----- nvinfo : EIATTR_CBANK_PARAM_SIZE
	.align		4
.L_406:
        /*0210*/ 	.byte	0x03, 0x19
        /*0212*/ 	.short	0x0071


	//----- nvinfo : EIATTR_PARAM_CBANK
	.align		4
        /*0214*/ 	.byte	0x04, 0x0a
        /*0216*/ 	.short	(.L_408 - .L_407)
	.align		4
.L_407:
        /*0218*/ 	.word	index@(.nv.constant0._ZN6thrust24THRUST_300001_SM_1000_NS8cuda_cub4core6detail13_kernel_agentINS1_8__reduce11ReduceAgentINS0_12zip_iteratorIN4cuda3std3__45tupleIJNS0_10device_ptrIfEENS0_17counting_iteratorIlNS0_11use_defaultESF_SF_EEEEEEEPNSB_IJflEEESJ_lNS1_9__extrema9arg_min_fIflNSA_4lessIfEEEEEEJSI_SK_lN3cub18CUB_300001_SM_100013GridEvenShareIlEENSS_9GridQueueIyEESP_EEEvDpT0_)
        /*021c*/ 	.short	0x0380
        /*021e*/ 	.short	0x0071


	//----- nvinfo : EIATTR_SW_WAR
	.align		4
.L_408:
        /*0220*/ 	.byte	0x04, 0x36
        /*0222*/ 	.short	(.L_410 - .L_409)
.L_409:
        /*0224*/ 	.word	0x00000008
.L_410:


//--------------------- .nv.info._ZN6thrust24THRUST_300001_SM_1000_NS8cuda_cub4core6detail13_kernel_agentINS1_8__reduce11ReduceAgentINS0_12zip_iteratorIN4cuda3std3__45tupleIJNS0_10device_ptrIfEENS0_17counting_iteratorIlNS0_11use_defaultESF_SF_EEEEEEEPNSB_IJflEEESJ_lNS1_9__extrema9arg_min_fIflNSA_4lessIfEEEEEEJSI_SK_lSP_EEEvDpT0_ --------------------------
	.section	.nv.info._ZN6thrust24THRUST_300001_SM_1000_NS8cuda_cub4core6detail13_kernel_agentINS1_8__reduce11ReduceAgentINS0_12zip_iteratorIN4cuda3std3__45tupleIJNS0_10device_ptrIfEENS0_17counting_iteratorIlNS0_11use_defaultESF_SF_EEEEEEEPNSB_IJflEEESJ_lNS1_9__extrema9arg_min_fIflNSA_4lessIfEEEEEEJSI_SK_lSP_EEEvDpT0_,"",@"SHT_CUDA_INFO"
	.sectionflags	@""
	.align	4


	//----- nvinfo : EIATTR_CUDA_API_VERSION
	.align		4
        /*0000*/ 	.byte	0x04, 0x37
        /*0002*/ 	.short	(.L_412 - .L_411)
.L_411:
        /*0004*/ 	.word	0x00000082


	//----- nvinfo : EIATTR_KPARAM_INFO
	.align		4
.L_412:
        /*0008*/ 	.byte	0x04, 0x17
        /*000a*/ 	.short	(.L_414 - .L_413)
.L_413:
        /*000c*/ 	.word	0x00000000
        /*0010*/ 	.short	0x0003
        /*0012*/ 	.short	0x0020
        /*0014*/ 	.byte	0x00, 0xf0, 0x05, 0x00


	//----- nvinfo : EIATTR_KPARAM_INFO
	.align		4
.L_414:
        /*0018*/ 	.byte	0x04, 0x17
        /*001a*/ 	.short	(.L_416 - .L_415)
.L_415:
        /*001c*/ 	.word	0x00000000
        /*0020*/ 	.short	0x0002
        /*0022*/ 	.short	0x0018
        /*0024*/ 	.byte	0x00, 0xf0, 0x21, 0x00


	//----- nvinfo : EIATTR_KPARAM_INFO
	.align		4
.L_416:
        /*0028*/ 	.byte	0x04, 0x17
        /*002a*/ 	.short	(.L_418 - .L_417)
.L_417:
        /*002c*/ 	.word	0x00000000
        /*0030*/ 	.short	0x0001
        /*0032*/ 	.short	0x0010
        /*0034*/ 	.byte	0x00, 0xf5, 0x21, 0x00


	//----- nvinfo : EIATTR_KPARAM_INFO
	.align		4
.L_418:
        /*0038*/ 	.byte	0x04, 0x17
        /*003a*/ 	.short	(.L_420 - .L_419)
.L_419:
        /*003c*/ 	.word	0x00000000
        /*0040*/ 	.short	0x0000
        /*0042*/ 	.short	0x0000
        /*0044*/ 	.byte	0x00, 0xf0, 0x41, 0x00


	//----- nvinfo : EIATTR_SPARSE_MMA_MASK
	.align		4
.L_420:
        /*0048*/ 	.byte	0x03, 0x50
        /*004a*/ 	.short	0x0000


	//----- nvinfo : EIATTR_MAXREG_COUNT
	.align		4
        /*004c*/ 	.byte	0x03, 0x1b
        /*004e*/ 	.short	0x00ff


	//----- nvinfo : EIATTR_NUM_BARRIERS
	.align		4
        /*0050*/ 	.byte	0x02, 0x4c
        /*0052*/ 	.byte	0x01
	.zero		1


	//----- nvinfo : EIATTR_MERCURY_ISA_VERSION
	.align		4
        /*0054*/ 	.byte	0x03, 0x5f
        /*0056*/ 	.short	0x0101


	//----- nvinfo : EIATTR_COOP_GROUP_MASK_REGIDS
	.align		4
        /*0058*/ 	.byte	0x04, 0x29
        /*005a*/ 	.short	(.L_422 - .L_421)


	//   ....[0]....
.L_421:
        /*005c*/ 	.word	0xffffffff


	//   ....[1]....
        /*0060*/ 	.word	0xffffffff


	//   ....[2]....
        /*0064*/ 	.word	0xffffffff


	//   ....[3]....
        /*0068*/ 	.word	0xffffffff


	//   ....[4]....
        /*006c*/ 	.word	0xffffffff


	//   ....[5]....
        /*0070*/ 	.word	0xffffffff


	//   ....[6]....
        /*0074*/ 	.word	0xffffffff


	//   ....[7]....
        /*0078*/ 	.word	0xffffffff


	//   ....[8]....
        /*007c*/ 	.word	0xffffffff


	//   ....[9]....
        /*0080*/ 	.word	0xffffffff


	//   ....[10]....
        /*0084*/ 	.word	0xffffffff


	//   ....[11]....
        /*0088*/ 	.word	0xffffffff


	//   ....[12]....
        /*008c*/ 	.word	0xffffffff


	//   ....[13]....
        /*0090*/ 	.word	0xffffffff


	//   ....[14]....
        /*0094*/ 	.word	0xffffffff


	//   ....[15]....
        /*0098*/ 	.word	0xffffffff


	//   ....[16]....
        /*009c*/ 	.word	0xffffffff


	//   ....[17]....
        /*00a0*/ 	.word	0xffffffff


	//   ....[18]....
        /*00a4*/ 	.word	0xffffffff


	//   ....[19]....
        /*00a8*/ 	.word	0xffffffff


	//   ....[20]....
        /*00ac*/ 	.word	0xffffffff


	//   ....[21]....
        /*00b0*/ 	.word	0xffffffff


	//   ....[22]....
        /*00b4*/ 	.word	0xffffffff


	//   ....[23]....
        /*00b8*/ 	.word	0xffffffff


	//   ....[24]....
        /*00bc*/ 	.word	0xffffffff


	//   ....[25]....
        /*00c0*/ 	.word	0xffffffff


	//   ....[26]....
        /*00c4*/ 	.word	0xffffffff


	//   ....[27]....
        /*00c8*/ 	.word	0xffffffff


	//   ....[28]....
        /*00cc*/ 	.word	0xffffffff


	//   ....[29]....
        /*00d0*/ 	.word	0xffffffff


	//   ....[30]....
        /*00d4*/ 	.word	0xffffffff


	//   ....[31]....
        /*00d8*/ 	.word	0xffffffff


	//   ....[32]....
        /*00dc*/ 	.word	0xffffffff


	//   ....[33]....
        /*00e0*/ 	.word	0xffffffff


	//   ....[34]....
        /*00e4*/ 	.word	0xffffffff


	//   ....[35]....
        /*00e8*/ 	.word	0xffffffff


	//   ....[36]....
        /*00ec*/ 	.word	0xffffffff


	//   ....[37]....
        /*00f0*/ 	.word	0xffffffff


	//   ....[38]....
        /*00f4*/ 	.word	0xffffffff


	//   ....[39]....
        /*00f8*/ 	.word	0xffffffff


	//   ....[40]....
        /*00fc*/ 	.word	0xffffffff


	//   ....[41]....
        /*0100*/ 	.word	0xffffffff


	//   ....[42]....
        /*0104*/ 	.word	0xffffffff


	//   ....[43]....
        /*0108*/ 	.word	0xffffffff


	//   ....[44]....
        /*010c*/ 	.word	0xffffffff


	//----- nvinfo : EIATTR_COOP_GROUP_INSTR_OFFSETS
	.align		4
.L_422:
        /*0110*/ 	.byte	0x04, 0x28
        /*0112*/ 	.short	(.L_424 - .L_423)


	//   ....[0]....
.L_423:
        /*0114*/ 	.word	0x00000b30


	//   ....[1]....
        /*0118*/ 	.word	0x00000b60


	//   ....[2]....
        /*011c*/ 	.word	0x00000b70


	//   ....[3]....
        /*0120*/ 	.word	0x00000c70


	//   ....[4]....
        /*0124*/ 	.word	0x00000ca0


	//   ....[5]....
        /*0128*/ 	.word	0x00000cd0


	//   ....[6]....
        /*012c*/ 	.word	0x00000dd0


	//   ....[7]....
        /*0130*/ 	.word	0x00000e00


	//   ....[8]....
        /*0134*/ 	.word	0x00000e30


	//   ....[9]....
        /*0138*/ 	.word	0x00000f30


	//   ....[10]....
        /*013c*/ 	.word	0x00000f60


	//   ....[11]....
        /*0140*/ 	.word	0x00000f90


	//   ....[12]....
        /*0144*/ 	.word	0x00001090


	//   ....[13]....
        /*0148*/ 	.word	0x000010d0


	//   ....[14]....
        /*014c*/ 	.word	0x00001100


	//   ....[15]....
        /*0150*/ 	.word	0x00001ca0


	//   ....[16]....
        /*0154*/ 	.word	0x00001cb0


	//   ....[17]....
        /*0158*/ 	.word	0x00001cc0


	//   ....[18]....
        /*015c*/ 	.word	0x00001dc0


	//   ....[19]....
        /*0160*/ 	.word	0x00001e00


	//   ....[20]....
        /*0164*/ 	.word	0x00001e20


	//   ....[21]....
        /*0168*/ 	.word	0x00001f30


	//   ....[22]....
        /*016c*/ 	.word	0x00001f70


	//   ....[23]....
        /*0170*/ 	.word	0x00001f90


	//   ....[24]....
        /*0174*/ 	.word	0x000020a0


	//   ....[25]....
        /*0178*/ 	.word	0x000020e0


	//   ....[26]....
        /*017c*/ 	.word	0x00002110


	//   ....[27]....
        /*0180*/ 	.word	0x00002210


	//   ....[28]....
        /*0184*/ 	.word	0x00002250


	//   ....[29]....
        /*0188*/ 	.word	0x00002280


	//   ....[30]....
        /*018c*/ 	.word	0x00004540


	//   ....[31]....
        /*0190*/ 	.word	0x00004570


	//   ....[32]....
        /*0194*/ 	.word	0x00004580


	//   ....[33]....
        /*0198*/ 	.word	0x00004680


	//   ....[34]....
        /*019c*/ 	.word	0x000046b0


	//   ....[35]....
        /*01a0*/ 	.word	0x000046e0


	//   ....[36]....
        /*01a4*/ 	.word	0x000047e0


	//   ....[37]....
        /*01a8*/ 	.word	0x00004810


	//   ....[38]....
        /*01ac*/ 	.word	0x00004840


	//   ....[39]....
        /*01b0*/ 	.word	0x00004940


	//   ....[40]....
        /*01b4*/ 	.word	0x00004970


	//   ....[41]....
        /*01b8*/ 	.word	0x000049a0


	//   ....[42]....
        /*01bc*/ 	.word	0x00004aa0


	//   ....[43]....
        /*01c0*/ 	.word	0x00004ae0


	//   ....[44]....
        /*01c4*/ 	.word	0x00004b10


	//----- nvinfo : EIATTR_VRC_CTA_INIT_COUNT
	.align		4
.L_424:
        /*01c8*/ 	.byte	0x02, 0x4a
	.zero		1
	.zero		1


	//----- nvinfo : EIATTR_EXIT_INSTR_OFFSETS
	.align		4
        /*01cc*/ 	.byte	0x04, 0x1c
        /*01ce*/ 	.short	(.L_426 - .L_425)


	//   ....[0]....
.L_425:
        /*01d0*/ 	.word	0x00000040


	//   ....[1]....
        /*01d4*/ 	.word	0x000055f0


	//   ....[2]....
        /*01d8*/ 	.word	0x00005650


	//----- nvinfo : EIATTR_MAX_THREADS
	.align		4
.L_426:
        /*01dc*/ 	.byte	0x04, 0x05
        /*01de*/ 	.short	(.L_428 - .L_427)
.L_427:
        /*01e0*/ 	.word	0x00000100
        /*01e4*/ 	.word	0x00000001
        /*01e8*/ 	.word	0x00000001


	//----- nvinfo : EIATTR_CRS_STACK_SIZE
	.align		4
.L_428:
        /*01ec*/ 	.byte	0x04, 0x1e
        /*01ee*/ 	.short	(.L_430 - .L_429)
.L_429:
        /*01f0*/ 	.word	0x00000000


	//----- nvinfo : EIATTR_CBANK_PARAM_SIZE
	.align		4
.L_430:
        /*01f4*/ 	.byte	0x03, 0x19
        /*01f6*/ 	.short	0x0021


	//----- nvinfo : EIATTR_PARAM_CBANK
	.align		4
        /*01f8*/ 	.byte	0x04, 0x0a
        /*01fa*/ 	.short	(.L_432 - .L_431)
	.align		4
.L_431:
        /*01fc*/ 	.word	index@(.nv.constant0._ZN6thrust24THRUST_300001_SM_1000_NS8cuda_cub4core6detail13_kernel_agentINS1_8__reduce11ReduceAgentINS0_12zip_iteratorIN4cuda3std3__45tupleIJNS0_10device_ptrIfEENS0_17counting_iteratorIlNS0_11use_defaultESF_SF_EEEEEEEPNSB_IJflEEESJ_lNS1_9__extrema9arg_min_fIflNSA_4lessIfEEEEEEJSI_SK_lSP_EEEvDpT0_)
        /*0200*/ 	.short	0x0380
        /*0202*/ 	.short	0x0021


	//----- nvinfo : EIATTR_SW_WAR
	.align		4
.L_432:
        /*0204*/ 	.byte	0x04, 0x36
        /*0206*/ 	.short	(.L_434 - .L_433)
.L_433:
        /*0208*/ 	.word	0x00000008
.L_434:


//--------------------- .nv.info._ZN6thrust24THRUST_300001_SM_1000_NS8cuda_cub4core6detail13_kernel_agentINS1_8__reduce11ReduceAgentIPN4cuda3std3__45tupleIJflEEESC_SB_iNS1_9__extrema9arg_min_fIflNS9_4lessIfEEEEEEJSC_SC_iSH_EEEvDpT0_ --------------------------
	.section	.nv.info._ZN6thrust24THRUST_300001_SM_1000_NS8cuda_cub4core6detail13_kernel_agentINS1_8__reduce11ReduceAgentIPN4cuda3std3__45tupleIJflEEESC_SB_iNS1_9__extrema9arg_min_fIflNS9_4lessIfEEEEEEJSC_SC_iSH_EEEvDpT0_,"",@"SHT_CUDA_INFO"
	.sectionflags	@""
	.align	4


	//----- nvinfo : EIATTR_CUDA_API_VERSION
	.align		4
        /*0000*/ 	.byte	0x04, 0x37
        /*0002*/ 	.short	(.L_436 - .L_435)
.L_435:
        /*0004*/ 	.word	0x00000082


	//----- nvinfo : EIATTR_KPARAM_INFO
	.align		4
.L_436:
        /*0008*/ 	.byte	0x04, 0x17
        /*000a*/ 	.short	(.L_438 - .L_437)
.L_437:
        /*000c*/ 	.word	0x00000000
        /*0010*/ 	.short	0x0003
        /*0012*/ 	.short	0x0014
        /*0014*/ 	.byte	0x00, 0xf0, 0x05, 0x00


	//----- nvinfo : EIATTR_KPARAM_INFO
	.align		4
.L_438:
        /*0018*/ 	.byte	0x04, 0x17
        /*001a*/ 	.short	(.L_440 - .L_439)
.L_439:
        /*001c*/ 	.word	0x00000000
        /*0020*/ 	.short	0x0002
        /*0022*/ 	.short	0x0010
        /*0024*/ 	.byte	0x00, 0xf0, 0x11, 0x00


	//----- nvinfo : EIATTR_KPARAM_INFO
	.align		4
.L_440:
        /*0028*/ 	.byte	0x04, 0x17
        /*002a*/ 	.short	(.L_442 - .L_441)
.L_441:
        /*002c*/ 	.word	0x00000000
        /*0030*/ 	.short	0x0001
        /*0032*/ 	.short	0x0008
        /*0034*/ 	.byte	0x00, 0xf5, 0x21, 0x00


	//----- nvinfo : EIATTR_KPARAM_INFO
	.align		4
.L_442:
        /*0038*/ 	.byte	0x04, 0x17
        /*003a*/ 	.short	(.L_444 - .L_443)
.L_443:
        /*003c*/ 	.word	0x00000000
        /*0040*/ 	.short	0x0000
        /*0042*/ 	.short	0x0000
        /*0044*/ 	.byte	0x00, 0xf5, 0x21, 0x00


	//----- nvinfo : EIATTR_SPARSE_MMA_MASK
	.align		4
.L_444:
        /*0048*/ 	.byte	0x03, 0x50
        /*004a*/ 	.short	0x0000


	//----- nvinfo : EIATTR_MAXREG_COUNT
	.align		4
        /*004c*/ 	.byte	0x03, 0x1b
        /*004e*/ 	.short	0x00ff


	//----- nvinfo : EIATTR_NUM_BARRIERS
	.align		4
        /*0050*/ 	.byte	0x02, 0x4c
        /*0052*/ 	.byte	0x01
	.zero		1


	//----- nvinfo : EIATTR_MERCURY_ISA_VERSION
	.align		4
        /*0054*/ 	.byte	0x03, 0x5f
        /*0056*/ 	.short	0x0101


	//----- nvinfo : EIATTR_COOP_GROUP_MASK_REGIDS
	.align		4
        /*0058*/ 	.byte	0x04, 0x29
        /*005a*/ 	.short	(.L_446 - .L_445)


	//   ....[0]....
.L_445:
        /*005c*/ 	.word	0xffffffff


	//   ....[1]....
        /*0060*/ 	.word	0xffffffff


	//   ....[2]....
        /*0064*/ 	.word	0xffffffff


	//   ....[3]....
        /*0068*/ 	.word	0xffffffff


	//   ....[4]....
        /*006c*/ 	.word	0xffffffff


	//   ....[5]....
        /*0070*/ 	.word	0xffffffff


	//   ....[6]....
        /*0074*/ 	.word	0xffffffff


	//   ....[7]....
        /*0078*/ 	.word	0xffffffff


	//   ....[8]....
        /*007c*/ 	.word	0xffffffff


	//   ....[9]....
        /*0080*/ 	.word	0xffffffff


	//   ....[10]....
        /*0084*/ 	.word	0xffffffff


	//   ....[11]....
        /*0088*/ 	.word	0xffffffff


	//   ....[12]....
        /*008c*/ 	.word	0xffffffff


	//   ....[13]....
        /*0090*/ 	.word	0xffffffff


	//   ....[14]....
        /*0094*/ 	.word	0xffffffff


	//   ....[15]....
        /*0098*/ 	.word	0xffffffff


	//   ....[16]....
        /*009c*/ 	.word	0xffffffff


	//   ....[17]....
        /*00a0*/ 	.word	0xffffffff


	//   ....[18]....
        /*00a4*/ 	.word	0xffffffff


	//   ....[19]....
        /*00a8*/ 	.word	0xffffffff


	//   ....[20]....
        /*00ac*/ 	.word	0xffffffff


	//   ....[21]....
        /*00b0*/ 	.word	0xffffffff


	//   ....[22]....
        /*00b4*/ 	.word	0xffffffff


	//   ....[23]....
        /*00b8*/ 	.word	0xffffffff


	//   ....[24]....
        /*00bc*/ 	.word	0xffffffff


	//   ....[25]....
        /*00c0*/ 	.word	0xffffffff


	//   ....[26]....
        /*00c4*/ 	.word	0xffffffff


	//   ....[27]....
        /*00c8*/ 	.word	0xffffffff


	//   ....[28]....
        /*00cc*/ 	.word	0xffffffff


	//   ....[29]....
        /*00d0*/ 	.word	0xffffffff


	//   ....[30]....
        /*00d4*/ 	.word	0xffffffff


	//   ....[31]....
        /*00d8*/ 	.word	0xffffffff


	//   ....[32]....
        /*00dc*/ 	.word	0xffffffff


	//   ....[33]....
        /*00e0*/ 	.word	0xffffffff


	//   ....[34]....
        /*00e4*/ 	.word	0xffffffff


	//   ....[35]....
        /*00e8*/ 	.word	0xffffffff


	//   ....[36]....
        /*00ec*/ 	.word	0xffffffff


	//   ....[37]....
        /*00f0*/ 	.word	0xffffffff


	//   ....[38]....
        /*00f4*/ 	.word	0xffffffff


	//   ....[39]....
        /*00f8*/ 	.word	0xffffffff


	//   ....[40]....
        /*00fc*/ 	.word	0xffffffff


	//   ....[41]....
        /*0100*/ 	.word	0xffffffff


	//   ....[42]....
        /*0104*/ 	.word	0xffffffff


	//   ....[43]....
        /*0108*/ 	.word	0xffffffff


	//   ....[44]....
        /*010c*/ 	.word	0xffffffff


	//----- nvinfo : EIATTR_COOP_GROUP_INSTR_OFFSETS
	.align		4
.L_446:
        /*0110*/ 	.byte	0x04, 0x28
        /*0112*/ 	.short	(.L_448 - .L_447)


	//   ....[0]....
.L_447:
        /*0114*/ 	.word	0x00000a00


	//   ....[1]....
        /*0118*/ 	.word	0x00000a30


	//   ....[2]....
        /*011c*/ 	.word	0x00000a40


	//   ....[3]....
        /*0120*/ 	.word	0x00000b40


	//   ....[4]....
        /*0124*/ 	.word	0x00000b70


	//   ....[5]....
        /*0128*/ 	.word	0x00000ba0


	//   ....[6]....
        /*012c*/ 	.word	0x00000ca0


	//   ....[7]....
        /*0130*/ 	.word	0x00000cd0


	//   ....[8]....
        /*0134*/ 	.word	0x00000d00


	//   ....[9]....
        /*0138*/ 	.word	0x00000e00


	//   ....[10]....
        /*013c*/ 	.word	0x00000e30


	//   ....[11]....
        /*0140*/ 	.word	0x00000e60


	//   ....[12]....
        /*0144*/ 	.word	0x00000f60


	//   ....[13]....
        /*0148*/ 	.word	0x00000fa0


	//   ....[14]....
        /*014c*/ 	.word	0x00000fd0


	//   ....[15]....
        /*0150*/ 	.word	0x00001b70


	//   ....[16]....
        /*0154*/ 	.word	0x00001b80


	//   ....[17]....
        /*0158*/ 	.word	0x00001b90


	//   ....[18]....
        /*015c*/ 	.word	0x00001c90


	//   ....[19]....
        /*0160*/ 	.word	0x00001cd0


	//   ....[20]....
        /*0164*/ 	.word	0x00001cf0


	//   ....[21]....
        /*0168*/ 	.word	0x00001e00


	//   ....[22]....
        /*016c*/ 	.word	0x00001e40


	//   ....[23]....
        /*0170*/ 	.word	0x00001e60


	//   ....[24]....
        /*0174*/ 	.word	0x00001f70


	//   ....[25]....
        /*0178*/ 	.word	0x00001fb0


	//   ....[26]....
        /*017c*/ 	.word	0x00001fe0


	//   ....[27]....
        /*0180*/ 	.word	0x000020e0


	//   ....[28]....
        /*0184*/ 	.word	0x00002120


	//   ....[29]....
        /*0188*/ 	.word	0x00002150


	//   ....[30]....
        /*018c*/ 	.word	0x00004530


	//   ....[31]....
        /*0190*/ 	.word	0x00004560


	//   ....[32]....
        /*0194*/ 	.word	0x00004570


	//   ....[33]....
        /*0198*/ 	.word	0x00004670


	//   ....[34]....
        /*019c*/ 	.word	0x000046a0


	//   ....[35]....
        /*01a0*/ 	.word	0x000046d0


	//   ....[36]....
        /*01a4*/ 	.word	0x000047d0


	//   ....[37]....
        /*01a8*/ 	.word	0x00004800


	//   ....[38]....
        /*01ac*/ 	.word	0x00004830


	//   ....[39]....
        /*01b0*/ 	.word	0x00004930


	//   ....[40]....
        /*01b4*/ 	.word	0x00004960


	//   ....[41]....
        /*01b8*/ 	.word	0x00004990


	//   ....[42]....
        /*01bc*/ 	.word	0x00004a90


	//   ....[43]....
        /*01c0*/ 	.word	0x00004ad0


	//   ....[44]....
        /*01c4*/ 	.word	0x00004b00


	//----- nvinfo : EIATTR_VRC_CTA_INIT_COUNT
	.align		4
.L_448:
        /*01c8*/ 	.byte	0x02, 0x4a
	.zero		1
	.zero		1


	//----- nvinfo : EIATTR_EXIT_INSTR_OFFSETS
	.align		4
        /*01cc*/ 	.byte	0x04, 0x1c
        /*01ce*/ 	.short	(.L_450 - .L_449)


	//   ....[0]....
.L_449:
        /*01d0*/ 	.word	0x00000030


	//   ....[1]....
        /*01d4*/ 	.word	0x000055e0


	//   ....[2]....
        /*01d8*/ 	.word	0x00005640


	//----- nvinfo : EIATTR_MAX_THREADS
	.align		4
.L_450:
        /*01dc*/ 	.byte	0x04, 0x05
        /*01de*/ 	.short	(.L_452 - .L_451)
.L_451:
        /*01e0*/ 	.word	0x00000100
        /*01e4*/ 	.word	0x00000001
        /*01e8*/ 	.word	0x00000001


	//----- nvinfo : EIATTR_CRS_STACK_SIZE
	.align		4
.L_452:
        /*01ec*/ 	.byte	0x04, 0x1e
        /*01ee*/ 	.short	(.L_454 - .L_453)
.L_453:
        /*01f0*/ 	.word	0x00000000


	//----- nvinfo : EIATTR_CBANK_PARAM_SIZE
	.align		4
.L_454:
        /*01f4*/ 	.byte	0x03, 0x19
        /*01f6*/ 	.short	0x0015


	//----- nvinfo : EIATTR_PARAM_CBANK
	.align		4
        /*01f8*/ 	.byte	0x04, 0x0a
        /*01fa*/ 	.short	(.L_456 - .L_455)
	.align		4
.L_455:
        /*01fc*/ 	.word	index@(.nv.constant0._ZN6thrust24THRUST_300001_SM_1000_NS8cuda_cub4core6detail13_kernel_agentINS1_8__reduce11ReduceAgentIPN4cuda3std3__45tupleIJflEEESC_SB_iNS1_9__extrema9arg_min_fIflNS9_4lessIfEEEEEEJSC_SC_iSH_EEEvDpT0_)
        /*0200*/ 	.short	0x0380
        /*0202*/ 	.short	0x0015


	//----- nvinfo : EIATTR_SW_WAR
	.align		4
.L_456:
        /*0204*/ 	.byte	0x04, 0x36
        /*0206*/ 	.short	(.L_458 - .L_457)
.L_457:
        /*0208*/ 	.word	0x00000008
.L_458:


//--------------------- .nv.info._ZN6thrust24THRUST_300001_SM_1000_NS8cuda_cub4core6detail13_kernel_agentINS1_8__reduce10DrainAgentIiEEJN3cub18CUB_300001_SM_10009GridQueueIjEEiEEEvDpT0_ --------------------------
	.section	.nv.info._ZN6thrust24THRUST_300001_SM_1000_NS8cuda_cub4core6detail13_kernel_agentINS1_8__reduce10DrainAgentIiEEJN3cub18CUB_300001_SM_10009GridQueueIjEEiEEEvDpT0_,"",@"SHT_CUDA_INFO"
	.sectionflags	@""
	.align	4


	//----- nvinfo : EIATTR_CUDA_API_VERSION
	.align		4
        /*0000*/ 	.byte	0x04, 0x37
        /*0002*/ 	.short	(.L_460 - .L_459)
.L_459:
        /*0004*/ 	.word	0x00000082


	//----- nvinfo : EIATTR_KPARAM_INFO
	.align		4
.L_460:
        /*0008*/ 	.byte	0x04, 0x17
        /*000a*/ 	.short	(.L_462 - .L_461)
.L_461:
        /*000c*/ 	.word	0x00000000
        /*0010*/ 	.short	0x0001
        /*0012*/ 	.short	0x0008
        /*0014*/ 	.byte	0x00, 0xf0, 0x11, 0x00


	//----- nvinfo : EIATTR_KPARAM_INFO
	.align		4
.L_462:
        /*0018*/ 	.byte	0x04, 0x17
        /*001a*/ 	.short	(.L_464 - .L_463)
.L_463:
        /*001c*/ 	.word	0x00000000
        /*0020*/ 	.short	0x0000
        /*0022*/ 	.short	0x0000
        /*0024*/ 	.byte	0x00, 0xf0, 0x21, 0x00


	//----- nvinfo : EIATTR_SPARSE_MMA_MASK
	.align		4
.L_464:
        /*0028*/ 	.byte	0x03, 0x50
        /*002a*/ 	.short	0x0000


	//----- nvinfo : EIATTR_MAXREG_COUNT
	.align		4
        /*002c*/ 	.byte	0x03, 0x1b
        /*002e*/ 	.short	0x00ff


	//----- nvinfo : EIATTR_MERCURY_ISA_VERSION
	.align		4
        /*0030*/ 	.byte	0x03, 0x5f
        /*0032*/ 	.short	0x0101


	//----- nvinfo : EIATTR_VRC_CTA_INIT_COUNT
	.align		4
        /*0034*/ 	.byte	0x02, 0x4a
	.zero		1
	.zero		1


	//----- nvinfo : EIATTR_EXIT_INSTR_OFFSETS
	.align		4
        /*0038*/ 	.byte	0x04, 0x1c
        /*003a*/ 	.short	(.L_466 - .L_465)


	//   ....[0]....
.L_465:
        /*003c*/ 	.word	0x00000060


	//----- nvinfo : EIATTR_MAX_THREADS
	.align		4
.L_466:
        /*0040*/ 	.byte	0x04, 0x05
        /*0042*/ 	.short	(.L_468 - .L_467)
.L_467:
        /*0044*/ 	.word	0x00000001
        /*0048*/ 	.word	0x00000001
        /*004c*/ 	.word	0x00000001


	//----- nvinfo : EIATTR_CBANK_PARAM_SIZE
	.align		4
.L_468:
        /*0050*/ 	.byte	0x03, 0x19
        /*0052*/ 	.short	0x000c


	//----- nvinfo : EIATTR_PARAM_CBANK
	.align		4
        /*0054*/ 	.byte	0x04, 0x0a
        /*0056*/ 	.short	(.L_470 - .L_469)
	.align		4
.L_469:
        /*0058*/ 	.word	index@(.nv.constant0._ZN6thrust24THRUST_300001_SM_1000_NS8cuda_cub4core6detail13_kernel_agentINS1_8__reduce10DrainAgentIiEEJN3cub18CUB_300001_SM_10009GridQueueIjEEiEEEvDpT0_)
        /*005c*/ 	.short	0x0380
        /*005e*/ 	.short	0x000c


	//----- nvinfo : EIATTR_SW_WAR
	.align		4
.L_470:
        /*0060*/ 	.byte	0x04, 0x36
        /*0062*/ 	.short	(.L_472 - .L_471)
.L_471:
        /*0064*/ 	.word	0x00000008
.L_472:


//--------------------- .nv.info._ZN6thrust24THRUST_300001_SM_1000_NS8cuda_cub4core6detail13_kernel_agentINS1_8__reduce11ReduceAgentINS0_12zip_iteratorIN4cuda3std3__45tupleIJNS0_10device_ptrIfEENS0_17counting_iteratorIlNS0_11use_defaultESF_SF_EEEEEEEPNSB_IJflEEESJ_iNS1_9__extrema9arg_min_fIflNSA_4lessIfEEEEEEJSI_SK_iN3cub18CUB_300001_SM_100013GridEvenShareIiEENSS_9GridQueueIjEESP_EEEvDpT0_ --------------------------
	.section	.nv.info._ZN6thrust24THRUST_300001_SM_1000_NS8cuda_cub4core6detail13_kernel_agentINS1_8__reduce11ReduceAgentINS0_12zip_iteratorIN4cuda3std3__45tupleIJNS0_10device_ptrIfEENS0_17counting_iteratorIlNS0_11use_defaultESF_SF_EEEEEEEPNSB_IJflEEESJ_iNS1_9__extrema9arg_min_fIflNSA_4lessIfEEEEEEJSI_SK_iN3cub18CUB_300001_SM_100013GridEvenShareIiEENSS_9GridQueueIjEESP_EEEvDpT0_,"",@"SHT_CUDA_INFO"
	.sectionflags	@""
	.align	4


	//----- nvinfo : EIATTR_CUDA_API_VERSION
	.align		4
        /*0000*/ 	.byte	0x04, 0x37
        /*0002*/ 	.short	(.L_474 - .L_473)
.L_473:
        /*0004*/ 	.word	0x00000082


	//----- nvinfo : EIATTR_KPARAM_INFO
	.align		4
.L_474:
        /*0008*/ 	.byte	0x04, 0x17
        /*000a*/ 	.short	(.L_476 - .L_475)
.L_475:
        /*000c*/ 	.word	0x00000000
        /*0010*/ 	.short	0x0005
        /*0012*/ 	.short	0x0050
        /*0014*/ 	.byte	0x00, 0xf0, 0x05, 0x00


	//----- nvinfo : EIATTR_KPARAM_INFO
	.align		4
.L_476:
        /*0018*/ 	.byte	0x04, 0x17
        /*001a*/ 	.short	(.L_478 - .L_477)
.L_477:
        /*001c*/ 	.word	0x00000000
        /*0020*/ 	.short	0x0004
        /*0022*/ 	.short	0x0048
        /*0024*/ 	.byte	0x00, 0xf0, 0x21, 0x00


	//----- nvinfo : EIATTR_KPARAM_INFO
	.align		4
.L_478:
        /*0028*/ 	.byte	0x04, 0x17
        /*002a*/ 	.short	(.L_480 - .L_479)
.L_479:
        /*002c*/ 	.word	0x00000000
        /*0030*/ 	.short	0x0003
        /*0032*/ 	.short	0x001c
        /*0034*/ 	.byte	0x00, 0xf0, 0xa1, 0x00


	//----- nvinfo : EIATTR_KPARAM_INFO
	.align		4
.L_480:
        /*0038*/ 	.byte	0x04, 0x17
        /*003a*/ 	.short	(.L_482 - .L_481)
.L_481:
        /*003c*/ 	.word	0x00000000
        /*0040*/ 	.short	0x0002
        /*0042*/ 	.short	0x0018
        /*0044*/ 	.byte	0x00, 0xf0, 0x11, 0x00


	//----- nvinfo : EIATTR_KPARAM_INFO
	.align		4
.L_482:
        /*0048*/ 	.byte	0x04, 0x17
        /*004a*/ 	.short	(.L_484 - .L_483)
.L_483:
        /*004c*/ 	.word	0x00000000
        /*0050*/ 	.short	0x0001
        /*0052*/ 	.short	0x0010
        /*0054*/ 	.byte	0x00, 0xf5, 0x21, 0x00


	//----- nvinfo : EIATTR_KPARAM_INFO
	.align		4
.L_484:
        /*0058*/ 	.byte	0x04, 0x17
        /*005a*/ 	.short	(.L_486 - .L_485)
.L_485:
        /*005c*/ 	.word	0x00000000
        /*0060*/ 	.short	0x0000
        /*0062*/ 	.short	0x0000
        /*0064*/ 	.byte	0x00, 0xf0, 0x41, 0x00


	//----- nvinfo : EIATTR_SPARSE_MMA_MASK
	.align		4
.L_486:
        /*0068*/ 	.byte	0x03, 0x50
        /*006a*/ 	.short	0x0000


	//----- nvinfo : EIATTR_MAXREG_COUNT
	.align		4
        /*006c*/ 	.byte	0x03, 0x1b
        /*006e*/ 	.short	0x00ff


	//----- nvinfo : EIATTR_NUM_BARRIERS
	.align		4
        /*0070*/ 	.byte	0x02, 0x4c
        /*0072*/ 	.byte	0x01
	.zero		1


	//----- nvinfo : EIATTR_MERCURY_ISA_VERSION
	.align		4
        /*0074*/ 	.byte	0x03, 0x5f
        /*0076*/ 	.short	0x0101


	//----- nvinfo : EIATTR_COOP_GROUP_MASK_REGIDS
	.align		4
        /*0078*/ 	.byte	0x04, 0x29
        /*007a*/ 	.short	(.L_488 - .L_487)


	//   ....[0]....
.L_487:
        /*007c*/ 	.word	0xffffffff


	//   ....[1]....
        /*0080*/ 	.word	0xffffffff


	//   ....[2]....
        /*0084*/ 	.word	0xffffffff


	//   ....[3]....
        /*0088*/ 	.word	0xffffffff


	//   ....[4]....
        /*008c*/ 	.word	0xffffffff


	//   ....[5]....
        /*0090*/ 	.word	0xffffffff


	//   ....[6]....
        /*0094*/ 	.word	0xffffffff


	//   ....[7]....
        /*0098*/ 	.word	0xffffffff


	//   ....[8]....
        /*009c*/ 	.word	0xffffffff


	//   ....[9]....
        /*00a0*/ 	.word	0xffffffff


	//   ....[10]....
        /*00a4*/ 	.word	0xffffffff


	//   ....[11]....
        /*00a8*/ 	.word	0xffffffff


	//   ....[12]....
        /*00ac*/ 	.word	0xffffffff


	//   ....[13]....
        /*00b0*/ 	.word	0xffffffff


	//   ....[14]....
        /*00b4*/ 	.word	0xffffffff


	//   ....[15]....
        /*00b8*/ 	.word	0xffffffff


	//   ....[16]....
        /*00bc*/ 	.word	0xffffffff


	//   ....[17]....
        /*00c0*/ 	.word	0xffffffff


	//   ....[18]....
        /*00c4*/ 	.word	0xffffffff


	//   ....[19]....
        /*00c8*/ 	.word	0xffffffff


	//   ....[20]....
        /*00cc*/ 	.word	0xffffffff


	//   ....[21]....
        /*00d0*/ 	.word	0xffffffff


	//   ....[22]....
        /*00d4*/ 	.word	0xffffffff


	//   ....[23]....
        /*00d8*/ 	.word	0xffffffff


	//   ....[24]....
        /*00dc*/ 	.word	0xffffffff


	//   ....[25]....
        /*00e0*/ 	.word	0xffffffff


	//   ....[26]....
        /*00e4*/ 	.word	0xffffffff


	//   ....[27]....
        /*00e8*/ 	.word	0xffffffff


	//   ....[28]....
        /*00ec*/ 	.word	0xffffffff


	//   ....[29]....
        /*00f0*/ 	.word	0xffffffff


	//   ....[30]....
        /*00f4*/ 	.word	0xffffffff


	//   ....[31]....
        /*00f8*/ 	.word	0xffffffff


	//   ....[32]....
        /*00fc*/ 	.word	0xffffffff


	//   ....[33]....
        /*0100*/ 	.word	0xffffffff


	//   ....[34]....
        /*0104*/ 	.word	0xffffffff


	//   ....[35]....
        /*0108*/ 	.word	0xffffffff


	//   ....[36]....
        /*010c*/ 	.word	0xffffffff


	//   ....[37]....
        /*0110*/ 	.word	0xffffffff


	//   ....[38]....
        /*0114*/ 	.word	0xffffffff


	//   ....[39]....
        /*0118*/ 	.word	0xffffffff


	//   ....[40]....
        /*011c*/ 	.word	0xffffffff


	//   ....[41]....
        /*0120*/ 	.word	0xffffffff


	//   ....[42]....
        /*0124*/ 	.word	0xffffffff


	//   ....[43]....
        /*0128*/ 	.word	0xffffffff


	//   ....[44]....
        /*012c*/ 	.word	0xffffffff


	//----- nvinfo : EIATTR_COOP_GROUP_INSTR_OFFSETS
	.align		4
.L_488:
        /*0130*/ 	.byte	0x04, 0x28
        /*0132*/ 	.short	(.L_490 - .L_489)


	//   ....[0]....
.L_489:
        /*0134*/ 	.word	0x00000b40


	//   ....[1]....
        /*0138*/ 	.word	0x00000b70


	//   ....[2]....
        /*013c*/ 	.word	0x00000b80


	//   ....[3]....
        /*0140*/ 	.word	0x00000c80


	//   ....[4]....
        /*0144*/ 	.word	0x00000cb0


	//   ....[5]....
        /*0148*/ 	.word	0x00000ce0


	//   ....[6]....
        /*014c*/ 	.word	0x00000de0


	//   ....[7]....
        /*0150*/ 	.word	0x00000e10


	//   ....[8]....
        /*0154*/ 	.word	0x00000e40


	//   ....[9]....
        /*0158*/ 	.word	0x00000f40


	//   ....[10]....
        /*015c*/ 	.word	0x00000f70


	//   ....[11]....
        /*0160*/ 	.word	0x00000fa0


	//   ....[12]....
        /*0164*/ 	.word	0x000010a0


	//   ....[13]....
        /*0168*/ 	.word	0x000010e0


	//   ....[14]....
        /*016c*/ 	.word	0x00001110


	//   ....[15]....
        /*0170*/ 	.word	0x00001cb0


	//   ....[16]....
        /*0174*/ 	.word	0x00001cc0


	//   ....[17]....
        /*0178*/ 	.word	0x00001cd0


	//   ....[18]....
        /*017c*/ 	.word	0x00001dd0


	//   ....[19]....
        /*0180*/ 	.word	0x00001e10


	//   ....[20]....
        /*0184*/ 	.word	0x00001e30


	//   ....[21]....
        /*0188*/ 	.word	0x00001f40


	//   ....[22]....
        /*018c*/ 	.word	0x00001f80


	//   ....[23]....
        /*0190*/ 	.word	0x00001fa0


	//   ....[24]....
        /*0194*/ 	.word	0x000020b0


	//   ....[25]....
        /*0198*/ 	.word	0x000020f0


	//   ....[26]....
        /*019c*/ 	.word	0x00002110


	//   ....[27]....
        /*01a0*/ 	.word	0x00002220


	//   ....[28]....
        /*01a4*/ 	.word	0x00002260


	//   ....[29]....
        /*01a8*/ 	.word	0x00002290


	//   ....[30]....
        /*01ac*/ 	.word	0x00004810


	//   ....[31]....
        /*01b0*/ 	.word	0x00004840


	//   ....[32]....
        /*01b4*/ 	.word	0x00004850


	//   ....[33]....
        /*01b8*/ 	.word	0x00004950


	//   ....[34]....
        /*01bc*/ 	.word	0x00004980


	//   ....[35]....
        /*01c0*/ 	.word	0x000049b0


	//   ....[36]....
        /*01c4*/ 	.word	0x00004ab0


	//   ....[37]....
        /*01c8*/ 	.word	0x00004ae0


	//   ....[38]....
        /*01cc*/ 	.word	0x00004b10


	//   ....[39]....
        /*01d0*/ 	.word	0x00004c10


	//   ....[40]....
        /*01d4*/ 	.word	0x00004c40


	//   ....[41]....
        /*01d8*/ 	.word	0x00004c70


	//   ....[42]....
        /*01dc*/ 	.word	0x00004d70


	//   ....[43]....
        /*01e0*/ 	.word	0x00004db0


	//   ....[44]....
        /*01e4*/ 	.word	0x00004de0


	//----- nvinfo : EIATTR_VRC_CTA_INIT_COUNT
	.align		4
.L_490:
        /*01e8*/ 	.byte	0x02, 0x4a
	.zero		1
	.zero		1


	//----- nvinfo : EIATTR_EXIT_INSTR_OFFSETS
	.align		4
        /*01ec*/ 	.byte	0x04, 0x1c
        /*01ee*/ 	.short	(.L_492 - .L_491)


	//   ....[0]....
.L_491:
        /*01f0*/ 	.word	0x000058a0


	//   ....[1]....
        /*01f4*/ 	.word	0x00005920


	//----- nvinfo : EIATTR_MAX_THREADS
	.align		4
.L_492:
        /*01f8*/ 	.byte	0x04, 0x05
        /*01fa*/ 	.short	(.L_494 - .L_493)
.L_493:
        /*01fc*/ 	.word	0x00000100
        /*0200*/ 	.word	0x00000001
        /*0204*/ 	.word	0x00000001


	//----- nvinfo : EIATTR_CRS_STACK_SIZE
	.align		4
.L_494:
        /*0208*/ 	.byte	0x04, 0x1e
        /*020a*/ 	.short	(.L_496 - .L_495)
.L_495:
        /*020c*/ 	.word	0x00000000


	//----- nvinfo : EIATTR_CBANK_PARAM_SIZE
	.align		4
.L_496:
        /*0210*/ 	.byte	0x03, 0x19
        /*0212*/ 	.short	0x0051


	//----- nvinfo : EIATTR_PARAM_CBANK
	.align		4
        /*0214*/ 	.byte	0x04, 0x0a
        /*0216*/ 	.short	(.L_498 - .L_497)
	.align		4
.L_497:
        /*0218*/ 	.word	index@(.nv.constant0._ZN6thrust24THRUST_300001_SM_1000_NS8cuda_cub4core6detail13_kernel_agentINS1_8__reduce11ReduceAgentINS0_12zip_iteratorIN4cuda3std3__45tupleIJNS0_10device_ptrIfEENS0_17counting_iteratorIlNS0_11use_defaultESF_SF_EEEEEEEPNSB_IJflEEESJ_iNS1_9__extrema9arg_min_fIflNSA_4lessIfEEEEEEJSI_SK_iN3cub18CUB_300001_SM_100013GridEvenShareIiEENSS_9GridQueueIjEESP_EEEvDpT0_)
        /*021c*/ 	.short	0x0380
        /*021e*/ 	.short	0x0051


	//----- nvinfo : EIATTR_SW_WAR
	.align		4
.L_498:
        /*0220*/ 	.byte	0x04, 0x36
        /*0222*/ 	.short	(.L_500 - .L_499)
.L_499:
        /*0224*/ 	.word	0x00000008
.L_500:


//--------------------- .nv.info._ZN6thrust24THRUST_300001_SM_1000_NS8cuda_cub4core6detail13_kernel_agentINS1_8__reduce11ReduceAgentINS0_12zip_iteratorIN4cuda3std3__45tupleIJNS0_10device_ptrIfEENS0_17counting_iteratorIlNS0_11use_defaultESF_SF_EEEEEEEPNSB_IJflEEESJ_iNS1_9__extrema9arg_min_fIflNSA_4lessIfEEEEEEJSI_SK_iSP_EEEvDpT0_ --------------------------
	.section	.nv.info._ZN6thrust24THRUST_300001_SM_1000_NS8cuda_cub4core6detail13_kernel_agentINS1_8__reduce11ReduceAgentINS0_12zip_iteratorIN4cuda3std3__45tupleIJNS0_10device_ptrIfEENS0_17counting_iteratorIlNS0_11use_defaultESF_SF_EEEEEEEPNSB_IJflEEESJ_iNS1_9__extrema9arg_min_fIflNSA_4lessIfEEEEEEJSI_SK_iSP_EEEvDpT0_,"",@"SHT_CUDA_INFO"
	.sectionflags	@""
	.align	4


	//----- nvinfo : EIATTR_CUDA_API_VERSION
	.align		4
        /*0000*/ 	.byte	0x04, 0x37
        /*0002*/ 	.short	(.L_502 - .L_501)
.L_501:
        /*0004*/ 	.word	0x00000082


	//----- nvinfo : EIATTR_KPARAM_INFO
	.align		4
.L_502:
        /*0008*/ 	.byte	0x04, 0x17
        /*000a*/ 	.short	(.L_504 - .L_503)
.L_503:
        /*000c*/ 	.word	0x00000000
        /*0010*/ 	.short	0x0003
        /*0012*/ 	.short	0x001c
        /*0014*/ 	.byte	0x00, 0xf0, 0x05, 0x00


	//----- nvinfo : EIATTR_KPARAM_INFO
	.align		4
.L_504:
        /*0018*/ 	.byte	0x04, 0x17
        /*001a*/ 	.short	(.L_506 - .L_505)
.L_505:
        /*001c*/ 	.word	0x00000000
        /*0020*/ 	.short	0x0002
        /*0022*/ 	.short	0x0018
        /*0024*/ 	.byte	0x00, 0xf0, 0x11, 0x00


	//----- nvinfo : EIATTR_KPARAM_INFO
	.align		4
.L_506:
        /*0028*/ 	.byte	0x04, 0x17
        /*002a*/ 	.short	(.L_508 - .L_507)
.L_507:
        /*002c*/ 	.word	0x00000000
        /*0030*/ 	.short	0x0001
        /*0032*/ 	.short	0x0010
        /*0034*/ 	.byte	0x00, 0xf5, 0x21, 0x00


	//----- nvinfo : EIATTR_KPARAM_INFO
	.align		4
.L_508:
        /*0038*/ 	.byte	0x04, 0x17
        /*003a*/ 	.short	(.L_510 - .L_509)
.L_509:
        /*003c*/ 	.word	0x00000000
        /*0040*/ 	.short	0x0000
        /*0042*/ 	.short	0x0000
        /*0044*/ 	.byte	0x00, 0xf0, 0x41, 0x00


	//----- nvinfo : EIATTR_SPARSE_MMA_MASK
	.align		4
.L_510:
        /*0048*/ 	.byte	0x03, 0x50
        /*004a*/ 	.short	0x0000


	//----- nvinfo : EIATTR_MAXREG_COUNT
	.align		4
        /*004c*/ 	.byte	0x03, 0x1b
        /*004e*/ 	.short	0x00ff


	//----- nvinfo : EIATTR_NUM_BARRIERS
	.align		4
        /*0050*/ 	.byte	0x02, 0x4c
        /*0052*/ 	.byte	0x01
	.zero		1


	//----- nvinfo : EIATTR_MERCURY_ISA_VERSION
	.align		4
        /*0054*/ 	.byte	0x03, 0x5f
        /*0056*/ 	.short	0x0101


	//----- nvinfo : EIATTR_COOP_GROUP_MASK_REGIDS
	.align		4
        /*0058*/ 	.byte	0x04, 0x29
        /*005a*/ 	.short	(.L_512 - .L_511)


	//   ....[0]....
.L_511:
        /*005c*/ 	.word	0xffffffff


	//   ....[1]....
        /*0060*/ 	.word	0xffffffff


	//   ....[2]....
        /*0064*/ 	.word	0xffffffff


	//   ....[3]....
        /*0068*/ 	.word	0xffffffff


	//   ....[4]....
        /*006c*/ 	.word	0xffffffff


	//   ....[5]....
        /*0070*/ 	.word	0xffffffff


	//   ....[6]....
        /*0074*/ 	.word	0xffffffff


	//   ....[7]....
        /*0078*/ 	.word	0xffffffff


	//   ....[8]....
        /*007c*/ 	.word	0xffffffff


	//   ....[9]....
        /*0080*/ 	.word	0xffffffff


	//   ....[10]....
        /*0084*/ 	.word	0xffffffff


	//   ....[11]....
        /*0088*/ 	.word	0xffffffff


	//   ....[12]....
        /*008c*/ 	.word	0xffffffff


	//   ....[13]....
        /*0090*/ 	.word	0xffffffff


	//   ....[14]....
        /*0094*/ 	.word	0xffffffff


	//   ....[15]....
        /*0098*/ 	.word	0xffffffff


	//   ....[16]....
        /*009c*/ 	.word	0xffffffff


	//   ....[17]....
        /*00a0*/ 	.word	0xffffffff


	//   ....[18]....
        /*00a4*/ 	.word	0xffffffff


	//   ....[19]....
        /*00a8*/ 	.word	0xffffffff


	//   ....[20]....
        /*00ac*/ 	.word	0xffffffff


	//   ....[21]....
        /*00b0*/ 	.word	0xffffffff


	//   ....[22]....
        /*00b4*/ 	.word	0xffffffff


	//   ....[23]....
        /*00b8*/ 	.word	0xffffffff


	//   ....[24]....
        /*00bc*/ 	.word	0xffffffff


	//   ....[25]....
        /*00c0*/ 	.word	0xffffffff


	//   ....[26]....
        /*00c4*/ 	.word	0xffffffff


	//   ....[27]....
        /*00c8*/ 	.word	0xffffffff


	//   ....[28]....
        /*00cc*/ 	.word	0xffffffff


	//   ....[29]....
        /*00d0*/ 	.word	0xffffffff


	//   ....[30]....
        /*00d4*/ 	.word	0xffffffff


	//   ....[31]....
        /*00d8*/ 	.word	0xffffffff


	//   ....[32]....
        /*00dc*/ 	.word	0xffffffff


	//   ....[33]....
        /*00e0*/ 	.word	0xffffffff


	//   ....[34]....
        /*00e4*/ 	.word	0xffffffff


	//   ....[35]....
        /*00e8*/ 	.word	0xffffffff


	//   ....[36]....
        /*00ec*/ 	.word	0xffffffff


	//   ....[37]....
        /*00f0*/ 	.word	0xffffffff


	//   ....[38]....
        /*00f4*/ 	.word	0xffffffff


	//   ....[39]....
        /*00f8*/ 	.word	0xffffffff


	//   ....[40]....
        /*00fc*/ 	.word	0xffffffff


	//   ....[41]....
        /*0100*/ 	.word	0xffffffff


	//   ....[42]....
        /*0104*/ 	.word	0xffffffff


	//   ....[43]....
        /*0108*/ 	.word	0xffffffff


	//   ....[44]....
        /*010c*/ 	.word	0xffffffff


	//----- nvinfo : EIATTR_COOP_GROUP_INSTR_OFFSETS
	.align		4
.L_512:
        /*0110*/ 	.byte	0x04, 0x28
        /*0112*/ 	.short	(.L_514 - .L_513)


	//   ....[0]....
.L_513:
        /*0114*/ 	.word	0x00000b10


	//   ....[1]....
        /*0118*/ 	.word	0x00000b40


	//   ....[2]....
        /*011c*/ 	.word	0x00000b50


	//   ....[3]....
        /*0120*/ 	.word	0x00000c50


	//   ....[4]....
        /*0124*/ 	.word	0x00000c80


	//   ....[5]....
        /*0128*/ 	.word	0x00000cb0


	//   ....[6]....
        /*012c*/ 	.word	0x00000db0


	//   ....[7]....
        /*0130*/ 	.word	0x00000de0


	//   ....[8]....
        /*0134*/ 	.word	0x00000e10


	//   ....[9]....
        /*0138*/ 	.word	0x00000f10


	//   ....[10]....
        /*013c*/ 	.word	0x00000f40


	//   ....[11]....
        /*0140*/ 	.word	0x00000f70


	//   ....[12]....
        /*0144*/ 	.word	0x00001070


	//   ....[13]....
        /*0148*/ 	.word	0x000010b0


	//   ....[14]....
        /*014c*/ 	.word	0x000010e0


	//   ....[15]....
        /*0150*/ 	.word	0x00001c80


	//   ....[16]....
        /*0154*/ 	.word	0x00001c90


	//   ....[17]....
        /*0158*/ 	.word	0x00001ca0


	//   ....[18]....
        /*015c*/ 	.word	0x00001da0


	//   ....[19]....
        /*0160*/ 	.word	0x00001de0


	//   ....[20]....
        /*0164*/ 	.word	0x00001e00


	//   ....[21]....
        /*0168*/ 	.word	0x00001f10


	//   ....[22]....
        /*016c*/ 	.word	0x00001f50


	//   ....[23]....
        /*0170*/ 	.word	0x00001f70


	//   ....[24]....
        /*0174*/ 	.word	0x00002080


	//   ....[25]....
        /*0178*/ 	.word	0x000020c0


	//   ....[26]....
        /*017c*/ 	.word	0x000020f0


	//   ....[27]....
        /*0180*/ 	.word	0x000021f0


	//   ....[28]....
        /*0184*/ 	.word	0x00002230


	//   ....[29]....
        /*0188*/ 	.word	0x00002260


	//   ....[30]....
        /*018c*/ 	.word	0x000045f0


	//   ....[31]....
        /*0190*/ 	.word	0x00004620


	//   ....[32]....
        /*0194*/ 	.word	0x00004630


	//   ....[33]....
        /*0198*/ 	.word	0x00004730


	//   ....[34]....
        /*019c*/ 	.word	0x00004760


	//   ....[35]....
        /*01a0*/ 	.word	0x00004790


	//   ....[36]....
        /*01a4*/ 	.word	0x00004890


	//   ....[37]....
        /*01a8*/ 	.word	0x000048c0


	//   ....[38]....
        /*01ac*/ 	.word	0x000048f0


	//   ....[39]....
        /*01b0*/ 	.word	0x000049f0


	//   ....[40]....
        /*01b4*/ 	.word	0x00004a20


	//   ....[41]....
        /*01b8*/ 	.word	0x00004a50


	//   ....[42]....
        /*01bc*/ 	.word	0x00004b50


	//   ....[43]....
        /*01c0*/ 	.word	0x00004b90


	//   ....[44]....
        /*01c4*/ 	.word	0x00004bc0


	//----- nvinfo : EIATTR_VRC_CTA_INIT_COUNT
	.align		4
.L_514:
        /*01c8*/ 	.byte	0x02, 0x4a
	.zero		1
	.zero		1


	//----- nvinfo : EIATTR_EXIT_INSTR_OFFSETS
	.align		4
        /*01cc*/ 	.byte	0x04, 0x1c
        /*01ce*/ 	.short	(.L_516 - .L_515)


	//   ....[0]....
.L_515:
        /*01d0*/ 	.word	0x00000030


	//   ....[1]....
        /*01d4*/ 	.word	0x000056a0


	//   ....[2]....
        /*01d8*/ 	.word	0x00005700


	//----- nvinfo : EIATTR_MAX_THREADS
	.align		4
.L_516:
        /*01dc*/ 	.byte	0x04, 0x05
        /*01de*/ 	.short	(.L_518 - .L_517)
.L_517:
        /*01e0*/ 	.word	0x00000100
        /*01e4*/ 	.word	0x00000001
        /*01e8*/ 	.word	0x00000001


	//----- nvinfo : EIATTR_CRS_STACK_SIZE
	.align		4
.L_518:
        /*01ec*/ 	.byte	0x04, 0x1e
        /*01ee*/ 	.short	(.L_520 - .L_519)
.L_519:
        /*01f0*/ 	.word	0x00000000


	//----- nvinfo : EIATTR_CBANK_PARAM_SIZE
	.align		4
.L_520:
        /*01f4*/ 	.byte	0x03, 0x19
        /*01f6*/ 	.short	0x001d


	//----- nvinfo : EIATTR_PARAM_CBANK
	.align		4
        /*01f8*/ 	.byte	0x04, 0x0a
        /*01fa*/ 	.short	(.L_522 - .L_521)
	.align		4
.L_521:
        /*01fc*/ 	.word	index@(.nv.constant0._ZN6thrust24THRUST_300001_SM_1000_NS8cuda_cub4core6detail13_kernel_agentINS1_8__reduce11ReduceAgentINS0_12zip_iteratorIN4cuda3std3__45tupleIJNS0_10device_ptrIfEENS0_17counting_iteratorIlNS0_11use_defaultESF_SF_EEEEEEEPNSB_IJflEEESJ_iNS1_9__extrema9arg_min_fIflNSA_4lessIfEEEEEEJSI_SK_iSP_EEEvDpT0_)
        /*0200*/ 	.short	0x0380
        /*0202*/ 	.short	0x001d


	//----- nvinfo : EIATTR_SW_WAR
	.align		4
.L_522:
        /*0204*/ 	.byte	0x04, 0x36
        /*0206*/ 	.short	(.L_524 - .L_523)
.L_523:
        /*0208*/ 	.word	0x00000008
.L_524:


//--------------------- .nv.info._Z12print_kernelv --------------------------
	.section	.nv.info._Z12print_kernelv,"",@"SHT_CUDA_INFO"
	.sectionflags	@""
	.align	4


	//----- nvinfo : EIATTR_CUDA_API_VERSION
	.align		4
        /*0000*/ 	.byte	0x04, 0x37
        /*0002*/ 	.short	(.L_526 - .L_525)
.L_525:
        /*0004*/ 	.word	0x00000082


	//----- nvinfo : EIATTR_SPARSE_MMA_MASK
	.align		4
.L_526:
        /*0008*/ 	.byte	0x03, 0x50
        /*000a*/ 	.short	0x0000


	//----- nvinfo : EIATTR_MAXREG_COUNT
	.align		4
        /*000c*/ 	.byte	0x03, 0x1b
        /*000e*/ 	.short	0x00ff


	//----- nvinfo : EIATTR_EXTERNS
	.align		4
        /*0010*/ 	.byte	0x04, 0x0f
        /*0012*/ 	.short	(.L_528 - .L_527)


	//   ....[0]....
	.align		4
.L_527:
        /*0014*/ 	.word	index@(vprintf)


	//----- nvinfo : EIATTR_MERCURY_ISA_VERSION
	.align		4
.L_528:
        /*0018*/ 	.byte	0x03, 0x5f
        /*001a*/ 	.short	0x0101


	//----- nvinfo : EIATTR_VRC_CTA_INIT_COUNT
	.align		4
        /*001c*/ 	.byte	0x02, 0x4a
	.zero		1
	.zero		1


	//----- nvinfo : EIATTR_SYSCALL_OFFSETS
	.align		4
        /*0020*/ 	.byte	0x04, 0x46
        /*0022*/ 	.short	(.L_530 - .L_529)


	//   ....[0]....
.L_529:
        /*0024*/ 	.word	0x000000f0


	//----- nvinfo : EIATTR_EXIT_INSTR_OFFSETS
	.align		4
.L_530:
        /*0028*/ 	.byte	0x04, 0x1c
        /*002a*/ 	.short	(.L_532 - .L_531)


	//   ....[0]....
.L_531:
        /*002c*/ 	.word	0x00000100


	//----- nvinfo : EIATTR_SW_WAR
	.align		4
.L_532:
        /*0030*/ 	.byte	0x04, 0x36
        /*0032*/ 	.short	(.L_534 - .L_533)
.L_533:
        /*0034*/ 	.word	0x00000008
.L_534:


//--------------------- .nv.info._Z19SummarizeTreeKernelPfS_PiS0_S0_ii --------------------------
	.section	.nv.info._Z19SummarizeTreeKernelPfS_PiS0_S0_ii,"",@"SHT_CUDA_INFO"
	.sectionflags	@""
	.align	4


	//----- nvinfo : EIATTR_CUDA_API_VERSION
	.align		4
        /*0000*/ 	.byte	0x04, 0x37
        /*0002*/ 	.short	(.L_536 - .L_535)
.L_535:
        /*0004*/ 	.word	0x00000082


	//----- nvinfo : EIATTR_KPARAM_INFO
	.align		4
.L_536:
        /*0008*/ 	.byte	0x04, 0x17
        /*000a*/ 	.short	(.L_538 - .L_537)
.L_537:
        /*000c*/ 	.word	0x00000000
        /*0010*/ 	.short	0x0006
        /*0012*/ 	.short	0x002c
        /*0014*/ 	.byte	0x00, 0xf0, 0x11, 0x00


	//----- nvinfo : EIATTR_KPARAM_INFO
	.align		4
.L_538:
        /*0018*/ 	.byte	0x04, 0x17
        /*001a*/ 	.short	(.L_540 - .L_539)
.L_539:
        /*001c*/ 	.word	0x00000000
        /*0020*/ 	.short	0x0005
        /*0022*/ 	.short	0x0028
        /*0024*/ 	.byte	0x00, 0xf0, 0x11, 0x00


	//----- nvinfo : EIATTR_KPARAM_INFO
	.align		4
.L_540:
        /*0028*/ 	.byte	0x04, 0x17
        /*002a*/ 	.short	(.L_542 - .L_541)
.L_541:
        /*002c*/ 	.word	0x00000000
        /*0030*/ 	.short	0x0004
        /*0032*/ 	.short	0x0020
        /*0034*/ 	.byte	0x00, 0xf5, 0x21, 0x00


	//----- nvinfo : EIATTR_KPARAM_INFO
	.align		4
.L_542:
        /*0038*/ 	.byte	0x04, 0x17
        /*003a*/ 	.short	(.L_544 - .L_543)
.L_543:
        /*003c*/ 	.word	0x00000000
        /*0040*/ 	.short	0x0003
        /*0042*/ 	.short	0x0018
        /*0044*/ 	.byte	0x00, 0xf5, 0x21, 0x00


	//----- nvinfo : EIATTR_KPARAM_INFO
	.align		4
.L_544:
        /*0048*/ 	.byte	0x04, 0x17
        /*004a*/ 	.short	(.L_546 - .L_545)
.L_545:
        /*004c*/ 	.word	0x00000000
        /*0050*/ 	.short	0x0002
        /*0052*/ 	.short	0x0010
        /*0054*/ 	.byte	0x00, 0xf5, 0x21, 0x00


	//----- nvinfo : EIATTR_KPARAM_INFO
	.align		4
.L_546:
        /*0058*/ 	.byte	0x04, 0x17
        /*005a*/ 	.short	(.L_548 - .L_547)
.L_547:
        /*005c*/ 	.word	0x00000000
        /*0060*/ 	.short	0x0001
        /*0062*/ 	.short	0x0008
        /*0064*/ 	.byte	0x00, 0xf5, 0x21, 0x00


	//----- nvinfo : EIATTR_KPARAM_INFO
	.align		4
.L_548:
        /*0068*/ 	.byte	0x04, 0x17
        /*006a*/ 	.short	(.L_550 - .L_549)
.L_549:
        /*006c*/ 	.word	0x00000000
        /*0070*/ 	.short	0x0000
        /*0072*/ 	.short	0x0000
        /*0074*/ 	.byte	0x00, 0xf5, 0x21, 0x00


	//----- nvinfo : EIATTR_SPARSE_MMA_MASK
	.align		4
.L_550:
        /*0078*/ 	.byte	0x03, 0x50
        /*007a*/ 	.short	0x0000


	//----- nvinfo : EIATTR_MAXREG_COUNT
	.align		4
        /*007c*/ 	.byte	0x03, 0x1b
        /*007e*/ 	.short	0x00ff


	//----- nvinfo : EIATTR_EXTERNS
	.align		4
        /*0080*/ 	.byte	0x04, 0x0f
        /*0082*/ 	.short	(.L_552 - .L_551)


	//   ....[0]....
	.align		4
.L_551:
        /*0084*/ 	.word	index@(vprintf)


	//----- nvinfo : EIATTR_MERCURY_ISA_VERSION
	.align		4
.L_552:
        /*0088*/ 	.byte	0x03, 0x5f
        /*008a*/ 	.short	0x0101


	//----- nvinfo : EIATTR_VRC_CTA_INIT_COUNT
	.align		4
        /*008c*/ 	.byte	0x02, 0x4a
	.zero		1
	.zero		1


	//----- nvinfo : EIATTR_SYSCALL_OFFSETS
	.align		4
        /*0090*/ 	.byte	0x04, 0x46
        /*0092*/ 	.short	(.L_554 - .L_553)


	//   ....[0]....
.L_553:
        /*0094*/ 	.word	0x000002d0


	//   ....[1]....
        /*0098*/ 	.word	0x00000380


	//   ....[2]....
        /*009c*/ 	.word	0x00000430


	//   ....[3]....
        /*00a0*/ 	.word	0x000004e0


	//   ....[4]....
        /*00a4*/ 	.word	0x00000590


	//   ....[5]....
        /*00a8*/ 	.word	0x00000640


	//   ....[6]....
        /*00ac*/ 	.word	0x000006f0


	//   ....[7]....
        /*00b0*/ 	.word	0x000007a0


	//   ....[8]....
        /*00b4*/ 	.word	0x00000850


	//   ....[9]....
        /*00b8*/ 	.word	0x00000900


	//   ....[10]....
        /*00bc*/ 	.word	0x000009b0


	//   ....[11]....
        /*00c0*/ 	.word	0x00000a60


	//   ....[12]....
        /*00c4*/ 	.word	0x00000b10


	//   ....[13]....
        /*00c8*/ 	.word	0x00000bc0


	//   ....[14]....
        /*00cc*/ 	.word	0x00000c70


	//   ....[15]....
        /*00d0*/ 	.word	0x00000d20


	//   ....[16]....
        /*00d4*/ 	.word	0x00000ed0


	//   ....[17]....
        /*00d8*/ 	.word	0x00000f80


	//   ....[18]....
        /*00dc*/ 	.word	0x00001030


	//   ....[19]....
        /*00e0*/ 	.word	0x000010e0


	//   ....[20]....
        /*00e4*/ 	.word	0x00001190


	//   ....[21]....
        /*00e8*/ 	.word	0x00001240


	//   ....[22]....
        /*00ec*/ 	.word	0x000012f0


	//   ....[23]....
        /*00f0*/ 	.word	0x000013a0


	//   ....[24]....
        /*00f4*/ 	.word	0x00001500


	//   ....[25]....
        /*00f8*/ 	.word	0x000015b0


	//   ....[26]....
        /*00fc*/ 	.word	0x00001660


	//   ....[27]....
        /*0100*/ 	.word	0x00001710


	//   ....[28]....
        /*0104*/ 	.word	0x00001880


	//   ....[29]....
        /*0108*/ 	.word	0x000022c0


	//   ....[30]....
        /*010c*/ 	.word	0x00002680


	//----- nvinfo : EIATTR_EXIT_INSTR_OFFSETS
	.align		4
.L_554:
        /*0110*/ 	.byte	0x04, 0x1c
        /*0112*/ 	.short	(.L_556 - .L_555)


	//   ....[0]....
.L_555:
        /*0114*/ 	.word	0x00001910


	//   ....[1]....
        /*0118*/ 	.word	0x00002710


	//----- nvinfo : EIATTR_CRS_STACK_SIZE
	.align		4
.L_556:
        /*011c*/ 	.byte	0x04, 0x1e
        /*011e*/ 	.short	(.L_558 - .L_557)
.L_557:
        /*0120*/ 	.word	0x00000000


	//----- nvinfo : EIATTR_CBANK_PARAM_SIZE
	.align		4
.L_558:
        /*0124*/ 	.byte	0x03, 0x19
        /*0126*/ 	.short	0x0030


	//----- nvinfo : EIATTR_PARAM_CBANK
	.align		4
        /*0128*/ 	.byte	0x04, 0x0a
        /*012a*/ 	.short	(.L_560 - .L_559)
	.align		4
.L_559:
        /*012c*/ 	.word	index@(.nv.constant0._Z19SummarizeTreeKernelPfS_PiS0_S0_ii)
        /*0130*/ 	.short	0x0380
        /*0132*/ 	.short	0x0030


	//----- nvinfo : EIATTR_SW_WAR
	.align		4
.L_560:
        /*0134*/ 	.byte	0x04, 0x36
        /*0136*/ 	.short	(.L_562 - .L_561)
.L_561:
        /*0138*/ 	.word	0x00000008
.L_562:


//--------------------- .nv.info._Z15BuildTreeKernelPfS_PiS0_fiiff --------------------------
	.section	.nv.info._Z15BuildTreeKernelPfS_PiS0_fiiff,"",@"SHT_CUDA_INFO"
	.sectionflags	@""
	.align	4


	//----- nvinfo : EIATTR_CUDA_API_VERSION
	.align		4
        /*0000*/ 	.byte	0x04, 0x37
        /*0002*/ 	.short	(.L_564 - .L_563)
.L_563:
        /*0004*/ 	.word	0x00000082


	//----- nvinfo : EIATTR_KPARAM_INFO
	.align		4
.L_564:
        /*0008*/ 	.byte	0x04, 0x17
        /*000a*/ 	.short	(.L_566 - .L_565)
.L_565:
        /*000c*/ 	.word	0x00000000
        /*0010*/ 	.short	0x0008
        /*0012*/ 	.short	0x0030
        /*0014*/ 	.byte	0x00, 0xf0, 0x11, 0x00


	//----- nvinfo : EIATTR_KPARAM_INFO
	.align		4
.L_566:
        /*0018*/ 	.byte	0x04, 0x17
        /*001a*/ 	.short	(.L_568 - .L_567)
.L_567:
        /*001c*/ 	.word	0x00000000
        /*0020*/ 	.short	0x0007
        /*0022*/ 	.short	0x002c
        /*0024*/ 	.byte	0x00, 0xf0, 0x11, 0x00


	//----- nvinfo : EIATTR_KPARAM_INFO
	.align		4
.L_568:
        /*0028*/ 	.byte	0x04, 0x17
        /*002a*/ 	.short	(.L_570 - .L_569)
.L_569:
        /*002c*/ 	.word	0x00000000
        /*0030*/ 	.short	0x0006
        /*0032*/ 	.short	0x0028
        /*0034*/ 	.byte	0x00, 0xf0, 0x11, 0x00


	//----- nvinfo : EIATTR_KPARAM_INFO
	.align		4
.L_570:
        /*0038*/ 	.byte	0x04, 0x17
        /*003a*/ 	.short	(.L_572 - .L_571)
.L_571:
        /*003c*/ 	.word	0x00000000
        /*0040*/ 	.short	0x0005
        /*0042*/ 	.short	0x0024
        /*0044*/ 	.byte	0x00, 0xf0, 0x11, 0x00


	//----- nvinfo : EIATTR_KPARAM_INFO
	.align		4
.L_572:
        /*0048*/ 	.byte	0x04, 0x17
        /*004a*/ 	.short	(.L_574 - .L_573)
.L_573:
        /*004c*/ 	.word	0x00000000
        /*0050*/ 	.short	0x0004
        /*0052*/ 	.short	0x0020
        /*0054*/ 	.byte	0x00, 0xf0, 0x11, 0x00


	//----- nvinfo : EIATTR_KPARAM_INFO
	.align		4
.L_574:
        /*0058*/ 	.byte	0x04, 0x17
        /*005a*/ 	.short	(.L_576 - .L_575)
.L_575:
        /*005c*/ 	.word	0x00000000
        /*0060*/ 	.short	0x0003
        /*0062*/ 	.short	0x0018
        /*0064*/ 	.byte	0x00, 0xf5, 0x21, 0x00


	//----- nvinfo : EIATTR_KPARAM_INFO
	.align		4
.L_576:
        /*0068*/ 	.byte	0x04, 0x17
        /*006a*/ 	.short	(.L_578 - .L_577)
.L_577:
        /*006c*/ 	.word	0x00000000
        /*0070*/ 	.short	0x0002
        /*0072*/ 	.short	0x0010
        /*0074*/ 	.byte	0x00, 0xf5, 0x21, 0x00


	//----- nvinfo : EIATTR_KPARAM_INFO
	.align		4
.L_578:
        /*0078*/ 	.byte	0x04, 0x17
        /*007a*/ 	.short	(.L_580 - .L_579)
.L_579:
        /*007c*/ 	.word	0x00000000
        /*0080*/ 	.short	0x0001
        /*0082*/ 	.short	0x0008
        /*0084*/ 	.byte	0x00, 0xf5, 0x21, 0x00


	//----- nvinfo : EIATTR_KPARAM_INFO
	.align		4
.L_580:
        /*0088*/ 	.byte	0x04, 0x17
        /*008a*/ 	.short	(.L_582 - .L_581)
.L_581:
        /*008c*/ 	.word	0x00000000
        /*0090*/ 	.short	0x0000
        /*0092*/ 	.short	0x0000
        /*0094*/ 	.byte	0x00, 0xf5, 0x21, 0x00


	//----- nvinfo : EIATTR_SPARSE_MMA_MASK
	.align		4
.L_582:
        /*0098*/ 	.byte	0x03, 0x50
        /*009a*/ 	.short	0x0000


	//----- nvinfo : EIATTR_MAXREG_COUNT
	.align		4
        /*009c*/ 	.byte	0x03, 0x1b
        /*009e*/ 	.short	0x00ff


	//----- nvinfo : EIATTR_EXTERNS
	.align		4
        /*00a0*/ 	.byte	0x04, 0x0f
        /*00a2*/ 	.short	(.L_584 - .L_583)


	//   ....[0]....
	.align		4
.L_583:
        /*00a4*/ 	.word	index@(vprintf)


	//----- nvinfo : EIATTR_MERCURY_ISA_VERSION
	.align		4
.L_584:
        /*00a8*/ 	.byte	0x03, 0x5f
        /*00aa*/ 	.short	0x0101


	//----- nvinfo : EIATTR_INT_WARP_WIDE_INSTR_OFFSETS
	.align		4
        /*00ac*/ 	.byte	0x04, 0x31
        /*00ae*/ 	.short	(.L_586 - .L_585)


	//   ....[0]....
.L_585:
        /*00b0*/ 	.word	0x00000960


	//   ....[1]....
        /*00b4*/ 	.word	0x00000ac0


	//   ....[2]....
        /*00b8*/ 	.word	0x00000fe0


	//   ....[3]....
        /*00bc*/ 	.word	0x000010a0


	//----- nvinfo : EIATTR_VRC_CTA_INIT_COUNT
	.align		4
.L_586:
        /*00c0*/ 	.byte	0x02, 0x4a
	.zero		1
	.zero		1


	//----- nvinfo : EIATTR_SYSCALL_OFFSETS
	.align		4
        /*00c4*/ 	.byte	0x04, 0x46
        /*00c6*/ 	.short	(.L_588 - .L_587)


	//   ....[0]....
.L_587:
        /*00c8*/ 	.word	0x00000210


	//   ....[1]....
        /*00cc*/ 	.word	0x000004b0


	//   ....[2]....
        /*00d0*/ 	.word	0x00000840


	//   ....[3]....
        /*00d4*/ 	.word	0x00000920


	//   ....[4]....
        /*00d8*/ 	.word	0x00000b60


	//   ....[5]....
        /*00dc*/ 	.word	0x00000fa0


	//   ....[6]....
        /*00e0*/ 	.word	0x00001160


	//   ....[7]....
        /*00e4*/ 	.word	0x00001370


	//----- nvinfo : EIATTR_EXIT_INSTR_OFFSETS
	.align		4
.L_588:
        /*00e8*/ 	.byte	0x04, 0x1c
        /*00ea*/ 	.short	(.L_590 - .L_589)


	//   ....[0]....
.L_589:
        /*00ec*/ 	.word	0x00000250


	//   ....[1]....
        /*00f0*/ 	.word	0x000014e0


	//----- nvinfo : EIATTR_CRS_STACK_SIZE
	.align		4
.L_590:
        /*00f4*/ 	.byte	0x04, 0x1e
        /*00f6*/ 	.short	(.L_592 - .L_591)
.L_591:
        /*00f8*/ 	.word	0x00000000


	//----- nvinfo : EIATTR_CBANK_PARAM_SIZE
	.align		4
.L_592:
        /*00fc*/ 	.byte	0x03, 0x19
        /*00fe*/ 	.short	0x0034


	//----- nvinfo : EIATTR_PARAM_CBANK
	.align		4
        /*0100*/ 	.byte	0x04, 0x0a
        /*0102*/ 	.short	(.L_594 - .L_593)
	.align		4
.L_593:
        /*0104*/ 	.word	index@(.nv.constant0._Z15BuildTreeKernelPfS_PiS0_fiiff)
        /*0108*/ 	.short	0x0380
        /*010a*/ 	.short	0x0034


	//----- nvinfo : EIATTR_SW_WAR
	.align		4
.L_594:
        /*010c*/ 	.byte	0x04, 0x36
        /*010e*/ 	.short	(.L_596 - .L_595)
.L_595:
        /*0110*/ 	.word	0x00000008
.L_596:


//--------------------- .nv.callgraph             --------------------------
	.section	.nv.callgraph,"",@"SHT_CUDA_CALLGRAPH"
	.align	4
	.sectionentsize	8
	.align		4
        /*0000*/ 	.word	0x00000000
	.align		4
        /*0004*/ 	.word	0xffffffff
	.align		4
        /*0008*/ 	.word	index@(_Z12print_kernelv)
	.align		4
        /*000c*/ 	.word	index@(vprintf)
	.align		4
        /*0010*/ 	.word	index@(_Z19SummarizeTreeKernelPfS_PiS0_S0_ii)
	.align		4
        /*0014*/ 	.word	index@(vprintf)
	.align		4
        /*0018*/ 	.word	index@(_Z15BuildTreeKernelPfS_PiS0_fiiff)
	.align		4
        /*001c*/ 	.word	index@(vprintf)
	.align		4
        /*0020*/ 	.word	0x00000000
	.align		4
        /*0024*/ 	.word	0xfffffffe
	.align		4
        /*0028*/ 	.word	0x00000000
	.align		4
        /*002c*/ 	.word	0xfffffffd
	.align		4
        /*0030*/ 	.word	0x00000000
	.align		4
        /*0034*/ 	.word	0xfffffffc


//--------------------- .nv.constant4             --------------------------
	.section	.nv.constant4,"a",@progbits
	.align	8
	.align		8
.nv.constant4:
        /*0000*/ 	.dword	_ZN34_INTERNAL_1b9e8c92_4_k_cu_911ebb0c4cuda3std3__45__cpo5beginE
	.align		8
        /*0008*/ 	.dword	_ZN34_INTERNAL_1b9e8c92_4_k_cu_911ebb0c4cuda3std3__45__cpo3endE
	.align		8
        /*0010*/ 	.dword	_ZN34_INTERNAL_1b9e8c92_4_k_cu_911ebb0c4cuda3std3__45__cpo6cbeginE
	.align		8
        /*0018*/ 	.dword	_ZN34_INTERNAL_1b9e8c92_4_k_cu_911ebb0c4cuda3std3__45__cpo4cendE
	.align		8
        /*0020*/ 	.dword	_ZN34_INTERNAL_1b9e8c92_4_k_cu_911ebb0c4cuda3std3__45__cpo6rbeginE
	.align		8
        /*0028*/ 	.dword	_ZN34_INTERNAL_1b9e8c92_4_k_cu_911ebb0c4cuda3std3__45__cpo4rendE
	.align		8
        /*0030*/ 	.dword	_ZN34_INTERNAL_1b9e8c92_4_k_cu_911ebb0c4cuda3std3__45__cpo7crbeginE
	.align		8
        /*0038*/ 	.dword	_ZN34_INTERNAL_1b9e8c92_4_k_cu_911ebb0c4cuda3std3__45__cpo5crendE
	.align		8
        /*0040*/ 	.dword	_ZN34_INTERNAL_1b9e8c92_4_k_cu_911ebb0c4cuda3std3__436_GLOBAL__N__1b9e8c92_4_k_cu_911ebb0c6ignoreE
	.align		8
        /*0048*/ 	.dword	_ZN34_INTERNAL_1b9e8c92_4_k_cu_911ebb0c4cuda3std3__419piecewise_constructE
	.align		8
        /*0050*/ 	.dword	_ZN34_INTERNAL_1b9e8c92_4_k_cu_911ebb0c4cuda3std3__48in_placeE
	.align		8
        /*0058*/ 	.dword	_ZN34_INTERNAL_1b9e8c92_4_k_cu_911ebb0c4cuda3std3__420unreachable_sentinelE
	.align		8
        /*0060*/ 	.dword	_ZN34_INTERNAL_1b9e8c92_4_k_cu_911ebb0c4cuda3std3__47nulloptE
	.align		8
        /*0068*/ 	.dword	_ZN34_INTERNAL_1b9e8c92_4_k_cu_911ebb0c4cuda3std3__48unexpectE
	.align		8
        /*0070*/ 	.dword	_ZN34_INTERNAL_1b9e8c92_4_k_cu_911ebb0c4cuda3std6ranges3__45__cpo4swapE
	.align		8
        /*0078*/ 	.dword	_ZN34_INTERNAL_1b9e8c92_4_k_cu_911ebb0c4cuda3std6ranges3__45__cpo9iter_moveE
	.align		8
        /*0080*/ 	.dword	_ZN34_INTERNAL_1b9e8c92_4_k_cu_911ebb0c4cuda3std6ranges3__45__cpo5beginE
	.align		8
        /*0088*/ 	.dword	_ZN34_INTERNAL_1b9e8c92_4_k_cu_911ebb0c4cuda3std6ranges3__45__cpo3endE
	.align		8
        /*0090*/ 	.dword	_ZN34_INTERNAL_1b9e8c92_4_k_cu_911ebb0c4cuda3std6ranges3__45__cpo6cbeginE
	.align		8
        /*0098*/ 	.dword	_ZN34_INTERNAL_1b9e8c92_4_k_cu_911ebb0c4cuda3std6ranges3__45__cpo4cendE
	.align		8
        /*00a0*/ 	.dword	_ZN34_INTERNAL_1b9e8c92_4_k_cu_911ebb0c4cuda3std6ranges3__45__cpo7advanceE
	.align		8
        /*00a8*/ 	.dword	_ZN34_INTERNAL_1b9e8c92_4_k_cu_911ebb0c4cuda3std6ranges3__45__cpo9iter_swapE
	.align		8
        /*00b0*/ 	.dword	_ZN34_INTERNAL_1b9e8c92_4_k_cu_911ebb0c4cuda3std6ranges3__45__cpo4nextE
	.align		8
        /*00b8*/ 	.dword	_ZN34_INTERNAL_1b9e8c92_4_k_cu_911ebb0c4cuda3std6ranges3__45__cpo4prevE
	.align		8
        /*00c0*/ 	.dword	_ZN34_INTERNAL_1b9e8c92_4_k_cu_911ebb0c4cuda3std6ranges3__45__cpo4dataE
	.align		8
        /*00c8*/ 	.dword	_ZN34_INTERNAL_1b9e8c92_4_k_cu_911ebb0c4cuda3std6ranges3__45__cpo5cdataE
	.align		8
        /*00d0*/ 	.dword	_ZN34_INTERNAL_1b9e8c92_4_k_cu_911ebb0c4cuda3std6ranges3__45__cpo4sizeE
	.align		8
        /*00d8*/ 	.dword	_ZN34_INTERNAL_1b9e8c92_4_k_cu_911ebb0c4cuda3std6ranges3__45__cpo5ssizeE
	.align		8
        /*00e0*/ 	.dword	_ZN34_INTERNAL_1b9e8c92_4_k_cu_911ebb0c4cuda3std6ranges3__45__cpo8distanceE
	.align		8
        /*00e8*/ 	.dword	_ZN34_INTERNAL_1b9e8c92_4_k_cu_911ebb0c6thrust24THRUST_300001_SM_1000_NS8cuda_cub3parE
	.align		8
        /*00f0*/ 	.dword	_ZN34_INTERNAL_1b9e8c92_4_k_cu_911ebb0c6thrust24THRUST_300001_SM_1000_NS8cuda_cub10par_nosyncE
	.align		8
        /*00f8*/ 	.dword	_ZN34_INTERNAL_1b9e8c92_4_k_cu_911ebb0c6thrust24THRUST_300001_SM_1000_NS6system6detail10sequential3seqE
	.align		8
        /*0100*/ 	.dword	_ZN34_INTERNAL_1b9e8c92_4_k_cu_911ebb0c6thrust24THRUST_300001_SM_1000_NS6system3cpp3parE
	.align		8
        /*0108*/ 	.dword	_ZN34_INTERNAL_1b9e8c92_4_k_cu_911ebb0c6thrust24THRUST_300001_SM_1000_NS12placeholders2_1E
	.align		8
        /*0110*/ 	.dword	_ZN34_INTERNAL_1b9e8c92_4_k_cu_911ebb0c6thrust24THRUST_300001_SM_1000_NS12placeholders2_2E
	.align		8
        /*0118*/ 	.dword	_ZN34_INTERNAL_1b9e8c92_4_k_cu_911ebb0c6thrust24THRUST_300001_SM_1000_NS12placeholders2_3E
	.align		8
        /*0120*/ 	.dword	_ZN34_INTERNAL_1b9e8c92_4_k_cu_911ebb0c6thrust24THRUST_300001_SM_1000_NS12placeholders2_4E
	.align		8
        /*0128*/ 	.dword	_ZN34_INTERNAL_1b9e8c92_4_k_cu_911ebb0c6thrust24THRUST_300001_SM_1000_NS12placeholders2_5E
	.align		8
        /*0130*/ 	.dword	_ZN34_INTERNAL_1b9e8c92_4_k_cu_911ebb0c6thrust24THRUST_300001_SM_1000_NS12placeholders2_6E
	.align		8
        /*0138*/ 	.dword	_ZN34_INTERNAL_1b9e8c92_4_k_cu_911ebb0c6thrust24THRUST_300001_SM_1000_NS12placeholders2_7E
	.align		8
        /*0140*/ 	.dword	_ZN34_INTERNAL_1b9e8c92_4_k_cu_911ebb0c6thrust24THRUST_300001_SM_1000_NS12placeholders2_8E
	.align		8
        /*0148*/ 	.dword	_ZN34_INTERNAL_1b9e8c92_4_k_cu_911ebb0c6thrust24THRUST_300001_SM_1000_NS12placeholders2_9E
	.align		8
        /*0150*/ 	.dword	_ZN34_INTERNAL_1b9e8c92_4_k_cu_911ebb0c6thrust24THRUST_300001_SM_1000_NS12placeholders3_10E
	.align		8
        /*0158*/ 	.dword	_ZN34_INTERNAL_1b9e8c92_4_k_cu_911ebb0c6thrust24THRUST_300001_SM_1000_NS3seqE
	.align		8
        /*0160*/ 	.dword	_ZN34_INTERNAL_1b9e8c92_4_k_cu_911ebb0c6thrust24THRUST_300001_SM_1000_NS6deviceE
	.align		8
        /*0168*/ 	.dword	$str
	.align		8
        /*0170*/ 	.dword	$str$1
	.align		8
        /*0178*/ 	.dword	$str$2
	.align		8
        /*0180*/ 	.dword	$str$3
	.align		8
        /*0188*/ 	.dword	$str$4
	.align		8
        /*0190*/ 	.dword	$str$5
	.align		8
        /*0198*/ 	.dword	$str$6
	.align		8
        /*01a0*/ 	.dword	$str$7
	.align		8
        /*01a8*/ 	.dword	$str$8
	.align		8
        /*01b0*/ 	.dword	$str$9
	.align		8
        /*01b8*/ 	.dword	$str$10
	.align		8
        /*01c0*/ 	.dword	$str$11
	.align		8
        /*01c8*/ 	.dword	vprintf


//--------------------- .text._ZN3cub18CUB_300001_SM_10006detail8for_each13static_kernelINS2_12policy_hub_t12policy_500_tElN6thrust24THRUST_300001_SM_1000_NS8cuda_cub6__fill7functorINS7_10device_ptrIiEEiEEEEvT0_T1_ --------------------------
	.section	.text._ZN3cub18CUB_300001_SM_10006detail8for_each13static_kernelINS2_12policy_hub_t12policy_500_tElN6thrust24THRUST_300001_SM_1000_NS8cuda_cub6__fill7functorINS7_10device_ptrIiEEiEEEEvT0_T1_,"ax",@progbits
	.align	128
        .global         _ZN3cub18CUB_300001_SM_10006detail8for_each13static_kernelINS2_12policy_hub_t12policy_500_tElN6thrust24THRUST_300001_SM_1000_NS8cuda_cub6__fill7functorINS7_10device_ptrIiEEiEEEEvT0_T1_
        .type           _ZN3cub18CUB_300001_SM_10006detail8for_each13static_kernelINS2_12policy_hub_t12policy_500_tElN6thrust24THRUST_300001_SM_1000_NS8cuda_cub6__fill7functorINS7_10device_ptrIiEEiEEEEvT0_T1_,@function
        .size           _ZN3cub18CUB_300001_SM_10006detail8for_each13static_kernelINS2_12policy_hub_t12policy_500_tElN6thrust24THRUST_300001_SM_1000_NS8cuda_cub6__fill7functorINS7_10device_ptrIiEEiEEEEvT0_T1_,(.L_x_1589 - _ZN3cub18CUB_300001_SM_10006detail8for_each13static_kernelINS2_12policy_hub_t12policy_500_tElN6thrust24THRUST_300001_SM_1000_NS8cuda_cub6__fill7functorINS7_10device_ptrIiEEiEEEEvT0_T1_)
        .other          _ZN3cub18CUB_300001_SM_10006detail8for_each13static_kernelINS2_12policy_hub_t12policy_500_tElN6thrust24THRUST_300001_SM_1000_NS8cuda_cub6__fill7functorINS7_10device_ptrIiEEiEEEEvT0_T1_,@"STO_CUDA_ENTRY STV_DEFAULT"
_ZN3cub18CUB_300001_SM_10006detail8for_each13static_kernelINS2_12policy_hub_t12policy_500_tElN6thrust24THRUST_300001_SM_1000_NS8cuda_cub6__fill7functorINS7_10device_ptrIiEEiEEEEvT0_T1_:
.text._ZN3cub18CUB_300001_SM_10006detail8for_each13static_kernelINS2_12policy_hub_t12policy_500_tElN6thrust24THRUST_300001_SM_1000_NS8cuda_cub6__fill7functorINS7_10device_ptrIiEEiEEEEvT0_T1_:
[----:B------:R-:W-:Y:S08]  /*0000*/  LDC R1, c[0x0][0x37c] ;  /* 0x0000df00ff017b82 */ /* 0x000ff00000000800 */
[----:B------:R-:W0:Y:S01]  /*0010*/  S2UR UR4, SR_CTAID.X ;  /* 0x00000000000479c3 */ /* 0x000e220000002500 */
[----:B------:R-:W1:Y:S01]  /*0020*/  LDCU.64 UR6, c[0x0][0x380] ;  /* 0x00007000ff0677ac */ /* 0x000e620008000a00 */
[----:B------:R-:W2:Y:S01]  /*0030*/  LDCU.64 UR8, c[0x0][0x358] ;  /* 0x00006b00ff0877ac */ /* 0x000ea20008000a00 */
[----:B0-----:R-:W-:-:S04]  /*0040*/  UIMAD.WIDE.U32 UR4, UR4, 0x200, URZ ;  /* 0x00000200040478a5 */ /* 0x001fc8000f8e00ff */
[----:B-1----:R-:W-:-:S04]  /*0050*/  UIADD3 UR6, UP0, UPT, -UR4, UR6, URZ ;  /* 0x0000000604067290 */ /* 0x002fc8000ff1e1ff */
[----:B------:R-:W-:Y:S02]  /*0060*/  UIADD3.X UR7, UPT, UPT, ~UR5, UR7, URZ, UP0, !UPT ;  /* 0x0000000705077290 */ /* 0x000fe400087fe5ff */
[----:B------:R-:W-:-:S04]  /*0070*/  UISETP.GE.U32.AND UP0, UPT, UR6, 0x200, UPT ;  /* 0x000002000600788c */ /* 0x000fc8000bf06070 */
[----:B------:R-:W-:-:S09]  /*0080*/  UISETP.GE.AND.EX UP0, UPT, UR7, URZ, UPT, UP0 ;  /* 0x000000ff0700728c */ /* 0x000fd2000bf06300 */
[----:B--2---:R-:W-:Y:S05]  /*0090*/  BRA.U !UP0, `(.L_x_0) ;  /* 0x0000000108287547 */ /* 0x004fea000b800000 */
[----:B------:R-:W0:Y:S01]  /*00a0*/  S2R R0, SR_TID.X ;  /* 0x0000000000007919 */ /* 0x000e220000002100 */
[----:B------:R-:W1:Y:S01]  /*00b0*/  LDCU.64 UR6, c[0x0][0x388] ;  /* 0x00007100ff0677ac */ /* 0x000e620008000a00 */
[----:B------:R-:W2:Y:S01]  /*00c0*/  LDC R5, c[0x0][0x390] ;  /* 0x0000e400ff057b82 */ /* 0x000ea20000000800 */
[----:B0-----:R-:W-:-:S05]  /*00d0*/  IADD3 R0, P0, PT, R0, UR4, RZ ;  /* 0x0000000400007c10 */ /* 0x001fca000ff1e0ff */
[----:B------:R-:W-:Y:S01]  /*00e0*/  IMAD.X R3, RZ, RZ, UR5, P0 ;  /* 0x00000005ff037e24 */ /* 0x000fe200080e06ff */
[----:B-1----:R-:W-:-:S04]  /*00f0*/  LEA R2, P0, R0, UR6, 0x2 ;  /* 0x0000000600027c11 */ /* 0x002fc8000f8010ff */
[----:B------:R-:W-:-:S05]  /*0100*/  LEA.HI.X R3, R0, UR7, R3, 0x2, P0 ;  /* 0x0000000700037c11 */ /* 0x000fca00080f1403 */
[----:B--2---:R-:W-:Y:S04]  /*0110*/  STG.E desc[UR8][R2.64], R5 ;  /* 0x0000000502007986 */ /* 0x004fe8000c101908 */
[----:B------:R-:W-:Y:S01]  /*0120*/  STG.E desc[UR8][R2.64+0x400], R5 ;  /* 0x0004000502007986 */ /* 0x000fe2000c101908 */
[----:B------:R-:W-:Y:S05]  /*0130*/  EXIT ;  /* 0x000000000000794d */ /* 0x000fea0003800000 */
.L_x_0:
[----:B------:R-:W0:Y:S01]  /*0140*/  S2R R0, SR_TID.X ;  /* 0x0000000000007919 */ /* 0x000e220000002100 */
[----:B------:R-:W-:Y:S01]  /*0150*/  USHF.R.S32.HI UR7, URZ, 0x1f, UR6 ;  /* 0x0000001fff077899 */ /* 0x000fe20008011406 */
[----:B------:R-:W1:Y:S05]  /*0160*/  LDCU.64 UR10, c[0x0][0x388] ;  /* 0x00007100ff0a77ac */ /* 0x000e6a0008000a00 */
[----:B------:R-:W-:Y:S02]  /*0170*/  IMAD.U32 R2, RZ, RZ, UR7 ;  /* 0x00000007ff027e24 */ /* 0x000fe4000f8e00ff */
[----:B------:R-:W-:Y:S01]  /*0180*/  IMAD.U32 R4, RZ, RZ, UR7 ;  /* 0x00000007ff047e24 */ /* 0x000fe2000f8e00ff */
[----:B0-----:R-:W-:-:S04]  /*0190*/  ISETP.LT.U32.AND P0, PT, R0, UR6, PT ;  /* 0x0000000600007c0c */ /* 0x001fc8000bf01070 */
[----:B------:R-:W-:Y:S01]  /*01a0*/  ISETP.GT.AND.EX P0, PT, R2, RZ, PT, P0 ;  /* 0x000000ff0200720c */ /* 0x000fe20003f04300 */
[C---:B------:R-:W-:Y:S01]  /*01b0*/  VIADD R2, R0.reuse, 0x100 ;  /* 0x0000010000027836 */ /* 0x040fe20000000000 */
[----:B------:R-:W-:-:S04]  /*01c0*/  IADD3 R0, P2, PT, R0, UR4, RZ ;  /* 0x0000000400007c10 */ /* 0x000fc8000ff5e0ff */
[----:B------:R-:W-:Y:S01]  /*01d0*/  ISETP.LT.U32.AND P1, PT, R2, UR6, PT ;  /* 0x0000000602007c0c */ /* 0x000fe2000bf21070 */
[----:B------:R-:W-:Y:S01]  /*01e0*/  IMAD.X R3, RZ, RZ, UR5, P2 ;  /* 0x00000005ff037e24 */ /* 0x000fe200090e06ff */
[----:B-1----:R-:W-:Y:S02]  /*01f0*/  LEA R2, P2, R0, UR10, 0x2 ;  /* 0x0000000a00027c11 */ /* 0x002fe4000f8410ff */
[----:B------:R-:W-:Y:S02]  /*0200*/  ISETP.GT.AND.EX P1, PT, R4, RZ, PT, P1 ;  /* 0x000000ff0400720c */ /* 0x000fe40003f24310 */
[----:B------:R-:W-:Y:S01]  /*0210*/  LEA.HI.X R3, R0, UR11, R3, 0x2, P2 ;  /* 0x0000000b00037c11 */ /* 0x000fe200090f1403 */
[----:B------:R-:W0:Y:S04]  /*0220*/  @P0 LDC R5, c[0x0][0x390] ;  /* 0x0000e400ff050b82 */ /* 0x000e280000000800 */
[----:B0-----:R0:W-:Y:S06]  /*0230*/  @P0 STG.E desc[UR8][R2.64], R5 ;  /* 0x0000000502000986 */ /* 0x0011ec000c101908 */
[----:B------:R-:W-:Y:S05]  /*0240*/  @!P1 EXIT ;  /* 0x000000000000994d */ /* 0x000fea0003800000 */
[----:B0-----:R-:W0:Y:S02]  /*0250*/  LDC R5, c[0x0][0x390] ;  /* 0x0000e400ff057b82 */ /* 0x001e240000000800 */
[----:B0-----:R-:W-:Y:S01]  /*0260*/  STG.E desc[UR8][R2.64+0x400], R5 ;  /* 0x0004000502007986 */ /* 0x001fe2000c101908 */
[----:B------:R-:W-:Y:S05]  /*0270*/  EXIT ;  /* 0x000000000000794d */ /* 0x000fea0003800000 */
.L_x_1:
[----:B------:R-:W-:-:S00]  /*0280*/  BRA `(.L_x_1) ;  /* 0xfffffffc00fc7947 */ /* 0x000fc0000383ffff */
[----:B------:R-:W-:-:S00]  /*0290*/  NOP ;  /* 0x0000000000007918 */ /* 0x000fc00000000000 */
        /* <DEDUP_REMOVED lines=14> */
.L_x_1589:


//--------------------- .text._ZN3cub18CUB_300001_SM_10006detail11EmptyKernelIvEEvv --------------------------
	.section	.text._ZN3cub18CUB_300001_SM_10006detail11EmptyKernelIvEEvv,"ax",@progbits
	.align	128
        .global         _ZN3cub18CUB_300001_SM_10006detail11EmptyKernelIvEEvv
        .type           _ZN3cub18CUB_300001_SM_10006detail11EmptyKernelIvEEvv,@function
        .size           _ZN3cub18CUB_300001_SM_10006detail11EmptyKernelIvEEvv,(.L_x_1590 - _ZN3cub18CUB_300001_SM_10006detail11EmptyKernelIvEEvv)
        .other          _ZN3cub18CUB_300001_SM_10006detail11EmptyKernelIvEEvv,@"STO_CUDA_ENTRY STV_DEFAULT"
_ZN3cub18CUB_300001_SM_10006detail11EmptyKernelIvEEvv:
.text._ZN3cub18CUB_300001_SM_10006detail11EmptyKernelIvEEvv:
[----:B------:R-:W-:Y:S01]  /*0000*/  LDC R1, c[0x0][0x37c] ;  /* 0x0000df00ff017b82 */ /* 0x000fe20000000800 */
[----:B------:R-:W-:Y:S05]  /*0010*/  EXIT ;  /* 0x000000000000794d */ /* 0x000fea0003800000 */
.L_x_2:
        /* <DEDUP_REMOVED lines=14> */
.L_x_1590:


//--------------------- .text._ZN6thrust24THRUST_300001_SM_1000_NS8cuda_cub4core6detail13_kernel_agentINS1_8__reduce11ReduceAgentIPN4cuda3std3__45tupleIJflEEESC_SB_lNS1_9__extrema9arg_max_fIflNS9_4lessIfEEEEEEJSC_SC_iSH_EEEvDpT0_ --------------------------
	.section	.text._ZN6thrust24THRUST_300001_SM_1000_NS8cuda_cub4core6detail13_kernel_agentINS1_8__reduce11ReduceAgentIPN4cuda3std3__45tupleIJflEEESC_SB_lNS1_9__extrema9arg_max_fIflNS9_4lessIfEEEEEEJSC_SC_iSH_EEEvDpT0_,"ax",@progbits
	.align	128
        .global         _ZN6thrust24THRUST_300001_SM_1000_NS8cuda_cub4core6detail13_kernel_agentINS1_8__reduce11ReduceAgentIPN4cuda3std3__45tupleIJflEEESC_SB_lNS1_9__extrema9arg_max_fIflNS9_4lessIfEEEEEEJSC_SC_iSH_EEEvDpT0_
        .type           _ZN6thrust24THRUST_300001_SM_1000_NS8cuda_cub4core6detail13_kernel_agentINS1_8__reduce11ReduceAgentIPN4cuda3std3__45tupleIJflEEESC_SB_lNS1_9__extrema9arg_max_fIflNS9_4lessIfEEEEEEJSC_SC_iSH_EEEvDpT0_,@function
        .size           _ZN6thrust24THRUST_300001_SM_1000_NS8cuda_cub4core6detail13_kernel_agentINS1_8__reduce11ReduceAgentIPN4cuda3std3__45tupleIJflEEESC_SB_lNS1_9__extrema9arg_max_fIflNS9_4lessIfEEEEEEJSC_SC_iSH_EEEvDpT0_,(.L_x_1591 - _ZN6thrust24THRUST_300001_SM_1000_NS8cuda_cub4core6detail13_kernel_agentINS1_8__reduce11ReduceAgentIPN4cuda3std3__45tupleIJflEEESC_SB_lNS1_9__extrema9arg_max_fIflNS9_4lessIfEEEEEEJSC_SC_iSH_EEEvDpT0_)
        .other          _ZN6thrust24THRUST_300001_SM_1000_NS8cuda_cub4core6detail13_kernel_agentINS1_8__reduce11ReduceAgentIPN4cuda3std3__45tupleIJflEEESC_SB_lNS1_9__extrema9arg_max_fIflNS9_4lessIfEEEEEEJSC_SC_iSH_EEEvDpT0_,@"STO_CUDA_ENTRY STV_DEFAULT"
_ZN6thrust24THRUST_300001_SM_1000_NS8cuda_cub4core6detail13_kernel_agentINS1_8__reduce11ReduceAgentIPN4cuda3std3__45tupleIJflEEESC_SB_lNS1_9__extrema9arg_max_fIflNS9_4lessIfEEEEEEJSC_SC_iSH_EEEvDpT0_:
.text._ZN6thrust24THRUST_300001_SM_1000_NS8cuda_cub4core6detail13_kernel_agentINS1_8__reduce11ReduceAgentIPN4cuda3std3__45tupleIJflEEESC_SB_lNS1_9__extrema9arg_max_fIflNS9_4lessIfEEEEEEJSC_SC_iSH_EEEvDpT0_:
[----:B------:R-:W-:Y:S01]  /*0000*/  LDC R1, c[0x0][0x37c] ;  /* 0x0000df00ff017b82 */ /* 0x000fe20000000800 */
[----:B------:R-:W0:Y:S02]  /*0010*/  LDCU UR8, c[0x0][0x390] ;  /* 0x00007200ff0877ac */ /* 0x000e240008000800 */
[----:B0-----:R-:W-:-:S13]  /*0020*/  ISETP.NE.AND P0, PT, RZ, UR8, PT ;  /* 0x00000008ff007c0c */ /* 0x001fda000bf05270 */
[----:B------:R-:W-:Y:S05]  /*0030*/  @!P0 EXIT ;  /* 0x000000000000894d */ /* 0x000fea0003800000 */
[----:B------:R-:W-:Y:S01]  /*0040*/  UISETP.GT.AND UP0, UPT, UR8, 0x4ff, UPT ;  /* 0x000004ff0800788c */ /* 0x000fe2000bf04270 */
[----:B------:R-:W-:Y:S01]  /*0050*/  BSSY.RECONVERGENT B0, `(.L_x_3) ;  /* 0x00005bf000007945 */ /* 0x000fe20003800200 */
[----:B------:R-:W0:Y:S07]  /*0060*/  LDCU.64 UR10, c[0x0][0x358] ;  /* 0x00006b00ff0a77ac */ /* 0x000e2e0008000a00 */
[----:B------:R-:W-:Y:S05]  /*0070*/  BRA.U UP0, `(.L_x_4) ;  /* 0x0000003100807547 */ /* 0x000fea000b800000 */
[----:B------:R-:W1:Y:S01]  /*0080*/  S2R R0, SR_TID.X ;  /* 0x0000000000007919 */ /* 0x000e620000002100 */
[----:B------:R-:W2:Y:S01]  /*0090*/  LDCU UR4, c[0x0][0x390] ;  /* 0x00007200ff0477ac */ /* 0x000ea20008000800 */
[----:B------:R-:W-:Y:S01]  /*00a0*/  BSSY.RECONVERGENT B1, `(.L_x_5) ;  /* 0x000000b000017945 */ /* 0x000fe20003800200 */
[----:B------:R-:W-:Y:S01]  /*00b0*/  IMAD.MOV.U32 R4, RZ, RZ, RZ ;  /* 0x000000ffff047224 */ /* 0x000fe200078e00ff */
[----:B------:R-:W-:Y:S02]  /*00c0*/  CS2R R2, SRZ ;  /* 0x0000000000027805 */ /* 0x000fe4000001ff00 */
[----:B-1----:R-:W-:Y:S01]  /*00d0*/  ISETP.GE.AND P0, PT, R0, UR8, PT ;  /* 0x0000000800007c0c */ /* 0x002fe2000bf06270 */
[----:B------:R-:W-:-:S12]  /*00e0*/  IMAD.MOV.U32 R5, RZ, RZ, R0 ;  /* 0x000000ffff057224 */ /* 0x000fd800078e0000 */
[----:B--2---:R-:W-:Y:S05]  /*00f0*/  @P0 BRA `(.L_x_6) ;  /* 0x0000000000140947 */ /* 0x004fea0003800000 */
[----:B------:R-:W1:Y:S02]  /*0100*/  LDC.64 R6, c[0x0][0x380] ;  /* 0x0000e000ff067b82 */ /* 0x000e640000000a00 */
[----:B-1----:R-:W-:-:S05]  /*0110*/  IMAD.WIDE.U32 R6, R0, 0x10, R6 ;  /* 0x0000001000067825 */ /* 0x002fca00078e0006 */
[----:B0-----:R1:W5:Y:S04]  /*0120*/  LDG.E.CONSTANT R4, desc[UR10][R6.64] ;  /* 0x0000000a06047981 */ /* 0x001368000c1e9900 */
[----:B------:R1:W5:Y:S01]  /*0130*/  LDG.E.64.CONSTANT R2, desc[UR10][R6.64+0x8] ;  /* 0x0000080a06027981 */ /* 0x000362000c1e9b00 */
[----:B------:R-:W-:-:S07]  /*0140*/  VIADD R5, R0, 0x100 ;  /* 0x0000010000057836 */ /* 0x000fce0000000000 */
.L_x_6:
[----:B0-----:R-:W-:Y:S05]  /*0150*/  BSYNC.RECONVERGENT B1 ;  /* 0x0000000000017941 */ /* 0x001fea0003800200 */
.L_x_5:
[----:B------:R-:W-:Y:S01]  /*0160*/  ISETP.GE.AND P0, PT, R5, UR8, PT ;  /* 0x0000000805007c0c */ /* 0x000fe2000bf06270 */
[----:B------:R-:W-:-:S12]  /*0170*/  BSSY.RECONVERGENT B1, `(.L_x_7) ;  /* 0x0000088000017945 */ /* 0x000fd80003800200 */
[----:B------:R-:W-:Y:S05]  /*0180*/  @P0 BRA `(.L_x_8) ;  /* 0x0000000800180947 */ /* 0x000fea0003800000 */
[----:B-1----:R-:W-:Y:S01]  /*0190*/  LOP3.LUT R6, RZ, R5, RZ, 0x33, !PT ;  /* 0x00000005ff067212 */ /* 0x002fe200078e33ff */
[----:B------:R-:W-:Y:S04]  /*01a0*/  BSSY.RECONVERGENT B2, `(.L_x_9) ;  /* 0x000002b000027945 */ /* 0x000fe80003800200 */
[----:B------:R-:W-:-:S05]  /*01b0*/  VIADD R12, R6, UR8 ;  /* 0x00000008060c7c36 */ /* 0x000fca0008000000 */
[----:B------:R-:W-:-:S04]  /*01c0*/  LOP3.LUT R6, R12, 0x300, RZ, 0xc0, !PT ;  /* 0x000003000c067812 */ /* 0x000fc800078ec0ff */
[----:B------:R-:W-:-:S13]  /*01d0*/  ISETP.NE.AND P0, PT, R6, 0x300, PT ;  /* 0x000003000600780c */ /* 0x000fda0003f05270 */
[----:B------:R-:W-:Y:S05]  /*01e0*/  @!P0 BRA `(.L_x_10) ;  /* 0x0000000000988947 */ /* 0x000fea0003800000 */
[----:B------:R-:W0:Y:S01]  /*01f0*/  LDC.64 R6, c[0x0][0x380] ;  /* 0x0000e000ff067b82 */ /* 0x000e220000000a00 */
[----:B------:R-:W-:-:S04]  /*0200*/  LEA.HI R8, R12, 0x1, RZ, 0x18 ;  /* 0x000000010c087811 */ /* 0x000fc800078fc0ff */
[----:B------:R-:W-:-:S05]  /*0210*/  LOP3.LUT R8, R8, 0x3, RZ, 0xc0, !PT ;  /* 0x0000000308087812 */ /* 0x000fca00078ec0ff */
[----:B------:R-:W-:Y:S02]  /*0220*/  IMAD.MOV R10, RZ, RZ, -R8 ;  /* 0x000000ffff0a7224 */ /* 0x000fe400078e0a08 */
[----:B0-----:R-:W-:-:S04]  /*0230*/  IMAD.WIDE.U32 R6, R5, 0x10, R6 ;  /* 0x0000001005067825 */ /* 0x001fc800078e0006 */
[----:B------:R-:W-:-:S07]  /*0240*/  IMAD.MOV.U32 R11, RZ, RZ, R6 ;  /* 0x000000ffff0b7224 */ /* 0x000fce00078e0006 */
.L_x_13:
[----:B------:R-:W-:-:S05]  /*0250*/  IMAD.MOV.U32 R6, RZ, RZ, R11 ;  /* 0x000000ffff067224 */ /* 0x000fca00078e000b */
[----:B------:R-:W2:Y:S04]  /*0260*/  LDG.E.CONSTANT R14, desc[UR10][R6.64] ;  /* 0x0000000a060e7981 */ /* 0x000ea8000c1e9900 */
[----:B------:R-:W3:Y:S01]  /*0270*/  LDG.E.64.CONSTANT R8, desc[UR10][R6.64+0x8] ;  /* 0x0000080a06087981 */ /* 0x000ee2000c1e9b00 */
[----:B------:R-:W-:Y:S01]  /*0280*/  VIADD R10, R10, 0x1 ;  /* 0x000000010a0a7836 */ /* 0x000fe20000000000 */
[----:B------:R-:W-:Y:S01]  /*0290*/  BSSY.RECONVERGENT B3, `(.L_x_11) ;  /* 0x0000018000037945 */ /* 0x000fe20003800200 */
[----:B-----5:R-:W-:Y:S01]  /*02a0*/  IMAD.MOV.U32 R17, RZ, RZ, R3 ;  /* 0x000000ffff117224 */ /* 0x020fe200078e0003 */
[----:B------:R-:W-:Y:S01]  /*02b0*/  IADD3 R11, P3, PT, R6, 0x1000, RZ ;  /* 0x00001000060b7810 */ /* 0x000fe20007f7e0ff */
[----:B------:R-:W-:Y:S01]  /*02c0*/  IMAD.MOV.U32 R15, RZ, RZ, R2 ;  /* 0x000000ffff0f7224 */ /* 0x000fe200078e0002 */
[----:B------:R-:W-:Y:S01]  /*02d0*/  ISETP.NE.AND P2, PT, R10, RZ, PT ;  /* 0x000000ff0a00720c */ /* 0x000fe20003f45270 */
[----:B------:R-:W-:Y:S01]  /*02e0*/  IMAD.MOV.U32 R13, RZ, RZ, R4 ;  /* 0x000000ffff0d7224 */ /* 0x000fe200078e0004 */
[----:B--2---:R-:W-:Y:S01]  /*02f0*/  FSETP.GEU.AND P0, PT, R4, R14, PT ;  /* 0x0000000e0400720b */ /* 0x004fe20003f0e000 */
[----:B------:R-:W-:-:S02]  /*0300*/  IMAD.MOV.U32 R4, RZ, RZ, R14 ;  /* 0x000000ffff047224 */ /* 0x000fc400078e000e */
[----:B---3--:R-:W-:Y:S02]  /*0310*/  IMAD.MOV.U32 R2, RZ, RZ, R8 ;  /* 0x000000ffff027224 */ /* 0x008fe400078e0008 */
[----:B------:R-:W-:-:S08]  /*0320*/  IMAD.MOV.U32 R3, RZ, RZ, R9 ;  /* 0x000000ffff037224 */ /* 0x000fd000078e0009 */
[----:B------:R-:W-:Y:S05]  /*0330*/  @!P0 BRA `(.L_x_12) ;  /* 0x0000000000348947 */ /* 0x000fea0003800000 */
[----:B------:R-:W-:Y:S01]  /*0340*/  FSETP.GEU.AND P4, PT, R14, R13, PT ;  /* 0x0000000d0e00720b */ /* 0x000fe20003f8e000 */
[----:B------:R-:W-:Y:S02]  /*0350*/  IMAD.MOV.U32 R4, RZ, RZ, R13 ;  /* 0x000000ffff047224 */ /* 0x000fe400078e000d */
[----:B------:R-:W-:Y:S02]  /*0360*/  IMAD.MOV.U32 R2, RZ, RZ, R15 ;  /* 0x000000ffff027224 */ /* 0x000fe400078e000f */
[----:B------:R-:W-:-:S08]  /*0370*/  IMAD.MOV.U32 R3, RZ, RZ, R17 ;  /* 0x000000ffff037224 */ /* 0x000fd000078e0011 */
[CC--:B------:R-:W-:Y:S02]  /*0380*/  @P4 ISETP.LT.U32.AND P1, PT, R15.reuse, R8.reuse, PT ;  /* 0x000000080f00420c */ /* 0x0c0fe40003f21070 */
[-C--:B------:R-:W-:Y:S02]  /*0390*/  @P4 ISETP.GE.U32.AND P0, PT, R15, R8.reuse, PT ;  /* 0x000000080f00420c */ /* 0x080fe40003f06070 */
[CC--:B------:R-:W-:Y:S02]  /*03a0*/  @P4 ISETP.LT.AND.EX P1, PT, R17.reuse, R9.reuse, PT, P1 ;  /* 0x000000091100420c */ /* 0x0c0fe40003f21310 */
[-C--:B------:R-:W-:Y:S02]  /*03b0*/  @P4 ISETP.GE.AND.EX P0, PT, R17, R9.reuse, PT, P0 ;  /* 0x000000091100420c */ /* 0x080fe40003f06300 */
[----:B------:R-:W-:Y:S02]  /*03c0*/  @P4 SEL R8, R15, R8, P1 ;  /* 0x000000080f084207 */ /* 0x000fe40000800000 */
[----:B------:R-:W-:-:S02]  /*03d0*/  @P4 SEL R9, R17, R9, P1 ;  /* 0x0000000911094207 */ /* 0x000fc40000800000 */
[----:B------:R-:W-:Y:S01]  /*03e0*/  @P4 FSEL R4, R13, R14, !P0 ;  /* 0x0000000e0d044208 */ /* 0x000fe20004000000 */
[----:B------:R-:W-:Y:S02]  /*03f0*/  @P4 IMAD.MOV.U32 R2, RZ, RZ, R8 ;  /* 0x000000ffff024224 */ /* 0x000fe400078e0008 */
[----:B------:R-:W-:-:S07]  /*0400*/  @P4 IMAD.MOV.U32 R3, RZ, RZ, R9 ;  /* 0x000000ffff034224 */ /* 0x000fce00078e0009 */
.L_x_12:
[----:B------:R-:W-:Y:S05]  /*0410*/  BSYNC.RECONVERGENT B3 ;  /* 0x0000000000037941 */ /* 0x000fea0003800200 */
.L_x_11:
[----:B------:R-:W-:Y:S02]  /*0420*/  IMAD.X R7, RZ, RZ, R7, P3 ;  /* 0x000000ffff077224 */ /* 0x000fe400018e0607 */
[----:B------:R-:W-:Y:S01]  /*0430*/  VIADD R5, R5, 0x100 ;  /* 0x0000010005057836 */ /* 0x000fe20000000000 */
[----:B------:R-:W-:Y:S06]  /*0440*/  @P2 BRA `(.L_x_13) ;  /* 0xfffffffc00802947 */ /* 0x000fec000383ffff */
.L_x_10:
[----:B------:R-:W-:Y:S05]  /*0450*/  BSYNC.RECONVERGENT B2 ;  /* 0x0000000000027941 */ /* 0x000fea0003800200 */
.L_x_9:
[----:B------:R-:W0:Y:S01]  /*0460*/  LDC.64 R8, c[0x0][0x380] ;  /* 0x0000e000ff087b82 */ /* 0x000e220000000a00 */
[----:B------:R-:W-:-:S13]  /*0470*/  ISETP.GE.U32.AND P0, PT, R12, 0x300, PT ;  /* 0x000003000c00780c */ /* 0x000fda0003f06070 */
[----:B------:R-:W-:Y:S05]  /*0480*/  @!P0 BRA `(.L_x_8) ;  /* 0x0000000400588947 */ /* 0x000fea0003800000 */
.L_x_22:
[----:B0-----:R-:W-:-:S05]  /*0490*/  IMAD.WIDE R18, R5, 0x10, R8 ;  /* 0x0000001005127825 */ /* 0x001fca00078e0208 */
[----:B------:R-:W2:Y:S04]  /*04a0*/  LDG.E.CONSTANT R21, desc[UR10][R18.64] ;  /* 0x0000000a12157981 */ /* 0x000ea8000c1e9900 */
[----:B------:R-:W3:Y:S04]  /*04b0*/  LDG.E.64.CONSTANT R14, desc[UR10][R18.64+0x8] ;  /* 0x0000080a120e7981 */ /* 0x000ee8000c1e9b00 */
[----:B-----5:R0:W5:Y:S04]  /*04c0*/  LDG.E.CONSTANT R27, desc[UR10][R18.64+0x1000] ;  /* 0x0010000a121b7981 */ /* 0x020168000c1e9900 */
[----:B------:R0:W5:Y:S04]  /*04d0*/  LDG.E.CONSTANT R16, desc[UR10][R18.64+0x2000] ;  /* 0x0020000a12107981 */ /* 0x000168000c1e9900 */
[----:B------:R0:W5:Y:S04]  /*04e0*/  LDG.E.CONSTANT R17, desc[UR10][R18.64+0x3000] ;  /* 0x0030000a12117981 */ /* 0x000168000c1e9900 */
[----:B------:R0:W5:Y:S04]  /*04f0*/  LDG.E.64.CONSTANT R12, desc[UR10][R18.64+0x1008] ;  /* 0x0010080a120c7981 */ /* 0x000168000c1e9b00 */
[----:B------:R0:W5:Y:S04]  /*0500*/  LDG.E.64.CONSTANT R6, desc[UR10][R18.64+0x2008] ;  /* 0x0020080a12067981 */ /* 0x000168000c1e9b00 */
[----:B------:R0:W5:Y:S01]  /*0510*/  LDG.E.64.CONSTANT R10, desc[UR10][R18.64+0x3008] ;  /* 0x0030080a120a7981 */ /* 0x000162000c1e9b00 */
[----:B------:R-:W-:Y:S01]  /*0520*/  BSSY.RECONVERGENT B2, `(.L_x_14) ;  /* 0x0000011000027945 */ /* 0x000fe20003800200 */
[----:B--2---:R-:W-:Y:S01]  /*0530*/  FSETP.GEU.AND P0, PT, R4, R21, PT ;  /* 0x000000150400720b */ /* 0x004fe20003f0e000 */
[----:B------:R-:W-:-:S02]  /*0540*/  IMAD.MOV.U32 R20, RZ, RZ, R21 ;  /* 0x000000ffff147224 */ /* 0x000fc400078e0015 */
[----:B---3--:R-:W-:Y:S02]  /*0550*/  IMAD.MOV.U32 R23, RZ, RZ, R14 ;  /* 0x000000ffff177224 */ /* 0x008fe400078e000e */
[----:B------:R-:W-:-:S08]  /*0560*/  IMAD.MOV.U32 R25, RZ, RZ, R15 ;  /* 0x000000ffff197224 */ /* 0x000fd000078e000f */
[----:B0-----:R-:W-:Y:S05]  /*0570*/  @!P0 BRA `(.L_x_15) ;  /* 0x00000000002c8947 */ /* 0x001fea0003800000 */
[----:B------:R-:W-:Y:S01]  /*0580*/  FSETP.GEU.AND P2, PT, R21, R4, PT ;  /* 0x000000041500720b */ /* 0x000fe20003f4e000 */
[----:B------:R-:W-:Y:S02]  /*0590*/  IMAD.MOV.U32 R23, RZ, RZ, R2 ;  /* 0x000000ffff177224 */ /* 0x000fe400078e0002 */
[----:B------:R-:W-:Y:S02]  /*05a0*/  IMAD.MOV.U32 R25, RZ, RZ, R3 ;  /* 0x000000ffff197224 */ /* 0x000fe400078e0003 */
[----:B------:R-:W-:-:S08]  /*05b0*/  IMAD.MOV.U32 R20, RZ, RZ, R4 ;  /* 0x000000ffff147224 */ /* 0x000fd000078e0004 */
[CC--:B------:R-:W-:Y:S02]  /*05c0*/  @P2 ISETP.GE.U32.AND P0, PT, R2.reuse, R14.reuse, PT ;  /* 0x0000000e0200220c */ /* 0x0c0fe40003f06070 */
[-C--:B------:R-:W-:Y:S02]  /*05d0*/  @P2 ISETP.LT.U32.AND P1, PT, R2, R14.reuse, PT ;  /* 0x0000000e0200220c */ /* 0x080fe40003f21070 */
[CC--:B------:R-:W-:Y:S02]  /*05e0*/  @P2 ISETP.GE.AND.EX P0, PT, R3.reuse, R15.reuse, PT, P0 ;  /* 0x0000000f0300220c */ /* 0x0c0fe40003f06300 */
[----:B------:R-:W-:Y:S02]  /*05f0*/  @P2 ISETP.LT.AND.EX P1, PT, R3, R15, PT, P1 ;  /* 0x0000000f0300220c */ /* 0x000fe40003f21310 */
[----:B------:R-:W-:Y:S02]  /*0600*/  @P2 FSEL R20, R4, R21, !P0 ;  /* 0x0000001504142208 */ /* 0x000fe40004000000 */
[----:B------:R-:W-:-:S02]  /*0610*/  @P2 SEL R23, R2, R14, P1 ;  /* 0x0000000e02172207 */ /* 0x000fc40000800000 */
[----:B------:R-:W-:-:S07]  /*0620*/  @P2 SEL R25, R3, R15, P1 ;  /* 0x0000000f03192207 */ /* 0x000fce0000800000 */
.L_x_15:
[----:B------:R-:W-:Y:S05]  /*0630*/  BSYNC.RECONVERGENT B2 ;  /* 0x0000000000027941 */ /* 0x000fea0003800200 */
.L_x_14:
[----:B-----5:R-:W-:Y:S01]  /*0640*/  FSETP.GEU.AND P0, PT, R20, R27, PT ;  /* 0x0000001b1400720b */ /* 0x020fe20003f0e000 */
[----:B------:R-:W-:Y:S01]  /*0650*/  BSSY.RECONVERGENT B2, `(.L_x_16) ;  /* 0x0000010000027945 */ /* 0x000fe20003800200 */
[----:B------:R-:W-:Y:S02]  /*0660*/  IMAD.MOV.U32 R3, RZ, RZ, R27 ;  /* 0x000000ffff037224 */ /* 0x000fe400078e001b */
[----:B------:R-:W-:Y:S02]  /*0670*/  IMAD.MOV.U32 R19, RZ, RZ, R12 ;  /* 0x000000ffff137224 */ /* 0x000fe400078e000c */
[----:B------:R-:W-:-:S07]  /*0680*/  IMAD.MOV.U32 R21, RZ, RZ, R13 ;  /* 0x000000ffff157224 */ /* 0x000fce00078e000d */
[----:B------:R-:W-:Y:S05]  /*0690*/  @!P0 BRA `(.L_x_17) ;  /* 0x00000000002c8947 */ /* 0x000fea0003800000 */
        /* <DEDUP_REMOVED lines=11> */
.L_x_17:
[----:B------:R-:W-:Y:S05]  /*0750*/  BSYNC.RECONVERGENT B2 ;  /* 0x0000000000027941 */ /* 0x000fea0003800200 */
.L_x_16:
[----:B------:R-:W-:Y:S01]  /*0760*/  FSETP.GEU.AND P0, PT, R3, R16, PT ;  /* 0x000000100300720b */ /* 0x000fe20003f0e000 */
        /* <DEDUP_REMOVED lines=10> */
[----:B------:R-:W-:Y:S02]  /*0810*/  @P2 ISETP.LT.U32.AND P1, PT, R19, R6, PT ;  /* 0x000000061300220c */ /* 0x000fe40003f21070 */
[CC--:B------:R-:W-:Y:S02]  /*0820*/  @P2 ISETP.GE.AND.EX P0, PT, R21.reuse, R7.reuse, PT, P0 ;  /* 0x000000071500220c */ /* 0x0c0fe40003f06300 */
[----:B------:R-:W-:Y:S02]  /*0830*/  @P2 ISETP.LT.AND.EX P1, PT, R21, R7, PT, P1 ;  /* 0x000000071500220c */ /* 0x000fe40003f21310 */
[----:B------:R-:W-:Y:S02]  /*0840*/  @P2 FSEL R12, R3, R16, !P0 ;  /* 0x00000010030c2208 */ /* 0x000fe40004000000 */
[----:B------:R-:W-:-:S02]  /*0850*/  @P2 SEL R13, R19, R6, P1 ;  /* 0x00000006130d2207 */ /* 0x000fc40000800000 */
[----:B------:R-:W-:-:S07]  /*0860*/  @P2 SEL R15, R21, R7, P1 ;  /* 0x00000007150f2207 */ /* 0x000fce0000800000 */
.L_x_19:
[----:B------:R-:W-:Y:S05]  /*0870*/  BSYNC.RECONVERGENT B2 ;  /* 0x0000000000027941 */ /* 0x000fea0003800200 */
.L_x_18:
        /* <DEDUP_REMOVED lines=19> */
.L_x_21:
[----:B------:R-:W-:Y:S05]  /*09b0*/  BSYNC.RECONVERGENT B2 ;  /* 0x0000000000027941 */ /* 0x000fea0003800200 */
.L_x_20:
[----:B------:R-:W-:-:S05]  /*09c0*/  VIADD R5, R5, 0x400 ;  /* 0x0000040005057836 */ /* 0x000fca0000000000 */
[----:B------:R-:W-:-:S13]  /*09d0*/  ISETP.GE.AND P0, PT, R5, UR4, PT ;  /* 0x0000000405007c0c */ /* 0x000fda000bf06270 */
[----:B------:R-:W-:Y:S05]  /*09e0*/  @!P0 BRA `(.L_x_22) ;  /* 0xfffffff800a88947 */ /* 0x000fea000383ffff */
.L_x_8:
[----:B------:R-:W-:Y:S05]  /*09f0*/  BSYNC.RECONVERGENT B1 ;  /* 0x0000000000017941 */ /* 0x000fea0003800200 */
.L_x_7:
[----:B------:R-:W2:Y:S02]  /*0a00*/  LDCU UR6, c[0x0][0x390] ;  /* 0x00007200ff0677ac */ /* 0x000ea40008000800 */
[----:B--2---:R-:W-:-:S09]  /*0a10*/  UISETP.GE.AND UP0, UPT, UR6, 0x100, UPT ;  /* 0x000001000600788c */ /* 0x004fd2000bf06270 */
[----:B------:R-:W-:Y:S05]  /*0a20*/  BRA.U !UP0, `(.L_x_23) ;  /* 0x00000011088c7547 */ /* 0x000fea000b800000 */
[----:B0-----:R-:W0:Y:S01]  /*0a30*/  S2R R8, SR_LANEID ;  /* 0x0000000000087919 */ /* 0x001e220000000000 */
[----:B------:R-:W-:Y:S01]  /*0a40*/  BSSY.RECONVERGENT B1, `(.L_x_24) ;  /* 0x000001b000017945 */ /* 0x000fe20003800200 */
[----:B-1---5:R-:W-:Y:S01]  /*0a50*/  IMAD.MOV.U32 R6, RZ, RZ, R2 ;  /* 0x000000ffff067224 */ /* 0x022fe200078e0002 */
[----:B------:R1:W2:Y:S01]  /*0a60*/  SHFL.DOWN PT, R9, R4, 0x1, 0x1f ;  /* 0x08201f0004097f89 */ /* 0x0002a200000e0000 */
[----:B------:R-:W-:Y:S02]  /*0a70*/  IMAD.MOV.U32 R7, RZ, RZ, R3 ;  /* 0x000000ffff077224 */ /* 0x000fe400078e0003 */
[----:B------:R-:W-:Y:S01]  /*0a80*/  IMAD.MOV.U32 R5, RZ, RZ, R4 ;  /* 0x000000ffff057224 */ /* 0x000fe200078e0004 */
[----:B------:R1:W3:Y:S04]  /*0a90*/  SHFL.DOWN PT, R11, R2, 0x1, 0x1f ;  /* 0x08201f00020b7f89 */ /* 0x0002e800000e0000 */
[----:B------:R1:W4:Y:S01]  /*0aa0*/  SHFL.DOWN PT, R13, R3, 0x1, 0x1f ;  /* 0x08201f00030d7f89 */ /* 0x00032200000e0000 */
[----:B0-----:R-:W-:-:S02]  /*0ab0*/  ISETP.GT.AND P0, PT, R8, 0x1e, PT ;  /* 0x0000001e0800780c */ /* 0x001fc40003f04270 */
[C---:B------:R-:W-:Y:S02]  /*0ac0*/  ISETP.GT.AND P1, PT, R8.reuse, 0x1d, PT ;  /* 0x0000001d0800780c */ /* 0x040fe40003f24270 */
[----:B------:R-:W-:-:S09]  /*0ad0*/  ISETP.GT.AND P3, PT, R8, 0x1b, PT ;  /* 0x0000001b0800780c */ /* 0x000fd20003f64270 */
[----:B-1234-:R-:W-:Y:S05]  /*0ae0*/  @P0 BRA `(.L_x_25) ;  /* 0x0000000000400947 */ /* 0x01efea0003800000 */
[----:B------:R-:W-:Y:S01]  /*0af0*/  FSETP.GEU.AND P0, PT, R4, R9, PT ;  /* 0x000000090400720b */ /* 0x000fe20003f0e000 */
[----:B------:R-:W-:Y:S02]  /*0b00*/  IMAD.MOV.U32 R6, RZ, RZ, R11 ;  /* 0x000000ffff067224 */ /* 0x000fe400078e000b */
[----:B------:R-:W-:Y:S02]  /*0b10*/  IMAD.MOV.U32 R7, RZ, RZ, R13 ;  /* 0x000000ffff077224 */ /* 0x000fe400078e000d */
[----:B------:R-:W-:-:S08]  /*0b20*/  IMAD.MOV.U32 R5, RZ, RZ, R9 ;  /* 0x000000ffff057224 */ /* 0x000fd000078e0009 */
[----:B------:R-:W-:Y:S05]  /*0b30*/  @!P0 BRA `(.L_x_25) ;  /* 0x00000000002c8947 */ /* 0x000fea0003800000 */
[----:B------:R-:W-:Y:S01]  /*0b40*/  FSETP.GT.AND P4, PT, R4, R9, PT ;  /* 0x000000090400720b */ /* 0x000fe20003f84000 */
[----:B------:R-:W-:Y:S02]  /*0b50*/  IMAD.MOV.U32 R6, RZ, RZ, R2 ;  /* 0x000000ffff067224 */ /* 0x000fe400078e0002 */
[----:B------:R-:W-:Y:S02]  /*0b60*/  IMAD.MOV.U32 R7, RZ, RZ, R3 ;  /* 0x000000ffff077224 */ /* 0x000fe400078e0003 */
[----:B------:R-:W-:-:S08]  /*0b70*/  IMAD.MOV.U32 R5, RZ, RZ, R4 ;  /* 0x000000ffff057224 */ /* 0x000fd000078e0004 */
[CC--:B------:R-:W-:Y:S02]  /*0b80*/  @!P4 ISETP.GE.U32.AND P0, PT, R2.reuse, R11.reuse, PT ;  /* 0x0000000b0200c20c */ /* 0x0c0fe40003f06070 */
[----:B------:R-:W-:Y:S02]  /*0b90*/  @!P4 ISETP.LT.U32.AND P2, PT, R2, R11, PT ;  /* 0x0000000b0200c20c */ /* 0x000fe40003f41070 */
[CC--:B------:R-:W-:Y:S02]  /*0ba0*/  @!P4 ISETP.GE.AND.EX P0, PT, R3.reuse, R13.reuse, PT, P0 ;  /* 0x0000000d0300c20c */ /* 0x0c0fe40003f06300 */
[----:B------:R-:W-:Y:S02]  /*0bb0*/  @!P4 ISETP.LT.AND.EX P2, PT, R3, R13, PT, P2 ;  /* 0x0000000d0300c20c */ /* 0x000fe40003f41320 */
[----:B------:R-:W-:Y:S02]  /*0bc0*/  @!P4 FSEL R5, R4, R9, !P0 ;  /* 0x000000090405c208 */ /* 0x000fe40004000000 */
[----:B------:R-:W-:-:S02]  /*0bd0*/  @!P4 SEL R6, R2, R11, P2 ;  /* 0x0000000b0206c207 */ /* 0x000fc40001000000 */
[----:B------:R-:W-:-:S07]  /*0be0*/  @!P4 SEL R7, R3, R13, P2 ;  /* 0x0000000d0307c207 */ /* 0x000fce0001000000 */
.L_x_25:
[----:B------:R-:W-:Y:S05]  /*0bf0*/  BSYNC.RECONVERGENT B1 ;  /* 0x0000000000017941 */ /* 0x000fea0003800200 */
.L_x_24:
[----:B------:R0:W1:Y:S01]  /*0c00*/  SHFL.DOWN PT, R10, R5, 0x2, 0x1f ;  /* 0x08401f00050a7f89 */ /* 0x00006200000e0000 */
[----:B------:R-:W-:Y:S01]  /*0c10*/  BSSY.RECONVERGENT B1, `(.L_x_26) ;  /* 0x000001a000017945 */ /* 0x000fe20003800200 */
[C---:B------:R-:W-:Y:S01]  /*0c20*/  ISETP.GT.AND P5, PT, R8.reuse, 0x17, PT ;  /* 0x000000170800780c */ /* 0x040fe20003fa4270 */
[----:B------:R-:W-:Y:S01]  /*0c30*/  IMAD.MOV.U32 R4, RZ, RZ, R6 ;  /* 0x000000ffff047224 */ /* 0x000fe200078e0006 */
[----:B------:R0:W2:Y:S01]  /*0c40*/  SHFL.DOWN PT, R3, R6, 0x2, 0x1f ;  /* 0x08401f0006037f89 */ /* 0x0000a200000e0000 */
[C---:B------:R-:W-:Y:S01]  /*0c50*/  ISETP.GT.AND P4, PT, R8.reuse, 0xf, PT ;  /* 0x0000000f0800780c */ /* 0x040fe20003f84270 */
[----:B------:R-:W-:Y:S01]  /*0c60*/  IMAD.MOV.U32 R2, RZ, RZ, R5 ;  /* 0x000000ffff027224 */ /* 0x000fe200078e0005 */
[----:B------:R-:W-:Y:S01]  /*0c70*/  ISETP.NE.AND P2, PT, R8, RZ, PT ;  /* 0x000000ff0800720c */ /* 0x000fe20003f45270 */
[----:B------:R0:W3:Y:S01]  /*0c80*/  SHFL.DOWN PT, R12, R7, 0x2, 0x1f ;  /* 0x08401f00070c7f89 */ /* 0x0000e200000e0000 */
[----:B------:R-:W-:Y:S01]  /*0c90*/  IMAD.MOV.U32 R8, RZ, RZ, R7 ;  /* 0x000000ffff087224 */ /* 0x000fe200078e0007 */
[----:B------:R-:W-:Y:S10]  /*0ca0*/  @P1 BRA `(.L_x_27) ;  /* 0x0000000000401947 */ /* 0x000ff40003800000 */
[----:B-1----:R-:W-:Y:S01]  /*0cb0*/  FSETP.GEU.AND P0, PT, R5, R10, PT ;  /* 0x0000000a0500720b */ /* 0x002fe20003f0e000 */
[----:B--2---:R-:W-:Y:S02]  /*0cc0*/  IMAD.MOV.U32 R4, RZ, RZ, R3 ;  /* 0x000000ffff047224 */ /* 0x004fe400078e0003 */
[----:B---3--:R-:W-:Y:S02]  /*0cd0*/  IMAD.MOV.U32 R8, RZ, RZ, R12 ;  /* 0x000000ffff087224 */ /* 0x008fe400078e000c */
[----:B------:R-:W-:-:S08]  /*0ce0*/  IMAD.MOV.U32 R2, RZ, RZ, R10 ;  /* 0x000000ffff027224 */ /* 0x000fd000078e000a */
[----:B------:R-:W-:Y:S05]  /*0cf0*/  @!P0 BRA `(.L_x_27) ;  /* 0x00000000002c8947 */ /* 0x000fea0003800000 */
[----:B------:R-:W-:Y:S01]  /*0d00*/  FSETP.GT.AND P6, PT, R5, R10, PT ;  /* 0x0000000a0500720b */ /* 0x000fe20003fc4000 */
[----:B------:R-:W-:Y:S02]  /*0d10*/  IMAD.MOV.U32 R4, RZ, RZ, R6 ;  /* 0x000000ffff047224 */ /* 0x000fe400078e0006 */
[----:B------:R-:W-:Y:S02]  /*0d20*/  IMAD.MOV.U32 R8, RZ, RZ, R7 ;  /* 0x000000ffff087224 */ /* 0x000fe400078e0007 */
[----:B------:R-:W-:-:S08]  /*0d30*/  IMAD.MOV.U32 R2, RZ, RZ, R5 ;  /* 0x000000ffff027224 */ /* 0x000fd000078e0005 */
[CC--:B------:R-:W-:Y:S02]  /*0d40*/  @!P6 ISETP.GE.U32.AND P1, PT, R6.reuse, R3.reuse, PT ;  /* 0x000000030600e20c */ /* 0x0c0fe40003f26070 */
[CC--:B------:R-:W-:Y:S02]  /*0d50*/  @!P6 ISETP.LT.U32.AND P0, PT, R6.reuse, R3.reuse, PT ;  /* 0x000000030600e20c */ /* 0x0c0fe40003f01070 */
[CC--:B------:R-:W-:Y:S02]  /*0d60*/  @!P6 ISETP.GE.AND.EX P1, PT, R7.reuse, R12.reuse, PT, P1 ;  /* 0x0000000c0700e20c */ /* 0x0c0fe40003f26310 */
[----:B------:R-:W-:Y:S02]  /*0d70*/  @!P6 ISETP.LT.AND.EX P0, PT, R7, R12, PT, P0 ;  /* 0x0000000c0700e20c */ /* 0x000fe40003f01300 */
[----:B------:R-:W-:Y:S02]  /*0d80*/  @!P6 FSEL R2, R5, R10, !P1 ;  /* 0x0000000a0502e208 */ /* 0x000fe40004800000 */
[----:B------:R-:W-:-:S02]  /*0d90*/  @!P6 SEL R4, R6, R3, P0 ;  /* 0x000000030604e207 */ /* 0x000fc40000000000 */
[----:B------:R-:W-:-:S07]  /*0da0*/  @!P6 SEL R8, R7, R12, P0 ;  /* 0x0000000c0708e207 */ /* 0x000fce0000000000 */
.L_x_27:
[----:B------:R-:W-:Y:S05]  /*0db0*/  BSYNC.RECONVERGENT B1 ;  /* 0x0000000000017941 */ /* 0x000fea0003800200 */
.L_x_26:
[----:B0-----:R0:W4:Y:S01]  /*0dc0*/  SHFL.DOWN PT, R5, R2, 0x4, 0x1f ;  /* 0x08801f0002057f89 */ /* 0x00112200000e0000 */
[----:B------:R-:W-:Y:S01]  /*0dd0*/  BSSY.RECONVERGENT B1, `(.L_x_28) ;  /* 0x0000017000017945 */ /* 0x000fe20003800200 */
[----:B------:R-:W-:Y:S02]  /*0de0*/  IMAD.MOV.U32 R6, RZ, RZ, R4 ;  /* 0x000000ffff067224 */ /* 0x000fe400078e0004 */
[----:B------:R0:W0:Y:S01]  /*0df0*/  SHFL.DOWN PT, R9, R4, 0x4, 0x1f ;  /* 0x08801f0004097f89 */ /* 0x00002200000e0000 */
[----:B------:R-:W-:Y:S02]  /*0e00*/  IMAD.MOV.U32 R7, RZ, RZ, R8 ;  /* 0x000000ffff077224 */ /* 0x000fe400078e0008 */
[----:B--2---:R-:W-:Y:S01]  /*0e10*/  IMAD.MOV.U32 R3, RZ, RZ, R2 ;  /* 0x000000ffff037224 */ /* 0x004fe200078e0002 */
[----:B------:R2:W0:Y:S01]  /*0e20*/  SHFL.DOWN PT, R11, R8, 0x4, 0x1f ;  /* 0x08801f00080b7f89 */ /* 0x00042200000e0000 */
[----:B------:R-:W-:Y:S05]  /*0e30*/  @P3 BRA `(.L_x_29) ;  /* 0x0000000000403947 */ /* 0x000fea0003800000 */
[----:B----4-:R-:W-:Y:S01]  /*0e40*/  FSETP.GEU.AND P0, PT, R2, R5, PT ;  /* 0x000000050200720b */ /* 0x010fe20003f0e000 */
[----:B0-----:R-:W-:Y:S02]  /*0e50*/  IMAD.MOV.U32 R6, RZ, RZ, R9 ;  /* 0x000000ffff067224 */ /* 0x001fe400078e0009 */
        /* <DEDUP_REMOVED lines=14> */
.L_x_29:
[----:B------:R-:W-:Y:S05]  /*0f40*/  BSYNC.RECONVERGENT B1 ;  /* 0x0000000000017941 */ /* 0x000fea0003800200 */
.L_x_28:
[----:B--2---:R2:W2:Y:S01]  /*0f50*/  SHFL.DOWN PT, R8, R3, 0x8, 0x1f ;  /* 0x09001f0003087f89 */ /* 0x0044a200000e0000 */
[----:B------:R-:W-:Y:S01]  /*0f60*/  BSSY.RECONVERGENT B1, `(.L_x_30) ;  /* 0x0000017000017945 */ /* 0x000fe20003800200 */
[----:B0-----:R-:W-:Y:S02]  /*0f70*/  IMAD.MOV.U32 R4, RZ, RZ, R6 ;  /* 0x000000ffff047224 */ /* 0x001fe400078e0006 */
[----:B------:R0:W0:Y:S01]  /*0f80*/  SHFL.DOWN PT, R9, R6, 0x8, 0x1f ;  /* 0x09001f0006097f89 */ /* 0x00002200000e0000 */
[----:B----4-:R-:W-:Y:S02]  /*0f90*/  IMAD.MOV.U32 R5, RZ, RZ, R7 ;  /* 0x000000ffff057224 */ /* 0x010fe400078e0007 */
[----:B------:R-:W-:Y:S01]  /*0fa0*/  IMAD.MOV.U32 R2, RZ, RZ, R3 ;  /* 0x000000ffff027224 */ /* 0x000fe200078e0003 */
[----:B-1----:R1:W4:Y:S01]  /*0fb0*/  SHFL.DOWN PT, R10, R7, 0x8, 0x1f ;  /* 0x09001f00070a7f89 */ /* 0x00232200000e0000 */
[----:B------:R-:W-:Y:S05]  /*0fc0*/  @P5 BRA `(.L_x_31) ;  /* 0x0000000000405947 */ /* 0x000fea0003800000 */
[----:B--2---:R-:W-:Y:S01]  /*0fd0*/  FSETP.GEU.AND P0, PT, R3, R8, PT ;  /* 0x000000080300720b */ /* 0x004fe20003f0e000 */
[----:B0-----:R-:W-:Y:S02]  /*0fe0*/  IMAD.MOV.U32 R4, RZ, RZ, R9 ;  /* 0x000000ffff047224 */ /* 0x001fe400078e0009 */
[----:B----4-:R-:W-:Y:S02]  /*0ff0*/  IMAD.MOV.U32 R5, RZ, RZ, R10 ;  /* 0x000000ffff057224 */ /* 0x010fe400078e000a */
        /* <DEDUP_REMOVED lines=13> */
.L_x_31:
[----:B------:R-:W-:Y:S05]  /*10d0*/  BSYNC.RECONVERGENT B1 ;  /* 0x0000000000017941 */ /* 0x000fea0003800200 */
.L_x_30:
[----:B--2---:R2:W2:Y:S01]  /*10e0*/  SHFL.DOWN PT, R3, R2, 0x10, 0x1f ;  /* 0x0a001f0002037f89 */ /* 0x0044a200000e0000 */
[----:B------:R-:W-:Y:S01]  /*10f0*/  BSSY.RECONVERGENT B1, `(.L_x_32) ;  /* 0x0000017000017945 */ /* 0x000fe20003800200 */
[----:B-1----:R-:W-:Y:S02]  /*1100*/  IMAD.MOV.U32 R7, RZ, RZ, R4 ;  /* 0x000000ffff077224 */ /* 0x002fe400078e0004 */
[----:B0-----:R0:W1:Y:S01]  /*1110*/  SHFL.DOWN PT, R9, R4, 0x10, 0x1f ;  /* 0x0a001f0004097f89 */ /* 0x00106200000e0000 */
[----:B------:R-:W-:Y:S02]  /*1120*/  IMAD.MOV.U32 R6, RZ, RZ, R5 ;  /* 0x000000ffff067224 */ /* 0x000fe400078e0005 */
[----:B------:R-:W-:Y:S01]  /*1130*/  IMAD.MOV.U32 R8, RZ, RZ, R2 ;  /* 0x000000ffff087224 */ /* 0x000fe200078e0002 */
[----:B----4-:R0:W4:Y:S01]  /*1140*/  SHFL.DOWN PT, R10, R5, 0x10, 0x1f ;  /* 0x0a001f00050a7f89 */ /* 0x01012200000e0000 */
[----:B------:R-:W-:Y:S05]  /*1150*/  @P4 BRA `(.L_x_33) ;  /* 0x0000000000404947 */ /* 0x000fea0003800000 */
[----:B--2---:R-:W-:Y:S01]  /*1160*/  FSETP.GEU.AND P0, PT, R2, R3, PT ;  /* 0x000000030200720b */ /* 0x004fe20003f0e000 */
[----:B-1----:R-:W-:Y:S02]  /*1170*/  IMAD.MOV.U32 R7, RZ, RZ, R9 ;  /* 0x000000ffff077224 */ /* 0x002fe400078e0009 */
        /* <DEDUP_REMOVED lines=14> */
.L_x_33:
[----:B------:R-:W-:Y:S05]  /*1260*/  BSYNC.RECONVERGENT B1 ;  /* 0x0000000000017941 */ /* 0x000fea0003800200 */
.L_x_32:
[----:B------:R-:W-:Y:S04]  /*1270*/  BSSY.RECONVERGENT B1, `(.L_x_34) ;  /* 0x000000c000017945 */ /* 0x000fe80003800200 */
[----:B------:R-:W-:Y:S05]  /*1280*/  @P2 BRA `(.L_x_35) ;  /* 0x0000000000282947 */ /* 0x000fea0003800000 */
[----:B0-----:R-:W0:Y:S01]  /*1290*/  S2R R4, SR_CgaCtaId ;  /* 0x0000000000047919 */ /* 0x001e220000008800 */
[----:B--2---:R-:W-:Y:S02]  /*12a0*/  MOV R3, 0x400 ;  /* 0x0000040000037802 */ /* 0x004fe40000000f00 */
[----:B------:R-:W-:-:S04]  /*12b0*/  SHF.R.U32.HI R2, RZ, 0x1, R0 ;  /* 0x00000001ff027819 */ /* 0x000fc80000011600 */
[----:B------:R-:W-:Y:S02]  /*12c0*/  LOP3.LUT R2, R2, 0x1f0, RZ, 0xc0, !PT ;  /* 0x000001f002027812 */ /* 0x000fe400078ec0ff */
[----:B0-----:R-:W-:-:S05]  /*12d0*/  LEA R3, R4, R3, 0x18 ;  /* 0x0000000304037211 */ /* 0x001fca00078ec0ff */
[----:B------:R-:W-:Y:S02]  /*12e0*/  IMAD.IADD R5, R2, 0x1, R3 ;  /* 0x0000000102057824 */ /* 0x000fe400078e0203 */
[----:B------:R-:W-:Y:S02]  /*12f0*/  IMAD.MOV.U32 R2, RZ, RZ, R7 ;  /* 0x000000ffff027224 */ /* 0x000fe400078e0007 */
[----:B------:R-:W-:Y:S01]  /*1300*/  IMAD.MOV.U32 R3, RZ, RZ, R6 ;  /* 0x000000ffff037224 */ /* 0x000fe200078e0006 */
[----:B------:R0:W-:Y:S04]  /*1310*/  STS [R5+0x8], R8 ;  /* 0x0000080805007388 */ /* 0x0001e80000000800 */
[----:B------:R0:W-:Y:S02]  /*1320*/  STS.64 [R5+0x10], R2 ;  /* 0x0000100205007388 */ /* 0x0001e40000000a00 */
.L_x_35:
[----:B------:R-:W-:Y:S05]  /*1330*/  BSYNC.RECONVERGENT B1 ;  /* 0x0000000000017941 */ /* 0x000fea0003800200 */
.L_x_34:
[----:B------:R-:W-:Y:S01]  /*1340*/  BAR.SYNC.DEFER_BLOCKING 0x0 ;  /* 0x0000000000007b1d */ /* 0x000fe20000010000 */
[----:B------:R-:W-:-:S13]  /*1350*/  ISETP.NE.AND P1, PT, R0, RZ, PT ;  /* 0x000000ff0000720c */ /* 0x000fda0003f25270 */
[----:B------:R-:W-:Y:S05]  /*1360*/  @P1 BRA `(.L_x_36) ;  /* 0x0000004800341947 */ /* 0x000fea0003800000 */
[----:B0-2---:R-:W0:Y:S01]  /*1370*/  S2R R3, SR_CgaCtaId ;  /* 0x0000000000037919 */ /* 0x005e220000008800 */
[----:B------:R-:W-:Y:S01]  /*1380*/  MOV R0, 0x400 ;  /* 0x0000040000007802 */ /* 0x000fe20000000f00 */
[----:B------:R-:W-:Y:S03]  /*1390*/  BSSY.RECONVERGENT B1, `(.L_x_37) ;  /* 0x0000016000017945 */ /* 0x000fe60003800200 */
[----:B0-----:R-:W-:-:S05]  /*13a0*/  LEA R24, R3, R0, 0x18 ;  /* 0x0000000003187211 */ /* 0x001fca00078ec0ff */
[----:B------:R-:W0:Y:S04]  /*13b0*/  LDS R5, [R24+0x18] ;  /* 0x0000180018057984 */ /* 0x000e280000000800 */
[----:B------:R2:W1:Y:S04]  /*13c0*/  LDS.64 R2, [R24+0x20] ;  /* 0x0000200018027984 */ /* 0x0004680000000a00 */
[----:B------:R2:W1:Y:S04]  /*13d0*/  LDS R21, [R24+0x28] ;  /* 0x0000280018157984 */ /* 0x0004680000000800 */
[----:B------:R2:W1:Y:S01]  /*13e0*/  LDS R18, [R24+0x38] ;  /* 0x0000380018127984 */ /* 0x0004620000000800 */
[----:B0-----:R-:W-:Y:S01]  /*13f0*/  FSETP.GEU.AND P0, PT, R8, R5, PT ;  /* 0x000000050800720b */ /* 0x001fe20003f0e000 */
[----:B------:R-:W-:-:S12]  /*1400*/  IMAD.MOV.U32 R20, RZ, RZ, R5 ;  /* 0x000000ffff147224 */ /* 0x000fd800078e0005 */
[----:B-12---:R-:W-:Y:S05]  /*1410*/  @!P0 BRA `(.L_x_38) ;  /* 0x0000000000348947 */ /* 0x006fea0003800000 */
[----:B------:R-:W-:Y:S01]  /*1420*/  FSETP.GEU.AND P3, PT, R5, R8, PT ;  /* 0x000000080500720b */ /* 0x000fe20003f6e000 */
[----:B------:R-:W-:-:S12]  /*1430*/  IMAD.MOV.U32 R20, RZ, RZ, R8 ;  /* 0x000000ffff147224 */ /* 0x000fd800078e0008 */
[CC--:B------:R-:W-:Y:S02]  /*1440*/  @P3 ISETP.GE.U32.AND P0, PT, R7.reuse, R2.reuse, PT ;  /* 0x000000020700320c */ /* 0x0c0fe40003f06070 */
[CC--:B------:R-:W-:Y:S02]  /*1450*/  @P3 ISETP.LT.U32.AND P2, PT, R7.reuse, R2.reuse, PT ;  /* 0x000000020700320c */ /* 0x0c0fe40003f41070 */
[CC--:B------:R-:W-:Y:S02]  /*1460*/  @P3 ISETP.GE.AND.EX P0, PT, R6.reuse, R3.reuse, PT, P0 ;  /* 0x000000030600320c */ /* 0x0c0fe40003f06300 */
[----:B------:R-:W-:Y:S02]  /*1470*/  @P3 ISETP.LT.AND.EX P2, PT, R6, R3, PT, P2 ;  /* 0x000000030600320c */ /* 0x000fe40003f41320 */
[----:B------:R-:W-:Y:S02]  /*1480*/  @P3 FSEL R20, R8, R5, !P0 ;  /* 0x0000000508143208 */ /* 0x000fe40004000000 */
[----:B------:R-:W-:Y:S01]  /*1490*/  @P3 SEL R0, R7, R2, P2 ;  /* 0x0000000207003207 */ /* 0x000fe20001000000 */
[----:B------:R-:W-:Y:S01]  /*14a0*/  IMAD.MOV.U32 R2, RZ, RZ, R7 ;  /* 0x000000ffff027224 */ /* 0x000fe200078e0007 */
[----:B------:R-:W-:Y:S01]  /*14b0*/  @P3 SEL R5, R6, R3, P2 ;  /* 0x0000000306053207 */ /* 0x000fe20001000000 */
[----:B------:R-:W-:-:S02]  /*14c0*/  IMAD.MOV.U32 R3, RZ, RZ, R6 ;  /* 0x000000ffff037224 */ /* 0x000fc400078e0006 */
[----:B------:R-:W-:Y:S02]  /*14d0*/  @P3 IMAD.MOV.U32 R2, RZ, RZ, R0 ;  /* 0x000000ffff023224 */ /* 0x000fe400078e0000 */
[----:B------:R-:W-:-:S07]  /*14e0*/  @P3 IMAD.MOV.U32 R3, RZ, RZ, R5 ;  /* 0x000000ffff033224 */ /* 0x000fce00078e0005 */
.L_x_38:
[----:B------:R-:W-:Y:S05]  /*14f0*/  BSYNC.RECONVERGENT B1 ;  /* 0x0000000000017941 */ /* 0x000fea0003800200 */
.L_x_37:
[----:B------:R-:W0:Y:S01]  /*1500*/  LDS.64 R14, [R24+0x30] ;  /* 0x00003000180e7984 */ /* 0x000e220000000a00 */
[----:B------:R-:W-:Y:S01]  /*1510*/  FSETP.GEU.AND P0, PT, R20, R21, PT ;  /* 0x000000151400720b */ /* 0x000fe20003f0e000 */
[----:B------:R-:W-:Y:S01]  /*1520*/  BSSY.RECONVERGENT B1, `(.L_x_39) ;  /* 0x0000019000017945 */ /* 0x000fe20003800200 */
[----:B------:R-:W-:Y:S01]  /*1530*/  IMAD.MOV.U32 R23, RZ, RZ, R21 ;  /* 0x000000ffff177224 */ /* 0x000fe200078e0015 */
[----:B------:R1:W2:Y:S04]  /*1540*/  LDS R19, [R24+0x48] ;  /* 0x0000480018137984 */ /* 0x0002a80000000800 */
[----:B------:R1:W1:Y:S04]  /*1550*/  LDS R17, [R24+0x58] ;  /* 0x0000580018117984 */ /* 0x0002680000000800 */
[----:B------:R0:W1:Y:S04]  /*1560*/  LDS R16, [R24+0x68] ;  /* 0x0000680018107984 */ /* 0x0000680000000800 */
[----:B------:R0:W1:Y:S04]  /*1570*/  LDS R0, [R24+0x78] ;  /* 0x0000780018007984 */ /* 0x0000680000000800 */
[----:B---3--:R3:W1:Y:S04]  /*1580*/  LDS.64 R12, [R24+0x40] ;  /* 0x00004000180c7984 */ /* 0x0086680000000a00 */
[----:B----4-:R3:W4:Y:S04]  /*1590*/  LDS.64 R10, [R24+0x50] ;  /* 0x00005000180a7984 */ /* 0x0107280000000a00 */
[----:B------:R3:W1:Y:S04]  /*15a0*/  LDS.64 R8, [R24+0x60] ;  /* 0x0000600018087984 */ /* 0x0006680000000a00 */
[----:B------:R3:W1:Y:S04]  /*15b0*/  LDS.64 R6, [R24+0x70] ;  /* 0x0000700018067984 */ /* 0x0006680000000a00 */
[----:B------:R3:W1:Y:S01]  /*15c0*/  LDS.64 R4, [R24+0x80] ;  /* 0x0000800018047984 */ /* 0x0006620000000a00 */
[----:B0-----:R-:W-:-:S02]  /*15d0*/  IMAD.MOV.U32 R25, RZ, RZ, R14 ;  /* 0x000000ffff197224 */ /* 0x001fc400078e000e */
[----:B------:R-:W-:Y:S01]  /*15e0*/  IMAD.MOV.U32 R22, RZ, RZ, R15 ;  /* 0x000000ffff167224 */ /* 0x000fe200078e000f */
[----:B------:R-:W-:Y:S06]  /*15f0*/  @!P0 BRA `(.L_x_40) ;  /* 0x00000000002c8947 */ /* 0x000fec0003800000 */
        /* <DEDUP_REMOVED lines=11> */
.L_x_40:
[----:B------:R-:W-:Y:S05]  /*16b0*/  BSYNC.RECONVERGENT B1 ;  /* 0x0000000000017941 */ /* 0x000fea0003800200 */
.L_x_39:
[----:B------:R-:W-:Y:S01]  /*16c0*/  FSETP.GEU.AND P0, PT, R23, R18, PT ;  /* 0x000000121700720b */ /* 0x000fe20003f0e000 */
[----:B------:R-:W-:Y:S01]  /*16d0*/  BSSY.RECONVERGENT B1, `(.L_x_41) ;  /* 0x0000010000017945 */ /* 0x000fe20003800200 */
[----:B------:R-:W-:Y:S02]  /*16e0*/  IMAD.MOV.U32 R2, RZ, RZ, R18 ;  /* 0x000000ffff027224 */ /* 0x000fe400078e0012 */
[----:B-1----:R-:W-:Y:S02]  /*16f0*/  IMAD.MOV.U32 R3, RZ, RZ, R12 ;  /* 0x000000ffff037224 */ /* 0x002fe400078e000c */
        /* <DEDUP_REMOVED lines=13> */
.L_x_42:
[----:B------:R-:W-:Y:S05]  /*17d0*/  BSYNC.RECONVERGENT B1 ;  /* 0x0000000000017941 */ /* 0x000fea0003800200 */
.L_x_41:
[----:B--2---:R-:W-:Y:S01]  /*17e0*/  FSETP.GEU.AND P0, PT, R2, R19, PT ;  /* 0x000000130200720b */ /* 0x004fe20003f0e000 */
[----:B------:R-:W-:Y:S01]  /*17f0*/  BSSY.RECONVERGENT B1, `(.L_x_43) ;  /* 0x0000010000017945 */ /* 0x000fe20003800200 */
[----:B------:R-:W-:Y:S02]  /*1800*/  IMAD.MOV.U32 R12, RZ, RZ, R19 ;  /* 0x000000ffff0c7224 */ /* 0x000fe400078e0013 */
[----:B----4-:R-:W-:Y:S02]  /*1810*/  IMAD.MOV.U32 R15, RZ, RZ, R10 ;  /* 0x000000ffff0f7224 */ /* 0x010fe400078e000a */
[----:B------:R-:W-:-:S07]  /*1820*/  IMAD.MOV.U32 R14, RZ, RZ, R11 ;  /* 0x000000ffff0e7224 */ /* 0x000fce00078e000b */
[----:B------:R-:W-:Y:S05]  /*1830*/  @!P0 BRA `(.L_x_44) ;  /* 0x00000000002c8947 */ /* 0x000fea0003800000 */
[----:B------:R-:W-:Y:S01]  /*1840*/  FSETP.GEU.AND P3, PT, R19, R2, PT ;  /* 0x000000021300720b */ /* 0x000fe20003f6e000 */
[----:B------:R-:W-:Y:S02]  /*1850*/  IMAD.MOV.U32 R15, RZ, RZ, R3 ;  /* 0x000000ffff0f7224 */ /* 0x000fe400078e0003 */
[----:B------:R-:W-:Y:S02]  /*1860*/  IMAD.MOV.U32 R14, RZ, RZ, R20 ;  /* 0x000000ffff0e7224 */ /* 0x000fe400078e0014 */
[----:B------:R-:W-:-:S08]  /*1870*/  IMAD.MOV.U32 R12, RZ, RZ, R2 ;  /* 0x000000ffff0c7224 */ /* 0x000fd000078e0002 */
[CC--:B------:R-:W-:Y:S02]  /*1880*/  @P3 ISETP.GE.U32.AND P0, PT, R3.reuse, R10.reuse, PT ;  /* 0x0000000a0300320c */ /* 0x0c0fe40003f06070 */
[CC--:B------:R-:W-:Y:S02]  /*1890*/  @P3 ISETP.LT.U32.AND P2, PT, R3.reuse, R10.reuse, PT ;  /* 0x0000000a0300320c */ /* 0x0c0fe40003f41070 */
[CC--:B------:R-:W-:Y:S02]  /*18a0*/  @P3 ISETP.GE.AND.EX P0, PT, R20.reuse, R11.reuse, PT, P0 ;  /* 0x0000000b1400320c */ /* 0x0c0fe40003f06300 */
[----:B------:R-:W-:Y:S02]  /*18b0*/  @P3 ISETP.LT.AND.EX P2, PT, R20, R11, PT, P2 ;  /* 0x0000000b1400320c */ /* 0x000fe40003f41320 */
[----:B------:R-:W-:Y:S02]  /*18c0*/  @P3 FSEL R12, R2, R19, !P0 ;  /* 0x00000013020c3208 */ /* 0x000fe40004000000 */
[----:B------:R-:W-:-:S02]  /*18d0*/  @P3 SEL R15, R3, R10, P2 ;  /* 0x0000000a030f3207 */ /* 0x000fc40001000000 */
[----:B------:R-:W-:-:S07]  /*18e0*/  @P3 SEL R14, R20, R11, P2 ;  /* 0x0000000b140e3207 */ /* 0x000fce0001000000 */
.L_x_44:
[----:B------:R-:W-:Y:S05]  /*18f0*/  BSYNC.RECONVERGENT B1 ;  /* 0x0000000000017941 */ /* 0x000fea0003800200 */
.L_x_43:
        /* <DEDUP_REMOVED lines=17> */
.L_x_46:
[----:B------:R-:W-:Y:S05]  /*1a10*/  BSYNC.RECONVERGENT B1 ;  /* 0x0000000000017941 */ /* 0x000fea0003800200 */
.L_x_45:
        /* <DEDUP_REMOVED lines=17> */
.L_x_48:
[----:B------:R-:W-:Y:S05]  /*1b30*/  BSYNC.RECONVERGENT B1 ;  /* 0x0000000000017941 */ /* 0x000fea0003800200 */
.L_x_47:
[----:B------:R-:W-:Y:S01]  /*1b40*/  FSETP.GEU.AND P0, PT, R9, R0, PT ;  /* 0x000000000900720b */ /* 0x000fe20003f0e000 */
[----:B------:R-:W-:Y:S02]  /*1b50*/  IMAD.MOV.U32 R8, RZ, RZ, R0 ;  /* 0x000000ffff087224 */ /* 0x000fe400078e0000 */
[----:B------:R-:W-:Y:S02]  /*1b60*/  IMAD.MOV.U32 R7, RZ, RZ, R4 ;  /* 0x000000ffff077224 */ /* 0x000fe400078e0004 */
[----:B------:R-:W-:-:S08]  /*1b70*/  IMAD.MOV.U32 R6, RZ, RZ, R5 ;  /* 0x000000ffff067224 */ /* 0x000fd000078e0005 */
[----:B------:R-:W-:Y:S05]  /*1b80*/  @!P0 BRA `(.L_x_36) ;  /* 0x00000040002c8947 */ /* 0x000fea0003800000 */
[----:B------:R-:W-:Y:S01]  /*1b90*/  FSETP.GEU.AND P0, PT, R0, R9, PT ;  /* 0x000000090000720b */ /* 0x000fe20003f0e000 */
[----:B------:R-:W-:Y:S02]  /*1ba0*/  IMAD.MOV.U32 R8, RZ, RZ, R9 ;  /* 0x000000ffff087224 */ /* 0x000fe400078e0009 */
[----:B------:R-:W-:Y:S02]  /*1bb0*/  IMAD.MOV.U32 R7, RZ, RZ, R11 ;  /* 0x000000ffff077224 */ /* 0x000fe400078e000b */
[----:B------:R-:W-:-:S08]  /*1bc0*/  IMAD.MOV.U32 R6, RZ, RZ, R2 ;  /* 0x000000ffff067224 */ /* 0x000fd000078e0002 */
[----:B------:R-:W-:Y:S05]  /*1bd0*/  @!P0 BRA `(.L_x_36) ;  /* 0x0000004000188947 */ /* 0x000fea0003800000 */
[CC--:B------:R-:W-:Y:S02]  /*1be0*/  ISETP.GE.U32.AND P0, PT, R11.reuse, R4.reuse, PT ;  /* 0x000000040b00720c */ /* 0x0c0fe40003f06070 */
[----:B------:R-:W-:Y:S02]  /*1bf0*/  ISETP.LT.U32.AND P2, PT, R11, R4, PT ;  /* 0x000000040b00720c */ /* 0x000fe40003f41070 */
[CC--:B------:R-:W-:Y:S02]  /*1c00*/  ISETP.GE.AND.EX P0, PT, R2.reuse, R5.reuse, PT, P0 ;  /* 0x000000050200720c */ /* 0x0c0fe40003f06300 */
[----:B------:R-:W-:Y:S02]  /*1c10*/  ISETP.LT.AND.EX P2, PT, R2, R5, PT, P2 ;  /* 0x000000050200720c */ /* 0x000fe40003f41320 */
[----:B------:R-:W-:Y:S02]  /*1c20*/  FSEL R8, R9, R0, !P0 ;  /* 0x0000000009087208 */ /* 0x000fe40004000000 */
[----:B------:R-:W-:-:S02]  /*1c30*/  SEL R7, R11, R4, P2 ;  /* 0x000000040b077207 */ /* 0x000fc40001000000 */
[----:B------:R-:W-:Y:S01]  /*1c40*/  SEL R6, R2, R5, P2 ;  /* 0x0000000502067207 */ /* 0x000fe20001000000 */
[----:B------:R-:W-:Y:S06]  /*1c50*/  BRA `(.L_x_36) ;  /* 0x0000003c00f87947 */ /* 0x000fec0003800000 */
.L_x_23:
[----:B------:R-:W2:Y:S01]  /*1c60*/  S2R R12, SR_LANEID ;  /* 0x00000000000c7919 */ /* 0x000ea20000000000 */
[----:B------:R-:W-:Y:S01]  /*1c70*/  LOP3.LUT R5, R0, 0x3e0, RZ, 0xc0, !PT ;  /* 0x000003e000057812 */ /* 0x000fe200078ec0ff */
[----:B------:R-:W-:Y:S01]  /*1c80*/  BSSY.RECONVERGENT B1, `(.L_x_49) ;  /* 0x0000026000017945 */ /* 0x000fe20003800200 */
[----:B-----5:R-:W-:Y:S02]  /*1c90*/  IMAD.MOV.U32 R14, RZ, RZ, R2 ;  /* 0x000000ffff0e7224 */ /* 0x020fe400078e0002 */
[----:B------:R-:W-:Y:S02]  /*1ca0*/  IMAD.MOV.U32 R16, RZ, RZ, R3 ;  /* 0x000000ffff107224 */ /* 0x000fe400078e0003 */
[----:B-1----:R-:W-:Y:S01]  /*1cb0*/  VIADD R6, R5, 0x20 ;  /* 0x0000002005067836 */ /* 0x002fe20000000000 */
[----:B------:R-:W-:-:S04]  /*1cc0*/  LOP3.LUT R5, RZ, R5, RZ, 0x33, !PT ;  /* 0x00000005ff057212 */ /* 0x000fc800078e33ff */
[----:B------:R-:W-:Y:S01]  /*1cd0*/  ISETP.GT.AND P0, PT, R6, UR6, PT ;  /* 0x0000000606007c0c */ /* 0x000fe2000bf04270 */
[----:B------:R-:W-:-:S05]  /*1ce0*/  VIADD R5, R5, UR6 ;  /* 0x0000000605057c36 */ /* 0x000fca0008000000 */
[----:B------:R-:W-:-:S05]  /*1cf0*/  SEL R5, R5, 0x1f, P0 ;  /* 0x0000001f05057807 */ /* 0x000fca0000000000 */
[----:B------:R1:W3:Y:S04]  /*1d00*/  SHFL.DOWN PT, R7, R4, 0x1, R5 ;  /* 0x0820000004077989 */ /* 0x0002e800000e0005 */
[----:B0-----:R1:W0:Y:S04]  /*1d10*/  SHFL.DOWN PT, R9, R2, 0x1, R5 ;  /* 0x0820000002097989 */ /* 0x00122800000e0005 */
[----:B------:R1:W4:Y:S01]  /*1d20*/  SHFL.DOWN PT, R11, R3, 0x1, R5 ;  /* 0x08200000030b7989 */ /* 0x00032200000e0005 */
[C---:B--2---:R-:W-:Y:S01]  /*1d30*/  ISETP.GE.AND P0, PT, R12.reuse, R5, PT ;  /* 0x000000050c00720c */ /* 0x044fe20003f06270 */
[C---:B------:R-:W-:Y:S01]  /*1d40*/  VIADD R6, R12.reuse, 0x2 ;  /* 0x000000020c067836 */ /* 0x040fe20000000000 */
[C---:B------:R-:W-:Y:S01]  /*1d50*/  ISETP.NE.AND P3, PT, R12.reuse, RZ, PT ;  /* 0x000000ff0c00720c */ /* 0x040fe20003f65270 */
[----:B------:R-:W-:-:S02]  /*1d60*/  VIADD R8, R12, 0x4 ;  /* 0x000000040c087836 */ /* 0x000fc40000000000 */
[----:B------:R-:W-:Y:S01]  /*1d70*/  VIADD R10, R12, 0x8 ;  /* 0x000000080c0a7836 */ /* 0x000fe20000000000 */
[-C--:B------:R-:W-:Y:S01]  /*1d80*/  ISETP.GT.AND P6, PT, R6, R5.reuse, PT ;  /* 0x000000050600720c */ /* 0x080fe20003fc4270 */
[----:B------:R-:W-:Y:S01]  /*1d90*/  IMAD.MOV.U32 R6, RZ, RZ, R4 ;  /* 0x000000ffff067224 */ /* 0x000fe200078e0004 */
[-C--:B------:R-:W-:Y:S01]  /*1da0*/  ISETP.GT.AND P4, PT, R8, R5.reuse, PT ;  /* 0x000000050800720c */ /* 0x080fe20003f84270 */
[----:B------:R-:W-:Y:S01]  /*1db0*/  VIADD R8, R12, 0x10 ;  /* 0x000000100c087836 */ /* 0x000fe20000000000 */
[----:B------:R-:W-:-:S03]  /*1dc0*/  ISETP.GT.AND P2, PT, R10, R5, PT ;  /* 0x000000050a00720c */ /* 0x000fc60003f44270 */
[----:B-1----:R-:W-:Y:S10]  /*1dd0*/  @P0 BRA `(.L_x_50) ;  /* 0x0000000000400947 */ /* 0x002ff40003800000 */
[----:B---3--:R-:W-:Y:S01]  /*1de0*/  FSETP.GEU.AND P0, PT, R4, R7, PT ;  /* 0x000000070400720b */ /* 0x008fe20003f0e000 */
        /* <DEDUP_REMOVED lines=15> */
.L_x_50:
[----:B------:R-:W-:Y:S05]  /*1ee0*/  BSYNC.RECONVERGENT B1 ;  /* 0x0000000000017941 */ /* 0x000fea0003800200 */
.L_x_49:
[----:B------:R1:W2:Y:S01]  /*1ef0*/  SHFL.DOWN PT, R3, R6, 0x2, R5 ;  /* 0x0840000006037989 */ /* 0x0002a200000e0005 */
[----:B------:R-:W-:Y:S01]  /*1f00*/  BSSY.RECONVERGENT B1, `(.L_x_51) ;  /* 0x0000018000017945 */ /* 0x000fe20003800200 */
[----:B------:R-:W-:Y:S01]  /*1f10*/  ISETP.GT.AND P5, PT, R8, R5, PT ;  /* 0x000000050800720c */ /* 0x000fe20003fa4270 */
[----:B------:R-:W-:Y:S01]  /*1f20*/  IMAD.MOV.U32 R10, RZ, RZ, R14 ;  /* 0x000000ffff0a7224 */ /* 0x000fe200078e000e */
[----:B---3--:R1:W3:Y:S01]  /*1f30*/  SHFL.DOWN PT, R7, R14, 0x2, R5 ;  /* 0x084000000e077989 */ /* 0x0082e200000e0005 */
[----:B------:R-:W-:Y:S02]  /*1f40*/  IMAD.MOV.U32 R12, RZ, RZ, R16 ;  /* 0x000000ffff0c7224 */ /* 0x000fe400078e0010 */
[----:B------:R-:W-:Y:S01]  /*1f50*/  IMAD.MOV.U32 R2, RZ, RZ, R6 ;  /* 0x000000ffff027224 */ /* 0x000fe200078e0006 */
[----:B0-----:R1:W0:Y:S01]  /*1f60*/  SHFL.DOWN PT, R9, R16, 0x2, R5 ;  /* 0x0840000010097989 */ /* 0x00122200000e0005 */
[----:B------:R-:W-:Y:S06]  /*1f70*/  @P6 BRA `(.L_x_52) ;  /* 0x0000000000406947 */ /* 0x000fec0003800000 */
[----:B--2---:R-:W-:Y:S01]  /*1f80*/  FSETP.GEU.AND P0, PT, R6, R3, PT ;  /* 0x000000030600720b */ /* 0x004fe20003f0e000 */
[----:B---3--:R-:W-:Y:S02]  /*1f90*/  IMAD.MOV.U32 R10, RZ, RZ, R7 ;  /* 0x000000ffff0a7224 */ /* 0x008fe400078e0007 */
[----:B0-----:R-:W-:Y:S02]  /*1fa0*/  IMAD.MOV.U32 R12, RZ, RZ, R9 ;  /* 0x000000ffff0c7224 */ /* 0x001fe400078e0009 */
        /* <DEDUP_REMOVED lines=13> */
.L_x_52:
[----:B------:R-:W-:Y:S05]  /*2080*/  BSYNC.RECONVERGENT B1 ;  /* 0x0000000000017941 */ /* 0x000fea0003800200 */
.L_x_51:
[----:B--2---:R2:W2:Y:S01]  /*2090*/  SHFL.DOWN PT, R3, R2, 0x4, R5 ;  /* 0x0880000002037989 */ /* 0x0044a200000e0005 */
[----:B------:R-:W-:Y:S01]  /*20a0*/  BSSY.RECONVERGENT B1, `(.L_x_53) ;  /* 0x0000017000017945 */ /* 0x000fe20003800200 */
[----:B------:R-:W-:Y:S02]  /*20b0*/  IMAD.MOV.U32 R4, RZ, RZ, R2 ;  /* 0x000000ffff047224 */ /* 0x000fe400078e0002 */
[----:B---3--:R3:W2:Y:S01]  /*20c0*/  SHFL.DOWN PT, R7, R10, 0x4, R5 ;  /* 0x088000000a077989 */ /* 0x0086a200000e0005 */
[----:B-1----:R-:W-:Y:S02]  /*20d0*/  IMAD.MOV.U32 R6, RZ, RZ, R10 ;  /* 0x000000ffff067224 */ /* 0x002fe400078e000a */
[----:B------:R-:W-:Y:S01]  /*20e0*/  IMAD.MOV.U32 R8, RZ, RZ, R12 ;  /* 0x000000ffff087224 */ /* 0x000fe200078e000c */
[----:B0-----:R3:W0:Y:S01]  /*20f0*/  SHFL.DOWN PT, R9, R12, 0x4, R5 ;  /* 0x088000000c097989 */ /* 0x00162200000e0005 */
[----:B------:R-:W-:Y:S05]  /*2100*/  @P4 BRA `(.L_x_54) ;  /* 0x0000000000404947 */ /* 0x000fea0003800000 */
[----:B--2---:R-:W-:Y:S01]  /*2110*/  FSETP.GEU.AND P0, PT, R2, R3, PT ;  /* 0x000000030200720b */ /* 0x004fe20003f0e000 */
[----:B------:R-:W-:Y:S02]  /*2120*/  IMAD.MOV.U32 R4, RZ, RZ, R3 ;  /* 0x000000ffff047224 */ /* 0x000fe400078e0003 */
[----:B------:R-:W-:Y:S02]  /*2130*/  IMAD.MOV.U32 R6, RZ, RZ, R7 ;  /* 0x000000ffff067224 */ /* 0x000fe400078e0007 */
[----:B0-----:R-:W-:-:S08]  /*2140*/  IMAD.MOV.U32 R8, RZ, RZ, R9 ;  /* 0x000000ffff087224 */ /* 0x001fd000078e0009 */
        /* <DEDUP_REMOVED lines=12> */
.L_x_54:
[----:B------:R-:W-:Y:S05]  /*2210*/  BSYNC.RECONVERGENT B1 ;  /* 0x0000000000017941 */ /* 0x000fea0003800200 */
.L_x_53:
[----:B--2---:R1:W2:Y:S01]  /*2220*/  SHFL.DOWN PT, R3, R4, 0x8, R5 ;  /* 0x0900000004037989 */ /* 0x0042a200000e0005 */
[----:B------:R-:W-:Y:S01]  /*2230*/  BSSY.RECONVERGENT B1, `(.L_x_55) ;  /* 0x0000017000017945 */ /* 0x000fe20003800200 */
[----:B------:R-:W-:Y:S02]  /*2240*/  IMAD.MOV.U32 R2, RZ, RZ, R4 ;  /* 0x000000ffff027224 */ /* 0x000fe400078e0004 */
[----:B------:R1:W1:Y:S01]  /*2250*/  SHFL.DOWN PT, R7, R6, 0x8, R5 ;  /* 0x0900000006077989 */ /* 0x00026200000e0005 */
[----:B---3--:R-:W-:Y:S02]  /*2260*/  IMAD.MOV.U32 R10, RZ, RZ, R6 ;  /* 0x000000ffff0a7224 */ /* 0x008fe400078e0006 */
[----:B------:R-:W-:Y:S01]  /*2270*/  IMAD.MOV.U32 R12, RZ, RZ, R8 ;  /* 0x000000ffff0c7224 */ /* 0x000fe200078e0008 */
[----:B0-----:R0:W3:Y:S01]  /*2280*/  SHFL.DOWN PT, R9, R8, 0x8, R5 ;  /* 0x0900000008097989 */ /* 0x0010e200000e0005 */
[----:B------:R-:W-:Y:S05]  /*2290*/  @P2 BRA `(.L_x_56) ;  /* 0x0000000000402947 */ /* 0x000fea0003800000 */
[----:B--2---:R-:W-:Y:S01]  /*22a0*/  FSETP.GEU.AND P0, PT, R4, R3, PT ;  /* 0x000000030400720b */ /* 0x004fe20003f0e000 */
[----:B------:R-:W-:Y:S02]  /*22b0*/  IMAD.MOV.U32 R2, RZ, RZ, R3 ;  /* 0x000000ffff027224 */ /* 0x000fe400078e0003 */
[----:B-1----:R-:W-:Y:S02]  /*22c0*/  IMAD.MOV.U32 R10, RZ, RZ, R7 ;  /* 0x000000ffff0a7224 */ /* 0x002fe400078e0007 */
[----:B---3--:R-:W-:-:S08]  /*22d0*/  IMAD.MOV.U32 R12, RZ, RZ, R9 ;  /* 0x000000ffff0c7224 */ /* 0x008fd000078e0009 */
        /* <DEDUP_REMOVED lines=12> */
.L_x_56:
[----:B------:R-:W-:Y:S05]  /*23a0*/  BSYNC.RECONVERGENT B1 ;  /* 0x0000000000017941 */ /* 0x000fea0003800200 */
.L_x_55:
[----:B--2---:R2:W2:Y:S01]  /*23b0*/  SHFL.DOWN PT, R3, R2, 0x10, R5 ;  /* 0x0a00000002037989 */ /* 0x0044a200000e0005 */
[----:B------:R-:W-:Y:S01]  /*23c0*/  BSSY.RECONVERGENT B1, `(.L_x_57) ;  /* 0x0000017000017945 */ /* 0x000fe20003800200 */
[----:B0-----:R-:W-:Y:S02]  /*23d0*/  IMAD.MOV.U32 R8, RZ, RZ, R2 ;  /* 0x000000ffff087224 */ /* 0x001fe400078e0002 */
[----:B---3--:R0:W3:Y:S01]  /*23e0*/  SHFL.DOWN PT, R9, R10, 0x10, R5 ;  /* 0x0a0000000a097989 */ /* 0x0080e200000e0005 */
[----:B-1----:R-:W-:Y:S02]  /*23f0*/  IMAD.MOV.U32 R7, RZ, RZ, R10 ;  /* 0x000000ffff077224 */ /* 0x002fe400078e000a */
[----:B------:R-:W-:Y:S01]  /*2400*/  IMAD.MOV.U32 R6, RZ, RZ, R12 ;  /* 0x000000ffff067224 */ /* 0x000fe200078e000c */
[----:B----4-:R0:W1:Y:S01]  /*2410*/  SHFL.DOWN PT, R11, R12, 0x10, R5 ;  /* 0x0a0000000c0b7989 */ /* 0x01006200000e0005 */
[----:B------:R-:W-:Y:S05]  /*2420*/  @P5 BRA `(.L_x_58) ;  /* 0x0000000000405947 */ /* 0x000fea0003800000 */
[----:B--2---:R-:W-:Y:S01]  /*2430*/  FSETP.GEU.AND P0, PT, R2, R3, PT ;  /* 0x000000030200720b */ /* 0x004fe20003f0e000 */
[----:B------:R-:W-:Y:S02]  /*2440*/  IMAD.MOV.U32 R8, RZ, RZ, R3 ;  /* 0x000000ffff087224 */ /* 0x000fe400078e0003 */
[----:B---3--:R-:W-:Y:S02]  /*2450*/  IMAD.MOV.U32 R7, RZ, RZ, R9 ;  /* 0x000000ffff077224 */ /* 0x008fe400078e0009 */
[----:B-1----:R-:W-:-:S08]  /*2460*/  IMAD.MOV.U32 R6, RZ, RZ, R11 ;  /* 0x000000ffff067224 */ /* 0x002fd000078e000b */
        /* <DEDUP_REMOVED lines=12> */
.L_x_58:
[----:B------:R-:W-:Y:S05]  /*2530*/  BSYNC.RECONVERGENT B1 ;  /* 0x0000000000017941 */ /* 0x000fea0003800200 */
.L_x_57:
[----:B------:R-:W-:Y:S04]  /*2540*/  BSSY.RECONVERGENT B1, `(.L_x_59) ;  /* 0x000000c000017945 */ /* 0x000fe80003800200 */
[----:B------:R-:W-:Y:S05]  /*2550*/  @P3 BRA `(.L_x_60) ;  /* 0x0000000000283947 */ /* 0x000fea0003800000 */
[----:B------:R-:W4:Y:S01]  /*2560*/  S2R R4, SR_CgaCtaId ;  /* 0x0000000000047919 */ /* 0x000f220000008800 */
[----:B--2---:R-:W-:Y:S02]  /*2570*/  MOV R3, 0x400 ;  /* 0x0000040000037802 */ /* 0x004fe40000000f00 */
[----:B------:R-:W-:-:S04]  /*2580*/  SHF.R.U32.HI R2, RZ, 0x1, R0 ;  /* 0x00000001ff027819 */ /* 0x000fc80000011600 */
[----:B------:R-:W-:Y:S02]  /*2590*/  LOP3.LUT R2, R2, 0x1f0, RZ, 0xc0, !PT ;  /* 0x000001f002027812 */ /* 0x000fe400078ec0ff */
[----:B----4-:R-:W-:-:S05]  /*25a0*/  LEA R3, R4, R3, 0x18 ;  /* 0x0000000304037211 */ /* 0x010fca00078ec0ff */
[----:B0-----:R-:W-:Y:S02]  /*25b0*/  IMAD.IADD R5, R2, 0x1, R3 ;  /* 0x0000000102057824 */ /* 0x001fe400078e0203 */
[----:B------:R-:W-:Y:S02]  /*25c0*/  IMAD.MOV.U32 R2, RZ, RZ, R7 ;  /* 0x000000ffff027224 */ /* 0x000fe400078e0007 */
[----:B------:R-:W-:Y:S01]  /*25d0*/  IMAD.MOV.U32 R3, RZ, RZ, R6 ;  /* 0x000000ffff037224 */ /* 0x000fe200078e0006 */
[----:B------:R4:W-:Y:S04]  /*25e0*/  STS [R5+0x8], R8 ;  /* 0x0000080805007388 */ /* 0x0009e80000000800 */
[----:B------:R4:W-:Y:S02]  /*25f0*/  STS.64 [R5+0x10], R2 ;  /* 0x0000100205007388 */ /* 0x0009e40000000a00 */
.L_x_60:
[----:B------:R-:W-:Y:S05]  /*2600*/  BSYNC.RECONVERGENT B1 ;  /* 0x0000000000017941 */ /* 0x000fea0003800200 */
.L_x_59:
[----:B------:R-:W-:Y:S01]  /*2610*/  BAR.SYNC.DEFER_BLOCKING 0x0 ;  /* 0x0000000000007b1d */ /* 0x000fe20000010000 */
[----:B------:R-:W-:-:S13]  /*2620*/  ISETP.NE.AND P1, PT, R0, RZ, PT ;  /* 0x000000ff0000720c */ /* 0x000fda0003f25270 */
[----:B------:R-:W-:Y:S05]  /*2630*/  @P1 BRA `(.L_x_36) ;  /* 0x0000003400801947 */ /* 0x000fea0003800000 */
[----:B------:R-:W-:Y:S01]  /*2640*/  UISETP.GE.AND UP0, UPT, UR6, 0x21, UPT ;  /* 0x000000210600788c */ /* 0x000fe2000bf06270 */
[----:B------:R-:W-:Y:S02]  /*2650*/  IMAD.MOV.U32 R0, RZ, RZ, R8 ;  /* 0x000000ffff007224 */ /* 0x000fe400078e0008 */
[----:B---3--:R-:W-:Y:S02]  /*2660*/  IMAD.MOV.U32 R9, RZ, RZ, R7 ;  /* 0x000000ffff097224 */ /* 0x008fe400078e0007 */
[----:B0-----:R-:W-:-:S04]  /*2670*/  IMAD.MOV.U32 R10, RZ, RZ, R6 ;  /* 0x000000ffff0a7224 */ /* 0x001fc800078e0006 */
[----:B------:R-:W-:Y:S05]  /*2680*/  BRA.U !UP0, `(.L_x_61) ;  /* 0x00000001085c7547 */ /* 0x000fea000b800000 */
[----:B------:R-:W0:Y:S01]  /*2690*/  S2UR UR5, SR_CgaCtaId ;  /* 0x00000000000579c3 */ /* 0x000e220000008800 */
[----:B------:R-:W-:Y:S01]  /*26a0*/  UMOV UR4, 0x400 ;  /* 0x0000040000047882 */ /* 0x000fe20000000000 */
[----:B------:R-:W-:Y:S01]  /*26b0*/  BSSY.RECONVERGENT B1, `(.L_x_61) ;  /* 0x0000014000017945 */ /* 0x000fe20003800200 */
[----:B0-----:R-:W-:-:S09]  /*26c0*/  ULEA UR4, UR5, UR4, 0x18 ;  /* 0x0000000405047291 */ /* 0x001fd2000f8ec0ff */
[----:B--2-4-:R-:W0:Y:S04]  /*26d0*/  LDS R3, [UR4+0x18] ;  /* 0x00001804ff037984 */ /* 0x014e280008000800 */
[----:B------:R-:W2:Y:S01]  /*26e0*/  LDS.64 R4, [UR4+0x20] ;  /* 0x00002004ff047984 */ /* 0x000ea20008000a00 */
[----:B0-----:R-:W-:Y:S01]  /*26f0*/  FSETP.GEU.AND P0, PT, R8, R3, PT ;  /* 0x000000030800720b */ /* 0x001fe20003f0e000 */
[----:B------:R-:W-:Y:S02]  /*2700*/  IMAD.MOV.U32 R0, RZ, RZ, R3 ;  /* 0x000000ffff007224 */ /* 0x000fe400078e0003 */
[----:B--2---:R-:W-:Y:S02]  /*2710*/  IMAD.MOV.U32 R9, RZ, RZ, R4 ;  /* 0x000000ffff097224 */ /* 0x004fe400078e0004 */
[----:B------:R-:W-:-:S08]  /*2720*/  IMAD.MOV.U32 R10, RZ, RZ, R5 ;  /* 0x000000ffff0a7224 */ /* 0x000fd000078e0005 */
        /* <DEDUP_REMOVED lines=12> */
.L_x_62:
[----:B------:R-:W-:Y:S05]  /*27f0*/  BSYNC.RECONVERGENT B1 ;  /* 0x0000000000017941 */ /* 0x000fea0003800200 */
.L_x_61:
[----:B------:R-:W-:Y:S01]  /*2800*/  UISETP.GE.AND UP0, UPT, UR6, 0x41, UPT ;  /* 0x000000410600788c */ /* 0x000fe2000bf06270 */
[----:B--2-4-:R-:W-:Y:S02]  /*2810*/  IMAD.MOV.U32 R2, RZ, RZ, R0 ;  /* 0x000000ffff027224 */ /* 0x014fe400078e0000 */
[----:B------:R-:W-:Y:S02]  /*2820*/  IMAD.MOV.U32 R5, RZ, RZ, R9 ;  /* 0x000000ffff057224 */ /* 0x000fe400078e0009 */
[----:B------:R-:W-:-:S04]  /*2830*/  IMAD.MOV.U32 R4, RZ, RZ, R10 ;  /* 0x000000ffff047224 */ /* 0x000fc800078e000a */
[----:B------:R-:W-:Y:S05]  /*2840*/  BRA.U !UP0, `(.L_x_63) ;  /* 0x00000001085c7547 */ /* 0x000fea000b800000 */
[----:B------:R-:W0:Y:S01]  /*2850*/  S2UR UR5, SR_CgaCtaId ;  /* 0x00000000000579c3 */ /* 0x000e220000008800 */
[----:B------:R-:W-:Y:S01]  /*2860*/  UMOV UR4, 0x400 ;  /* 0x0000040000047882 */ /* 0x000fe20000000000 */
[----:B------:R-:W-:Y:S01]  /*2870*/  BSSY.RECONVERGENT B1, `(.L_x_63) ;  /* 0x0000014000017945 */ /* 0x000fe20003800200 */
[----:B0-----:R-:W-:-:S09]  /*2880*/  ULEA UR4, UR5, UR4, 0x18 ;  /* 0x0000000405047291 */ /* 0x001fd2000f8ec0ff */
[----:B------:R-:W0:Y:S04]  /*2890*/  LDS R3, [UR4+0x28] ;  /* 0x00002804ff037984 */ /* 0x000e280008000800 */
        /* <DEDUP_REMOVED lines=17> */
.L_x_64:
[----:B------:R-:W-:Y:S05]  /*29b0*/  BSYNC.RECONVERGENT B1 ;  /* 0x0000000000017941 */ /* 0x000fea0003800200 */
.L_x_63:
[----:B------:R-:W-:Y:S01]  /*29c0*/  UISETP.GE.AND UP0, UPT, UR6, 0x61, UPT ;  /* 0x000000610600788c */ /* 0x000fe2000bf06270 */
[----:B------:R-:W-:Y:S02]  /*29d0*/  IMAD.MOV.U32 R0, RZ, RZ, R2 ;  /* 0x000000ffff007224 */ /* 0x000fe400078e0002 */
        /* <DEDUP_REMOVED lines=25> */
.L_x_66:
[----:B------:R-:W-:Y:S05]  /*2b70*/  BSYNC.RECONVERGENT B1 ;  /* 0x0000000000017941 */ /* 0x000fea0003800200 */
.L_x_65:
        /* <DEDUP_REMOVED lines=27> */
.L_x_68:
[----:B------:R-:W-:Y:S05]  /*2d30*/  BSYNC.RECONVERGENT B1 ;  /* 0x0000000000017941 */ /* 0x000fea0003800200 */
.L_x_67:
        /* <DEDUP_REMOVED lines=27> */
.L_x_70:
[----:B------:R-:W-:Y:S05]  /*2ef0*/  BSYNC.RECONVERGENT B1 ;  /* 0x0000000000017941 */ /* 0x000fea0003800200 */
.L_x_69:
        /* <DEDUP_REMOVED lines=27> */
.L_x_72:
[----:B------:R-:W-:Y:S05]  /*30b0*/  BSYNC.RECONVERGENT B1 ;  /* 0x0000000000017941 */ /* 0x000fea0003800200 */
.L_x_71:
[----:B------:R-:W-:Y:S01]  /*30c0*/  UISETP.GE.AND UP0, UPT, UR6, 0xe1, UPT ;  /* 0x000000e10600788c */ /* 0x000fe2000bf06270 */
[----:B------:R-:W-:Y:S02]  /*30d0*/  IMAD.MOV.U32 R8, RZ, RZ, R2 ;  /* 0x000000ffff087224 */ /* 0x000fe400078e0002 */
[----:B------:R-:W-:Y:S02]  /*30e0*/  IMAD.MOV.U32 R7, RZ, RZ, R5 ;  /* 0x000000ffff077224 */ /* 0x000fe400078e0005 */
[----:B------:R-:W-:-:S04]  /*30f0*/  IMAD.MOV.U32 R6, RZ, RZ, R4 ;  /* 0x000000ffff067224 */ /* 0x000fc800078e0004 */
[----:B------:R-:W-:Y:S05]  /*3100*/  BRA.U !UP0, `(.L_x_36) ;  /* 0x0000002908cc7547 */ /* 0x000fea000b800000 */
[----:B------:R-:W0:Y:S01]  /*3110*/  S2UR UR5, SR_CgaCtaId ;  /* 0x00000000000579c3 */ /* 0x000e220000008800 */
[----:B------:R-:W-:Y:S02]  /*3120*/  UMOV UR4, 0x400 ;  /* 0x0000040000047882 */ /* 0x000fe40000000000 */
[----:B0-----:R-:W-:-:S09]  /*3130*/  ULEA UR4, UR5, UR4, 0x18 ;  /* 0x0000000405047291 */ /* 0x001fd2000f8ec0ff */
[----:B------:R-:W0:Y:S04]  /*3140*/  LDS R3, [UR4+0x78] ;  /* 0x00007804ff037984 */ /* 0x000e280008000800 */
[----:B-1----:R-:W1:Y:S01]  /*3150*/  LDS.64 R10, [UR4+0x80] ;  /* 0x00008004ff0a7984 */ /* 0x002e620008000a00 */
[----:B0-----:R-:W-:Y:S01]  /*3160*/  FSETP.GEU.AND P0, PT, R2, R3, PT ;  /* 0x000000030200720b */ /* 0x001fe20003f0e000 */
[----:B------:R-:W-:Y:S02]  /*3170*/  IMAD.MOV.U32 R8, RZ, RZ, R3 ;  /* 0x000000ffff087224 */ /* 0x000fe400078e0003 */
[----:B-1----:R-:W-:Y:S02]  /*3180*/  IMAD.MOV.U32 R7, RZ, RZ, R10 ;  /* 0x000000ffff077224 */ /* 0x002fe400078e000a */
        /* <DEDUP_REMOVED lines=8> */
[CC--:B------:R-:W-:Y:S02]  /*3210*/  ISETP.LT.U32.AND P2, PT, R5.reuse, R10.reuse, PT ;  /* 0x0000000a0500720c */ /* 0x0c0fe40003f41070 */
[CC--:B------:R-:W-:Y:S02]  /*3220*/  ISETP.GE.AND.EX P0, PT, R4.reuse, R11.reuse, PT, P0 ;  /* 0x0000000b0400720c */ /* 0x0c0fe40003f06300 */
[----:B------:R-:W-:Y:S02]  /*3230*/  ISETP.LT.AND.EX P2, PT, R4, R11, PT, P2 ;  /* 0x0000000b0400720c */ /* 0x000fe40003f41320 */
[----:B------:R-:W-:Y:S02]  /*3240*/  FSEL R8, R2, R3, !P0 ;  /* 0x0000000302087208 */ /* 0x000fe40004000000 */
[----:B------:R-:W-:-:S02]  /*3250*/  SEL R7, R5, R10, P2 ;  /* 0x0000000a05077207 */ /* 0x000fc40001000000 */
[----:B------:R-:W-:Y:S01]  /*3260*/  SEL R6, R4, R11, P2 ;  /* 0x0000000b04067207 */ /* 0x000fe20001000000 */
[----:B------:R-:W-:Y:S06]  /*3270*/  BRA `(.L_x_36) ;  /* 0x0000002800707947 */ /* 0x000fec0003800000 */
.L_x_4:
[----:B------:R-:W1:Y:S01]  /*3280*/  S2R R0, SR_TID.X ;  /* 0x0000000000007919 */ /* 0x000e620000002100 */
[----:B------:R-:W1:Y:S02]  /*3290*/  LDC.64 R2, c[0x0][0x380] ;  /* 0x0000e000ff027b82 */ /* 0x000e640000000a00 */
[----:B-1----:R-:W-:-:S05]  /*32a0*/  IMAD.WIDE.U32 R2, R0, 0x10, R2 ;  /* 0x0000001000027825 */ /* 0x002fca00078e0002 */
[----:B0-----:R-:W2:Y:S04]  /*32b0*/  LDG.E.CONSTANT R11, desc[UR10][R2.64] ;  /* 0x0000000a020b7981 */ /* 0x001ea8000c1e9900 */
[----:B------:R-:W2:Y:S04]  /*32c0*/  LDG.E.CONSTANT R6, desc[UR10][R2.64+0x1000] ;  /* 0x0010000a02067981 */ /* 0x000ea8000c1e9900 */
[----:B------:R-:W3:Y:S04]  /*32d0*/  LDG.E.64.CONSTANT R4, desc[UR10][R2.64+0x8] ;  /* 0x0000080a02047981 */ /* 0x000ee8000c1e9b00 */
[----:B------:R-:W3:Y:S04]  /*32e0*/  LDG.E.64.CONSTANT R16, desc[UR10][R2.64+0x1008] ;  /* 0x0010080a02107981 */ /* 0x000ee8000c1e9b00 */
[----:B------:R-:W4:Y:S04]  /*32f0*/  LDG.E.CONSTANT R7, desc[UR10][R2.64+0x2000] ;  /* 0x0020000a02077981 */ /* 0x000f28000c1e9900 */
[----:B------:R-:W5:Y:S04]  /*3300*/  LDG.E.64.CONSTANT R14, desc[UR10][R2.64+0x2008] ;  /* 0x0020080a020e7981 */ /* 0x000f68000c1e9b00 */
[----:B------:R-:W5:Y:S04]  /*3310*/  LDG.E.CONSTANT R10, desc[UR10][R2.64+0x3000] ;  /* 0x0030000a020a7981 */ /* 0x000f68000c1e9900 */
[----:B------:R-:W5:Y:S04]  /*3320*/  LDG.E.64.CONSTANT R12, desc[UR10][R2.64+0x3008] ;  /* 0x0030080a020c7981 */ /* 0x000f68000c1e9b00 */
[----:B------:R-:W5:Y:S04]  /*3330*/  LDG.E.CONSTANT R26, desc[UR10][R2.64+0x4000] ;  /* 0x0040000a021a7981 */ /* 0x000f68000c1e9900 */
[----:B------:R0:W5:Y:S01]  /*3340*/  LDG.E.64.CONSTANT R8, desc[UR10][R2.64+0x4008] ;  /* 0x0040080a02087981 */ /* 0x000162000c1e9b00 */
[----:B------:R-:W-:Y:S01]  /*3350*/  UISETP.GE.U32.AND UP0, UPT, UR8, 0xa00, UPT ;  /* 0x00000a000800788c */ /* 0x000fe2000bf06070 */
[----:B0-----:R-:W-:-:S02]  /*3360*/  IMAD.MOV.U32 R3, RZ, RZ, 0x500 ;  /* 0x00000500ff037424 */ /* 0x001fc400078e00ff */
[----:B------:R-:W-:Y:S01]  /*3370*/  IMAD.MOV.U32 R2, RZ, RZ, RZ ;  /* 0x000000ffff027224 */ /* 0x000fe200078e00ff */
[----:B--2---:R-:W-:-:S13]  /*3380*/  FSETP.GEU.AND P1, PT, R11, R6, PT ;  /* 0x000000060b00720b */ /* 0x004fda0003f2e000 */
[----:B---3--:R-:W-:-:S04]  /*3390*/  @P1 ISETP.GE.U32.AND P0, PT, R4, R16, PT ;  /* 0x000000100400120c */ /* 0x008fc80003f06070 */
[----:B------:R-:W-:-:S04]  /*33a0*/  @P1 ISETP.GE.AND.EX P0, PT, R5, R17, PT, P0 ;  /* 0x000000110500120c */ /* 0x000fc80003f06300 */
[----:B------:R-:W-:-:S04]  /*33b0*/  @P1 FSETP.LT.OR P0, PT, R6, R11, !P0 ;  /* 0x0000000b0600120b */ /* 0x000fc80004701400 */
[----:B------:R-:W-:Y:S02]  /*33c0*/  @P1 FSEL R6, R11, R6, P0 ;  /* 0x000000060b061208 */ /* 0x000fe40000000000 */
[----:B------:R-:W-:Y:S02]  /*33d0*/  @P1 SEL R16, R4, R16, P0 ;  /* 0x0000001004101207 */ /* 0x000fe40000000000 */
[----:B----4-:R-:W-:Y:S02]  /*33e0*/  FSETP.GEU.AND P2, PT, R6, R7, PT ;  /* 0x000000070600720b */ /* 0x010fe40003f4e000 */
[----:B------:R-:W-:-:S11]  /*33f0*/  @P1 SEL R17, R5, R17, P0 ;  /* 0x0000001105111207 */ /* 0x000fd60000000000 */
[----:B-----5:R-:W-:-:S04]  /*3400*/  @P2 ISETP.GE.U32.AND P0, PT, R16, R14, PT ;  /* 0x0000000e1000220c */ /* 0x020fc80003f06070 */
[----:B------:R-:W-:-:S04]  /*3410*/  @P2 ISETP.GE.AND.EX P0, PT, R17, R15, PT, P0 ;  /* 0x0000000f1100220c */ /* 0x000fc80003f06300 */
[----:B------:R-:W-:-:S04]  /*3420*/  @P2 FSETP.LT.OR P0, PT, R7, R6, !P0 ;  /* 0x000000060700220b */ /* 0x000fc80004701400 */
[----:B------:R-:W-:Y:S02]  /*3430*/  @P2 FSEL R7, R6, R7, P0 ;  /* 0x0000000706072208 */ /* 0x000fe40000000000 */
[----:B------:R-:W-:Y:S02]  /*3440*/  @P2 SEL R14, R16, R14, P0 ;  /* 0x0000000e100e2207 */ /* 0x000fe40000000000 */
[----:B------:R-:W-:Y:S02]  /*3450*/  FSETP.GEU.AND P1, PT, R7, R10, PT ;  /* 0x0000000a0700720b */ /* 0x000fe40003f2e000 */
[----:B------:R-:W-:-:S11]  /*3460*/  @P2 SEL R15, R17, R15, P0 ;  /* 0x0000000f110f2207 */ /* 0x000fd60000000000 */
[----:B------:R-:W-:-:S04]  /*3470*/  @P1 ISETP.GE.U32.AND P0, PT, R14, R12, PT ;  /* 0x0000000c0e00120c */ /* 0x000fc80003f06070 */
        /* <DEDUP_REMOVED lines=11> */
[----:B------:R-:W-:Y:S01]  /*3530*/  @P2 SEL R9, R13, R9, P0 ;  /* 0x000000090d092207 */ /* 0x000fe20000000000 */
[----:B------:R-:W-:Y:S06]  /*3540*/  BRA.U !UP0, `(.L_x_73) ;  /* 0x0000000908dc7547 */ /* 0x000fec000b800000 */
[----:B------:R-:W-:Y:S01]  /*3550*/  UIADD3 UR9, UP0, UPT, UR8, -0xa00, URZ ;  /* 0xfffff60008097890 */ /* 0x000fe2000ff1e0ff */
[----:B------:R-:W-:Y:S02]  /*3560*/  IMAD.MOV.U32 R3, RZ, RZ, 0x500 ;  /* 0x00000500ff037424 */ /* 0x000fe400078e00ff */
[----:B------:R-:W-:Y:S01]  /*3570*/  IMAD.MOV.U32 R2, RZ, RZ, RZ ;  /* 0x000000ffff027224 */ /* 0x000fe200078e00ff */
[----:B------:R-:W-:Y:S02]  /*3580*/  ULEA.HI.X.SX32 UR8, UR8, 0xffffffff, 0x1, UP0 ;  /* 0xffffffff08087891 */ /* 0x000fe400080f0eff */
[----:B------:R-:W-:Y:S02]  /*3590*/  UIMAD.WIDE.U32 UR12, UR9, -0x33333333, URZ ;  /* 0xcccccccd090c78a5 */ /* 0x000fe4000f8e00ff */
[----:B------:R-:W-:Y:S02]  /*35a0*/  UIMAD.WIDE.U32 UR4, UR8, -0x33333333, URZ ;  /* 0xcccccccd080478a5 */ /* 0x000fe4000f8e00ff */
[----:B------:R-:W-:-:S02]  /*35b0*/  UISETP.GE.U32.AND UP1, UPT, UR9, 0x500, UPT ;  /* 0x000005000900788c */ /* 0x000fc4000bf26070 */
[----:B------:R-:W-:Y:S02]  /*35c0*/  UIMAD.WIDE.U32 UR4, UP0, UR9, -0x33333334, UR4 ;  /* 0xcccccccc090478a5 */ /* 0x000fe4000f800004 */
[----:B------:R-:W-:Y:S02]  /*35d0*/  UISETP.GE.U32.AND.EX UP1, UPT, UR8, URZ, UPT, UP1 ;  /* 0x000000ff0800728c */ /* 0x000fe4000bf26110 */
[----:B------:R-:W-:Y:S02]  /*35e0*/  UIADD3.X UR7, UPT, UPT, URZ, URZ, URZ, UP0, !UPT ;  /* 0x000000ffff077290 */ /* 0x000fe400087fe4ff */
[----:B------:R-:W-:Y:S01]  /*35f0*/  UIADD3 URZ, UP0, UPT, UR13, UR4, URZ ;  /* 0x000000040dff7290 */ /* 0x000fe2000ff1e0ff */
[----:B------:R-:W-:-:S03]  /*3600*/  UMOV UR6, UR5 ;  /* 0x0000000500067c82 */ /* 0x000fc60008000000 */
[----:B------:R-:W-:-:S04]  /*3610*/  UIMAD.WIDE.U32.X UR4, UR8, -0x33333334, UR6, UP0 ;  /* 0xcccccccc080478a5 */ /* 0x000fc800080e0406 */
[----:B------:R-:W-:-:S04]  /*3620*/  USHF.R.U64 UR6, UR4, 0xa, UR5 ;  /* 0x0000000a04067899 */ /* 0x000fc80008001205 */
[----:B------:R-:W-:-:S04]  /*3630*/  ULOP3.LUT UR7, UR6, 0x1, URZ, 0xc0, !UPT ;  /* 0x0000000106077892 */ /* 0x000fc8000f8ec0ff */
[----:B------:R-:W-:-:S04]  /*3640*/  UISETP.NE.U32.AND UP0, UPT, UR7, 0x1, UPT ;  /* 0x000000010700788c */ /* 0x000fc8000bf05070 */
[----:B------:R-:W-:Y:S01]  /*3650*/  UISETP.NE.U32.AND.EX UP0, UPT, URZ, URZ, UPT, UP0 ;  /* 0x000000ffff00728c */ /* 0x000fe2000bf05100 */
[----:B------:R-:W-:Y:S10]  /*3660*/  BRA.U !UP1, `(.L_x_74) ;  /* 0x0000000509b87547 */ /* 0x000ff4000b800000 */
[----:B------:R-:W0:Y:S01]  /*3670*/  LDCU.64 UR8, c[0x0][0x380] ;  /* 0x00007000ff0877ac */ /* 0x000e220008000a00 */
[----:B------:R-:W-:Y:S02]  /*3680*/  IMAD.MOV.U32 R3, RZ, RZ, 0x500 ;  /* 0x00000500ff037424 */ /* 0x000fe400078e00ff */
[----:B------:R-:W-:Y:S01]  /*3690*/  IMAD.MOV.U32 R2, RZ, RZ, RZ ;  /* 0x000000ffff027224 */ /* 0x000fe200078e00ff */
[----:B------:R-:W-:-:S04]  /*36a0*/  UIADD3 UR4, UP1, UPT, UR6, 0x1, URZ ;  /* 0x0000000106047890 */ /* 0x000fc8000ff3e0ff */
[----:B------:R-:W-:Y:S02]  /*36b0*/  ULEA.HI.X UR5, UR5, URZ, URZ, 0x16, UP1 ;  /* 0x000000ff05057291 */ /* 0x000fe400088fb4ff */
[----:B------:R-:W-:Y:S02]  /*36c0*/  ULOP3.LUT UR4, UR4, 0xfffffffe, URZ, 0xc0, !UPT ;  /* 0xfffffffe04047892 */ /* 0x000fe4000f8ec0ff */
[----:B------:R-:W-:Y:S01]  /*36d0*/  ULOP3.LUT UR5, UR5, 0x7fffff, URZ, 0xc0, !UPT ;  /* 0x007fffff05057892 */ /* 0x000fe2000f8ec0ff */
[----:B0-----:R-:W-:-:S04]  /*36e0*/  LEA R28, P0, R0, UR8, 0x4 ;  /* 0x00000008001c7c11 */ /* 0x001fc8000f8020ff */
[----:B------:R-:W-:Y:S02]  /*36f0*/  IADD3 R28, P1, PT, R28, 0xe008, RZ ;  /* 0x0000e0081c1c7810 */ /* 0x000fe40007f3e0ff */
[----:B------:R-:W-:-:S05]  /*3700*/  LEA.HI.X R29, R0, UR9, RZ, 0x4, P0 ;  /* 0x00000009001d7c11 */ /* 0x000fca00080f24ff */
[----:B------:R-:W-:-:S07]  /*3710*/  IMAD.X R29, RZ, RZ, R29, P1 ;  /* 0x000000ffff1d7224 */ /* 0x000fce00008e061d */
.L_x_75:
[----:B------:R-:W2:Y:S04]  /*3720*/  LDG.E.CONSTANT R25, desc[UR10][R28.64+-0x9008] ;  /* 0xff6ff80a1c197981 */ /* 0x000ea8000c1e9900 */
[----:B------:R-:W3:Y:S04]  /*3730*/  LDG.E.64.CONSTANT R22, desc[UR10][R28.64+-0x9000] ;  /* 0xff70000a1c167981 */ /* 0x000ee8000c1e9b00 */
[----:B------:R-:W4:Y:S04]  /*3740*/  LDG.E.CONSTANT R27, desc[UR10][R28.64+-0x8008] ;  /* 0xff7ff80a1c1b7981 */ /* 0x000f28000c1e9900 */
[----:B------:R-:W5:Y:S04]  /*3750*/  LDG.E.64.CONSTANT R10, desc[UR10][R28.64+-0x8000] ;  /* 0xff80000a1c0a7981 */ /* 0x000f68000c1e9b00 */
[----:B------:R-:W5:Y:S04]  /*3760*/  LDG.E.CONSTANT R4, desc[UR10][R28.64+-0x7008] ;  /* 0xff8ff80a1c047981 */ /* 0x000f68000c1e9900 */
        /* <DEDUP_REMOVED lines=8> */
[----:B------:R-:W5:Y:S01]  /*37f0*/  LDG.E.64.CONSTANT R20, desc[UR10][R28.64+-0x3000] ;  /* 0xffd0000a1c147981 */ /* 0x000f62000c1e9b00 */
[----:B--2---:R-:W-:-:S13]  /*3800*/  FSETP.GEU.AND P1, PT, R26, R25, PT ;  /* 0x000000191a00720b */ /* 0x004fda0003f2e000 */
[----:B---3--:R-:W-:-:S04]  /*3810*/  @P1 ISETP.GE.U32.AND P0, PT, R8, R22, PT ;  /* 0x000000160800120c */ /* 0x008fc80003f06070 */
[----:B------:R-:W-:-:S04]  /*3820*/  @P1 ISETP.GE.AND.EX P0, PT, R9, R23, PT, P0 ;  /* 0x000000170900120c */ /* 0x000fc80003f06300 */
[----:B------:R-:W-:-:S04]  /*3830*/  @P1 FSETP.LT.OR P0, PT, R25, R26, !P0 ;  /* 0x0000001a1900120b */ /* 0x000fc80004701400 */
[----:B------:R-:W-:Y:S02]  /*3840*/  @P1 FSEL R25, R26, R25, P0 ;  /* 0x000000191a191208 */ /* 0x000fe40000000000 */
[----:B------:R-:W-:Y:S01]  /*3850*/  @P1 SEL R22, R8, R22, P0 ;  /* 0x0000001608161207 */ /* 0x000fe20000000000 */
[----:B------:R-:W2:Y:S01]  /*3860*/  LDG.E.CONSTANT R26, desc[UR10][R28.64+-0x8] ;  /* 0xfffff80a1c1a7981 */ /* 0x000ea2000c1e9900 */
[----:B----4-:R-:W-:Y:S02]  /*3870*/  FSETP.GEU.AND P2, PT, R25, R27, PT ;  /* 0x0000001b1900720b */ /* 0x010fe40003f4e000 */
[----:B------:R-:W-:Y:S02]  /*3880*/  @P1 SEL R23, R9, R23, P0 ;  /* 0x0000001709171207 */ /* 0x000fe40000000000 */
[----:B------:R0:W3:Y:S09]  /*3890*/  LDG.E.64.CONSTANT R8, desc[UR10][R28.64] ;  /* 0x0000000a1c087981 */ /* 0x0000f2000c1e9b00 */
[----:B-----5:R-:W-:-:S04]  /*38a0*/  @P2 ISETP.GE.U32.AND P0, PT, R22, R10, PT ;  /* 0x0000000a1600220c */ /* 0x020fc80003f06070 */
[----:B------:R-:W-:-:S04]  /*38b0*/  @P2 ISETP.GE.AND.EX P0, PT, R23, R11, PT, P0 ;  /* 0x0000000b1700220c */ /* 0x000fc80003f06300 */
[----:B------:R-:W-:-:S04]  /*38c0*/  @P2 FSETP.LT.OR P0, PT, R27, R25, !P0 ;  /* 0x000000191b00220b */ /* 0x000fc80004701400 */
[----:B------:R-:W-:Y:S02]  /*38d0*/  @P2 FSEL R27, R25, R27, P0 ;  /* 0x0000001b191b2208 */ /* 0x000fe40000000000 */
[----:B------:R-:W4:Y:S02]  /*38e0*/  LDG.E.CONSTANT R25, desc[UR10][R28.64+-0x2008] ;  /* 0xffdff80a1c197981 */ /* 0x000f24000c1e9900 */
[----:B------:R-:W-:Y:S02]  /*38f0*/  FSETP.GEU.AND P1, PT, R27, R4, PT ;  /* 0x000000041b00720b */ /* 0x000fe40003f2e000 */
[----:B------:R-:W-:Y:S02]  /*3900*/  @P2 SEL R10, R22, R10, P0 ;  /* 0x0000000a160a2207 */ /* 0x000fe40000000000 */
[----:B------:R-:W-:Y:S02]  /*3910*/  @P2 SEL R11, R23, R11, P0 ;  /* 0x0000000b170b2207 */ /* 0x000fe40000000000 */
[----:B------:R-:W5:Y:S07]  /*3920*/  LDG.E.64.CONSTANT R22, desc[UR10][R28.64+-0x2000] ;  /* 0xffe0000a1c167981 */ /* 0x000f6e000c1e9b00 */
[----:B------:R-:W-:-:S04]  /*3930*/  @P1 ISETP.GE.U32.AND P0, PT, R10, R12, PT ;  /* 0x0000000c0a00120c */ /* 0x000fc80003f06070 */
[----:B------:R-:W-:-:S04]  /*3940*/  @P1 ISETP.GE.AND.EX P0, PT, R11, R13, PT, P0 ;  /* 0x0000000d0b00120c */ /* 0x000fc80003f06300 */
[----:B------:R-:W-:-:S04]  /*3950*/  @P1 FSETP.LT.OR P0, PT, R4, R27, !P0 ;  /* 0x0000001b0400120b */ /* 0x000fc80004701400 */
[----:B------:R-:W-:Y:S02]  /*3960*/  @P1 FSEL R4, R27, R4, P0 ;  /* 0x000000041b041208 */ /* 0x000fe40000000000 */
[----:B------:R-:W2:Y:S01]  /*3970*/  LDG.E.CONSTANT R27, desc[UR10][R28.64+-0x1008] ;  /* 0xffeff80a1c1b7981 */ /* 0x000ea2000c1e9900 */
[----:B------:R-:W-:Y:S02]  /*3980*/  @P1 SEL R12, R10, R12, P0 ;  /* 0x0000000c0a0c1207 */ /* 0x000fe40000000000 */
[----:B------:R-:W-:Y:S02]  /*3990*/  @P1 SEL R13, R11, R13, P0 ;  /* 0x0000000d0b0d1207 */ /* 0x000fe40000000000 */
[----:B------:R-:W3:Y:S01]  /*39a0*/  LDG.E.64.CONSTANT R10, desc[UR10][R28.64+-0x1000] ;  /* 0xfff0000a1c0a7981 */ /* 0x000ee2000c1e9b00 */
[----:B------:R-:W-:-:S13]  /*39b0*/  FSETP.GEU.AND P2, PT, R4, R5, PT ;  /* 0x000000050400720b */ /* 0x000fda0003f4e000 */
[----:B------:R-:W-:-:S04]  /*39c0*/  @P2 ISETP.GE.U32.AND P0, PT, R12, R14, PT ;  /* 0x0000000e0c00220c */ /* 0x000fc80003f06070 */
[----:B------:R-:W-:-:S04]  /*39d0*/  @P2 ISETP.GE.AND.EX P0, PT, R13, R15, PT, P0 ;  /* 0x0000000f0d00220c */ /* 0x000fc80003f06300 */
[----:B------:R-:W-:-:S04]  /*39e0*/  @P2 FSETP.LT.OR P0, PT, R5, R4, !P0 ;  /* 0x000000040500220b */ /* 0x000fc80004701400 */
[----:B------:R-:W-:-:S04]  /*39f0*/  @P2 FSEL R5, R4, R5, P0 ;  /* 0x0000000504052208 */ /* 0x000fc80000000000 */
[----:B------:R-:W-:Y:S02]  /*3a00*/  FSETP.GEU.AND P1, PT, R5, R6, PT ;  /* 0x000000060500720b */ /* 0x000fe40003f2e000 */
[----:B------:R-:W-:Y:S02]  /*3a10*/  @P2 SEL R14, R12, R14, P0 ;  /* 0x0000000e0c0e2207 */ /* 0x000fe40000000000 */
[----:B------:R-:W-:-:S09]  /*3a20*/  @P2 SEL R15, R13, R15, P0 ;  /* 0x0000000f0d0f2207 */ /* 0x000fd20000000000 */
        /* <DEDUP_REMOVED lines=17> */
[----:B------:R-:W-:Y:S02]  /*3b40*/  @P1 FSEL R24, R7, R24, P0 ;  /* 0x0000001807181208 */ /* 0x000fe40000000000 */
[----:B------:R-:W-:Y:S02]  /*3b50*/  @P1 SEL R20, R18, R20, P0 ;  /* 0x0000001412141207 */ /* 0x000fe40000000000 */
[----:B------:R-:W-:Y:S01]  /*3b60*/  @P1 SEL R21, R19, R21, P0 ;  /* 0x0000001513151207 */ /* 0x000fe20000000000 */
[----:B------:R-:W-:-:S04]  /*3b70*/  UIADD3 UR4, UP1, UPT, UR4, -0x2, URZ ;  /* 0xfffffffe04047890 */ /* 0x000fc8000ff3e0ff */
[----:B------:R-:W-:Y:S02]  /*3b80*/  UIADD3.X UR5, UPT, UPT, UR5, -0x1, URZ, UP1, !UPT ;  /* 0xffffffff05057890 */ /* 0x000fe40008ffe4ff */
[----:B------:R-:W-:-:S04]  /*3b90*/  UISETP.NE.U32.AND UP1, UPT, UR4, URZ, UPT ;  /* 0x000000ff0400728c */ /* 0x000fc8000bf25070 */
[----:B------:R-:W-:Y:S01]  /*3ba0*/  UISETP.NE.AND.EX UP1, UPT, UR5, URZ, UPT, UP1 ;  /* 0x000000ff0500728c */ /* 0x000fe2000bf25310 */
[----:B----4-:R-:W-:-:S13]  /*3bb0*/  FSETP.GEU.AND P2, PT, R24, R25, PT ;  /* 0x000000191800720b */ /* 0x010fda0003f4e000 */
[----:B-----5:R-:W-:-:S04]  /*3bc0*/  @P2 ISETP.GE.U32.AND P0, PT, R20, R22, PT ;  /* 0x000000161400220c */ /* 0x020fc80003f06070 */
[----:B------:R-:W-:-:S04]  /*3bd0*/  @P2 ISETP.GE.AND.EX P0, PT, R21, R23, PT, P0 ;  /* 0x000000171500220c */ /* 0x000fc80003f06300 */
[----:B------:R-:W-:-:S04]  /*3be0*/  @P2 FSETP.LT.OR P0, PT, R25, R24, !P0 ;  /* 0x000000181900220b */ /* 0x000fc80004701400 */
[----:B------:R-:W-:-:S04]  /*3bf0*/  @P2 FSEL R25, R24, R25, P0 ;  /* 0x0000001918192208 */ /* 0x000fc80000000000 */
[----:B--2---:R-:W-:Y:S02]  /*3c00*/  FSETP.GEU.AND P3, PT, R25, R27, PT ;  /* 0x0000001b1900720b */ /* 0x004fe40003f6e000 */
[----:B------:R-:W-:Y:S02]  /*3c10*/  @P2 SEL R22, R20, R22, P0 ;  /* 0x0000001614162207 */ /* 0x000fe40000000000 */
[----:B------:R-:W-:-:S09]  /*3c20*/  @P2 SEL R23, R21, R23, P0 ;  /* 0x0000001715172207 */ /* 0x000fd20000000000 */
[----:B---3--:R-:W-:-:S04]  /*3c30*/  @P3 ISETP.GE.U32.AND P0, PT, R22, R10, PT ;  /* 0x0000000a1600320c */ /* 0x008fc80003f06070 */
[----:B------:R-:W-:-:S04]  /*3c40*/  @P3 ISETP.GE.AND.EX P0, PT, R23, R11, PT, P0 ;  /* 0x0000000b1700320c */ /* 0x000fc80003f06300 */
[----:B------:R-:W-:-:S04]  /*3c50*/  @P3 FSETP.LT.OR P0, PT, R27, R25, !P0 ;  /* 0x000000191b00320b */ /* 0x000fc80004701400 */
[----:B------:R-:W-:-:S04]  /*3c60*/  @P3 FSEL R27, R25, R27, P0 ;  /* 0x0000001b191b3208 */ /* 0x000fc80000000000 */
[----:B------:R-:W-:Y:S02]  /*3c70*/  FSETP.GEU.AND P1, PT, R27, R26, PT ;  /* 0x0000001a1b00720b */ /* 0x000fe40003f2e000 */
[----:B------:R-:W-:Y:S02]  /*3c80*/  @P3 SEL R10, R22, R10, P0 ;  /* 0x0000000a160a3207 */ /* 0x000fe40000000000 */
[----:B------:R-:W-:Y:S02]  /*3c90*/  @P3 SEL R11, R23, R11, P0 ;  /* 0x0000000b170b3207 */ /* 0x000fe40000000000 */
[----:B0-----:R-:W-:-:S07]  /*3ca0*/  IADD3 R28, P3, PT, R28, 0xa000, RZ ;  /* 0x0000a0001c1c7810 */ /* 0x001fce0007f7e0ff */
[----:B------:R-:W-:-:S04]  /*3cb0*/  @P1 ISETP.GE.U32.AND P0, PT, R10, R8, PT ;  /* 0x000000080a00120c */ /* 0x000fc80003f06070 */
[----:B------:R-:W-:Y:S02]  /*3cc0*/  @P1 ISETP.GE.AND.EX P0, PT, R11, R9, PT, P0 ;  /* 0x000000090b00120c */ /* 0x000fe40003f06300 */
[----:B------:R-:W-:Y:S02]  /*3cd0*/  IADD3 R3, P2, PT, R3, 0xa00, RZ ;  /* 0x00000a0003037810 */ /* 0x000fe40007f5e0ff */
[----:B------:R-:W-:Y:S01]  /*3ce0*/  @P1 FSETP.LT.OR P0, PT, R26, R27, !P0 ;  /* 0x0000001b1a00120b */ /* 0x000fe20004701400 */
[----:B------:R-:W-:Y:S02]  /*3cf0*/  IMAD.X R29, RZ, RZ, R29, P3 ;  /* 0x000000ffff1d7224 */ /* 0x000fe400018e061d */
[----:B------:R-:W-:Y:S01]  /*3d00*/  IMAD.X R2, RZ, RZ, R2, P2 ;  /* 0x000000ffff027224 */ /* 0x000fe200010e0602 */
[----:B------:R-:W-:Y:S02]  /*3d10*/  @P1 FSEL R26, R27, R26, P0 ;  /* 0x0000001a1b1a1208 */ /* 0x000fe40000000000 */
[----:B------:R-:W-:-:S02]  /*3d20*/  @P1 SEL R8, R10, R8, P0 ;  /* 0x000000080a081207 */ /* 0x000fc40000000000 */
[----:B------:R-:W-:Y:S01]  /*3d30*/  @P1 SEL R9, R11, R9, P0 ;  /* 0x000000090b091207 */ /* 0x000fe20000000000 */
[----:B------:R-:W-:Y:S06]  /*3d40*/  BRA.U UP1, `(.L_x_75) ;  /* 0xfffffff901747547 */ /* 0x000fec000b83ffff */
.L_x_74:
[----:B------:R-:W-:Y:S05]  /*3d50*/  BRA.U !UP0, `(.L_x_73) ;  /* 0x0000000108d87547 */ /* 0x000fea000b800000 */
[----:B------:R-:W0:Y:S02]  /*3d60*/  LDC.64 R4, c[0x0][0x380] ;  /* 0x0000e000ff047b82 */ /* 0x000e240000000a00 */
[----:B0-----:R-:W-:-:S03]  /*3d70*/  IMAD.WIDE.U32 R4, R0, 0x10, R4 ;  /* 0x0000001000047825 */ /* 0x001fc600078e0004 */
[----:B------:R-:W-:-:S04]  /*3d80*/  LEA R14, P0, R3, R4, 0x4 ;  /* 0x00000004030e7211 */ /* 0x000fc800078020ff */
[----:B------:R-:W-:-:S05]  /*3d90*/  LEA.HI.X R15, R3, R5, R2, 0x4, P0 ;  /* 0x00000005030f7211 */ /* 0x000fca00000f2402 */
        /* <DEDUP_REMOVED lines=38> */
[----:B------:R-:W-:Y:S02]  /*4000*/  @P2 SEL R13, R5, R13, P0 ;  /* 0x0000000d050d2207 */ /* 0x000fe40000000000 */
[----:B------:R-:W-:-:S05]  /*4010*/  IADD3 R3, P2, PT, R3, 0x500, RZ ;  /* 0x0000050003037810 */ /* 0x000fca0007f5e0ff */
[----:B------:R-:W-:-:S04]  /*4020*/  IMAD.X R2, RZ, RZ, R2, P2 ;  /* 0x000000ffff027224 */ /* 0x000fc800010e0602 */
[----:B------:R-:W-:-:S04]  /*4030*/  @P1 ISETP.GE.U32.AND P0, PT, R12, R16, PT ;  /* 0x000000100c00120c */ /* 0x000fc80003f06070 */
[----:B------:R-:W-:-:S04]  /*4040*/  @P1 ISETP.GE.AND.EX P0, PT, R13, R17, PT, P0 ;  /* 0x000000110d00120c */ /* 0x000fc80003f06300 */
[----:B------:R-:W-:-:S04]  /*4050*/  @P1 FSETP.LT.OR P0, PT, R23, R20, !P0 ;  /* 0x000000141700120b */ /* 0x000fc80004701400 */
[----:B------:R-:W-:Y:S02]  /*4060*/  @P1 SEL R16, R12, R16, P0 ;  /* 0x000000100c101207 */ /* 0x000fe40000000000 */
[----:B------:R-:W-:Y:S02]  /*4070*/  @P1 SEL R17, R13, R17, P0 ;  /* 0x000000110d111207 */ /* 0x000fe40000000000 */
[----:B------:R-:W-:Y:S01]  /*4080*/  @P1 FSEL R23, R20, R23, P0 ;  /* 0x0000001714171208 */ /* 0x000fe20000000000 */
[----:B------:R-:W-:Y:S02]  /*4090*/  IMAD.MOV.U32 R8, RZ, RZ, R16 ;  /* 0x000000ffff087224 */ /* 0x000fe400078e0010 */
[----:B------:R-:W-:Y:S02]  /*40a0*/  IMAD.MOV.U32 R9, RZ, RZ, R17 ;  /* 0x000000ffff097224 */ /* 0x000fe400078e0011 */
[----:B------:R-:W-:-:S07]  /*40b0*/  IMAD.MOV.U32 R26, RZ, RZ, R23 ;  /* 0x000000ffff1a7224 */ /* 0x000fce00078e0017 */
.L_x_73:
[----:B------:R-:W0:Y:S02]  /*40c0*/  LDCU UR4, c[0x0][0x390] ;  /* 0x00007200ff0477ac */ /* 0x000e240008000800 */
[----:B0-----:R-:W-:Y:S02]  /*40d0*/  USHF.R.S32.HI UR5, URZ, 0x1f, UR4 ;  /* 0x0000001fff057899 */ /* 0x001fe40008011404 */
[----:B------:R-:W-:-:S04]  /*40e0*/  ISETP.GE.U32.AND P0, PT, R3, UR4, PT ;  /* 0x0000000403007c0c */ /* 0x000fc8000bf06070 */
[----:B------:R-:W-:-:S13]  /*40f0*/  ISETP.GE.AND.EX P0, PT, R2, UR5, PT, P0 ;  /* 0x0000000502007c0c */ /* 0x000fda000bf06300 */
[----:B------:R-:W-:Y:S05]  /*4100*/  @P0 BRA `(.L_x_76) ;  /* 0x0000000800480947 */ /* 0x000fea0003800000 */
[----:B------:R-:W-:Y:S01]  /*4110*/  IADD3 R5, PT, PT, -R3, UR4, RZ ;  /* 0x0000000403057c10 */ /* 0x000fe2000fffe1ff */
[----:B------:R-:W-:Y:S03]  /*4120*/  BSSY.RECONVERGENT B1, `(.L_x_76) ;  /* 0x0000090000017945 */ /* 0x000fe60003800200 */
[----:B------:R-:W-:-:S13]  /*4130*/  ISETP.GE.AND P0, PT, R0, R5, PT ;  /* 0x000000050000720c */ /* 0x000fda0003f06270 */
[----:B------:R-:W-:Y:S05]  /*4140*/  @P0 BRA `(.L_x_77) ;  /* 0x0000000800340947 */ /* 0x000fea0003800000 */
[----:B------:R-:W-:Y:S01]  /*4150*/  LOP3.LUT R4, RZ, R0, RZ, 0x33, !PT ;  /* 0x00000000ff047212 */ /* 0x000fe200078e33ff */
[----:B------:R-:W-:Y:S03]  /*4160*/  BSSY.RECONVERGENT B2, `(.L_x_78) ;  /* 0x000002d000027945 */ /* 0x000fe60003800200 */
[----:B------:R-:W-:-:S04]  /*4170*/  IADD3 R14, PT, PT, -R3, UR4, R4 ;  /* 0x00000004030e7c10 */ /* 0x000fc8000fffe104 */
[----:B------:R-:W-:-:S04]  /*4180*/  LOP3.LUT R4, R14, 0x300, RZ, 0xc0, !PT ;  /* 0x000003000e047812 */ /* 0x000fc800078ec0ff */
[----:B------:R-:W-:Y:S01]  /*4190*/  ISETP.NE.AND P0, PT, R4, 0x300, PT ;  /* 0x000003000400780c */ /* 0x000fe20003f05270 */
[----:B------:R-:W-:-:S12]  /*41a0*/  IMAD.MOV.U32 R4, RZ, RZ, R0 ;  /* 0x000000ffff047224 */ /* 0x000fd800078e0000 */
[----:B------:R-:W-:Y:S05]  /*41b0*/  @!P0 BRA `(.L_x_79) ;  /* 0x00000000009c8947 */ /* 0x000fea0003800000 */
[----:B------:R-:W0:Y:S01]  /*41c0*/  LDCU.64 UR6, c[0x0][0x380] ;  /* 0x00007000ff0677ac */ /* 0x000e220008000a00 */
[----:B------:R-:W-:Y:S02]  /*41d0*/  IADD3 R11, P0, PT, R0, R3, RZ ;  /* 0x00000003000b7210 */ /* 0x000fe40007f1e0ff */
[----:B------:R-:W-:-:S03]  /*41e0*/  LEA.HI R4, R14, 0x1, RZ, 0x18 ;  /* 0x000000010e047811 */ /* 0x000fc600078fc0ff */
[----:B------:R-:W-:Y:S01]  /*41f0*/  IMAD.X R10, RZ, RZ, R2, P0 ;  /* 0x000000ffff0a7224 */ /* 0x000fe200000e0602 */
[----:B------:R-:W-:Y:S01]  /*4200*/  LOP3.LUT R6, R4, 0x3, RZ, 0xc0, !PT ;  /* 0x0000000304067812 */ /* 0x000fe200078ec0ff */
[----:B------:R-:W-:-:S04]  /*4210*/  IMAD.MOV.U32 R4, RZ, RZ, R0 ;  /* 0x000000ffff047224 */ /* 0x000fc800078e0000 */
[----:B------:R-:W-:Y:S01]  /*4220*/  IMAD.MOV R12, RZ, RZ, -R6 ;  /* 0x000000ffff0c7224 */ /* 0x000fe200078e0a06 */
[----:B0-----:R-:W-:-:S04]  /*4230*/  LEA R13, P1, R11, UR6, 0x4 ;  /* 0x000000060b0d7c11 */ /* 0x001fc8000f8220ff */
[----:B------:R-:W-:-:S09]  /*4240*/  LEA.HI.X R11, R11, UR7, R10, 0x4, P1 ;  /* 0x000000070b0b7c11 */ /* 0x000fd200088f240a */
.L_x_82:
[----:B------:R-:W-:-:S05]  /*4250*/  IMAD.MOV.U32 R10, RZ, RZ, R13 ;  /* 0x000000ffff0a7224 */ /* 0x000fca00078e000d */
[----:B------:R-:W2:Y:S04]  /*4260*/  LDG.E.CONSTANT R16, desc[UR10][R10.64] ;  /* 0x0000000a0a107981 */ /* 0x000ea8000c1e9900 */
[----:B------:R-:W3:Y:S01]  /*4270*/  LDG.E.64.CONSTANT R6, desc[UR10][R10.64+0x8] ;  /* 0x0000080a0a067981 */ /* 0x000ee2000c1e9b00 */
[----:B------:R-:W-:Y:S01]  /*4280*/  VIADD R12, R12, 0x1 ;  /* 0x000000010c0c7836 */ /* 0x000fe20000000000 */
[----:B------:R-:W-:Y:S01]  /*4290*/  BSSY.RECONVERGENT B3, `(.L_x_80) ;  /* 0x0000016000037945 */ /* 0x000fe20003800200 */
[----:B------:R-:W-:Y:S01]  /*42a0*/  IMAD.MOV.U32 R17, RZ, RZ, R8 ;  /* 0x000000ffff117224 */ /* 0x000fe200078e0008 */
        /* <DEDUP_REMOVED lines=20> */
.L_x_81:
[----:B------:R-:W-:Y:S05]  /*43f0*/  BSYNC.RECONVERGENT B3 ;  /* 0x0000000000037941 */ /* 0x000fea0003800200 */
.L_x_80:
[----:B------:R-:W-:Y:S02]  /*4400*/  IMAD.X R11, RZ, RZ, R11, P3 ;  /* 0x000000ffff0b7224 */ /* 0x000fe400018e060b */
[----:B------:R-:W-:Y:S01]  /*4410*/  VIADD R4, R4, 0x100 ;  /* 0x0000010004047836 */ /* 0x000fe20000000000 */
[----:B------:R-:W-:Y:S06]  /*4420*/  @P2 BRA `(.L_x_82) ;  /* 0xfffffffc00882947 */ /* 0x000fec000383ffff */
.L_x_79:
[----:B------:R-:W-:Y:S05]  /*4430*/  BSYNC.RECONVERGENT B2 ;  /* 0x0000000000027941 */ /* 0x000fea0003800200 */
.L_x_78:
[----:B------:R-:W-:-:S13]  /*4440*/  ISETP.GE.U32.AND P0, PT, R14, 0x300, PT ;  /* 0x000003000e00780c */ /* 0x000fda0003f06070 */
[----:B------:R-:W-:Y:S05]  /*4450*/  @!P0 BRA `(.L_x_77) ;  /* 0x0000000400708947 */ /* 0x000fea0003800000 */
[----:B------:R-:W0:Y:S01]  /*4460*/  LDCU.64 UR6, c[0x0][0x380] ;  /* 0x00007000ff0677ac */ /* 0x000e220008000a00 */
[----:B------:R-:W-:-:S05]  /*4470*/  IADD3 R3, P0, PT, R4, R3, RZ ;  /* 0x0000000304037210 */ /* 0x000fca0007f1e0ff */
[----:B------:R-:W-:Y:S01]  /*4480*/  IMAD.X R2, RZ, RZ, R2, P0 ;  /* 0x000000ffff027224 */ /* 0x000fe200000e0602 */
[----:B0-----:R-:W-:-:S04]  /*4490*/  LEA R10, P1, R3, UR6, 0x4 ;  /* 0x00000006030a7c11 */ /* 0x001fc8000f8220ff */
[----:B------:R-:W-:Y:S02]  /*44a0*/  IADD3 R10, P0, PT, R10, 0x3008, RZ ;  /* 0x000030080a0a7810 */ /* 0x000fe40007f1e0ff */
[----:B------:R-:W-:-:S05]  /*44b0*/  LEA.HI.X R11, R3, UR7, R2, 0x4, P1 ;  /* 0x00000007030b7c11 */ /* 0x000fca00088f2402 */
[----:B------:R-:W-:-:S07]  /*44c0*/  IMAD.X R11, RZ, RZ, R11, P0 ;  /* 0x000000ffff0b7224 */ /* 0x000fce00000e060b */
.L_x_91:
[----:B------:R-:W2:Y:S04]  /*44d0*/  LDG.E.CONSTANT R17, desc[UR10][R10.64+-0x3008] ;  /* 0xffcff80a0a117981 */ /* 0x000ea8000c1e9900 */
[----:B------:R-:W3:Y:S04]  /*44e0*/  LDG.E.64.CONSTANT R14, desc[UR10][R10.64+-0x3000] ;  /* 0xffd0000a0a0e7981 */ /* 0x000ee8000c1e9b00 */
[----:B------:R0:W5:Y:S04]  /*44f0*/  LDG.E.CONSTANT R23, desc[UR10][R10.64+-0x2008] ;  /* 0xffdff80a0a177981 */ /* 0x000168000c1e9900 */
        /* <DEDUP_REMOVED lines=22> */
.L_x_84:
[----:B------:R-:W-:Y:S05]  /*4660*/  BSYNC.RECONVERGENT B2 ;  /* 0x0000000000027941 */ /* 0x000fea0003800200 */
.L_x_83:
        /* <DEDUP_REMOVED lines=17> */
.L_x_86:
[----:B------:R-:W-:Y:S05]  /*4780*/  BSYNC.RECONVERGENT B2 ;  /* 0x0000000000027941 */ /* 0x000fea0003800200 */
.L_x_85:
        /* <DEDUP_REMOVED lines=17> */
.L_x_88:
[----:B------:R-:W-:Y:S05]  /*48a0*/  BSYNC.RECONVERGENT B2 ;  /* 0x0000000000027941 */ /* 0x000fea0003800200 */
.L_x_87:
        /* <DEDUP_REMOVED lines=17> */
.L_x_90:
[----:B------:R-:W-:Y:S05]  /*49c0*/  BSYNC.RECONVERGENT B2 ;  /* 0x0000000000027941 */ /* 0x000fea0003800200 */
.L_x_89:
[----:B------:R-:W-:Y:S01]  /*49d0*/  VIADD R4, R4, 0x400 ;  /* 0x0000040004047836 */ /* 0x000fe20000000000 */
[----:B------:R-:W-:-:S04]  /*49e0*/  IADD3 R10, P1, PT, R10, 0x4000, RZ ;  /* 0x000040000a0a7810 */ /* 0x000fc80007f3e0ff */
[----:B------:R-:W-:Y:S01]  /*49f0*/  ISETP.GE.AND P0, PT, R4, R5, PT ;  /* 0x000000050400720c */ /* 0x000fe20003f06270 */
[----:B------:R-:W-:-:S12]  /*4a00*/  IMAD.X R11, RZ, RZ, R11, P1 ;  /* 0x000000ffff0b7224 */ /* 0x000fd800008e060b */
[----:B------:R-:W-:Y:S05]  /*4a10*/  @!P0 BRA `(.L_x_91) ;  /* 0xfffffff800ac8947 */ /* 0x000fea000383ffff */
.L_x_77:
[----:B------:R-:W-:Y:S05]  /*4a20*/  BSYNC.RECONVERGENT B1 ;  /* 0x0000000000017941 */ /* 0x000fea0003800200 */
.L_x_76:
[----:B------:R-:W0:Y:S01]  /*4a30*/  S2R R2, SR_LANEID ;  /* 0x0000000000027919 */ /* 0x000e220000000000 */
[----:B------:R-:W-:Y:S01]  /*4a40*/  BSSY.RECONVERGENT B1, `(.L_x_92) ;  /* 0x000001e000017945 */ /* 0x000fe20003800200 */
[----:B------:R-:W-:Y:S01]  /*4a50*/  IMAD.MOV.U32 R6, RZ, RZ, R8 ;  /* 0x000000ffff067224 */ /* 0x000fe200078e0008 */
[----:B------:R1:W2:Y:S01]  /*4a60*/  SHFL.DOWN PT, R3, R26, 0x1, 0x1f ;  /* 0x08201f001a037f89 */ /* 0x0002a200000e0000 */
[----:B------:R-:W-:-:S03]  /*4a70*/  IMAD.MOV.U32 R7, RZ, RZ, R9 ;  /* 0x000000ffff077224 */ /* 0x000fc600078e0009 */
[----:B------:R1:W3:Y:S04]  /*4a80*/  SHFL.DOWN PT, R5, R8, 0x1, 0x1f ;  /* 0x08201f0008057f89 */ /* 0x0002e800000e0000 */
[----:B------:R1:W4:Y:S01]  /*4a90*/  SHFL.DOWN PT, R4, R9, 0x1, 0x1f ;  /* 0x08201f0009047f89 */ /* 0x00032200000e0000 */
[C---:B0-----:R-:W-:Y:S02]  /*4aa0*/  ISETP.GT.AND P0, PT, R2.reuse, 0x1e, PT ;  /* 0x0000001e0200780c */ /* 0x041fe40003f04270 */
[C---:B------:R-:W-:Y:S02]  /*4ab0*/  ISETP.GT.AND P1, PT, R2.reuse, 0x1d, PT ;  /* 0x0000001d0200780c */ /* 0x040fe40003f24270 */
[C---:B------:R-:W-:Y:S02]  /*4ac0*/  ISETP.GT.AND P5, PT, R2.reuse, 0x1b, PT ;  /* 0x0000001b0200780c */ /* 0x040fe40003fa4270 */
[----:B------:R-:W-:-:S02]  /*4ad0*/  ISETP.GT.AND P4, PT, R2, 0x17, PT ;  /* 0x000000170200780c */ /* 0x000fc40003f84270 */
[C---:B------:R-:W-:Y:S02]  /*4ae0*/  ISETP.GT.AND P3, PT, R2.reuse, 0xf, PT ;  /* 0x0000000f0200780c */ /* 0x040fe40003f64270 */
[----:B------:R-:W-:Y:S01]  /*4af0*/  ISETP.NE.AND P2, PT, R2, RZ, PT ;  /* 0x000000ff0200720c */ /* 0x000fe20003f45270 */
[----:B------:R-:W-:Y:S02]  /*4b00*/  IMAD.MOV.U32 R2, RZ, RZ, R26 ;  /* 0x000000ffff027224 */ /* 0x000fe400078e001a */
[----:B-1234-:R-:W-:Y:S10]  /*4b10*/  @P0 BRA `(.L_x_93) ;  /* 0x0000000000400947 */ /* 0x01eff40003800000 */
        /* <DEDUP_REMOVED lines=9> */
[----:B------:R-:W-:-:S04]  /*4bb0*/  @!P6 ISETP.GE.U32.AND P0, PT, R8, R5, PT ;  /* 0x000000050800e20c */ /* 0x000fc80003f06070 */
[----:B------:R-:W-:-:S04]  /*4bc0*/  @!P6 ISETP.GE.AND.EX P0, PT, R9, R4, PT, P0 ;  /* 0x000000040900e20c */ /* 0x000fc80003f06300 */
[----:B------:R-:W-:Y:S02]  /*4bd0*/  @!P6 FSEL R2, R26, R3, !P0 ;  /* 0x000000031a02e208 */ /* 0x000fe40004000000 */
[----:B------:R-:W-:-:S04]  /*4be0*/  @!P6 ISETP.LT.U32.AND P0, PT, R8, R5, PT ;  /* 0x000000050800e20c */ /* 0x000fc80003f01070 */
[----:B------:R-:W-:-:S04]  /*4bf0*/  @!P6 ISETP.LT.AND.EX P0, PT, R9, R4, PT, P0 ;  /* 0x000000040900e20c */ /* 0x000fc80003f01300 */
[----:B------:R-:W-:Y:S02]  /*4c00*/  @!P6 SEL R6, R8, R5, P0 ;  /* 0x000000050806e207 */ /* 0x000fe40000000000 */
[----:B------:R-:W-:-:S07]  /*4c10*/  @!P6 SEL R7, R9, R4, P0 ;  /* 0x000000040907e207 */ /* 0x000fce0000000000 */
.L_x_93:
[----:B------:R-:W-:Y:S05]  /*4c20*/  BSYNC.RECONVERGENT B1 ;  /* 0x0000000000017941 */ /* 0x000fea0003800200 */
.L_x_92:
[----:B------:R0:W1:Y:S01]  /*4c30*/  SHFL.DOWN PT, R9, R2, 0x2, 0x1f ;  /* 0x08401f0002097f89 */ /* 0x00006200000e0000 */
[----:B------:R-:W-:Y:S01]  /*4c40*/  BSSY.RECONVERGENT B1, `(.L_x_94) ;  /* 0x0000017000017945 */ /* 0x000fe20003800200 */
[----:B------:R-:W-:Y:S02]  /*4c50*/  IMAD.MOV.U32 R3, RZ, RZ, R2 ;  /* 0x000000ffff037224 */ /* 0x000fe400078e0002 */
[----:B------:R0:W2:Y:S01]  /*4c60*/  SHFL.DOWN PT, R11, R6, 0x2, 0x1f ;  /* 0x08401f00060b7f89 */ /* 0x0000a200000e0000 */
[----:B------:R-:W-:Y:S02]  /*4c70*/  IMAD.MOV.U32 R4, RZ, RZ, R6 ;  /* 0x000000ffff047224 */ /* 0x000fe400078e0006 */
[----:B------:R-:W-:Y:S01]  /*4c80*/  IMAD.MOV.U32 R5, RZ, RZ, R7 ;  /* 0x000000ffff057224 */ /* 0x000fe200078e0007 */
[----:B------:R0:W3:Y:S01]  /*4c90*/  SHFL.DOWN PT, R8, R7, 0x2, 0x1f ;  /* 0x08401f0007087f89 */ /* 0x0000e200000e0000 */
[----:B------:R-:W-:Y:S05]  /*4ca0*/  @P1 BRA `(.L_x_95) ;  /* 0x0000000000401947 */ /* 0x000fea0003800000 */
[----:B-1----:R-:W-:Y:S01]  /*4cb0*/  FSETP.GEU.AND P0, PT, R2, R9, PT ;  /* 0x000000090200720b */ /* 0x002fe20003f0e000 */
[----:B------:R-:W-:Y:S02]  /*4cc0*/  IMAD.MOV.U32 R3, RZ, RZ, R9 ;  /* 0x000000ffff037224 */ /* 0x000fe400078e0009 */
[----:B--2---:R-:W-:Y:S02]  /*4cd0*/  IMAD.MOV.U32 R4, RZ, RZ, R11 ;  /* 0x000000ffff047224 */ /* 0x004fe400078e000b */
        /* <DEDUP_REMOVED lines=13> */
.L_x_95:
[----:B------:R-:W-:Y:S05]  /*4db0*/  BSYNC.RECONVERGENT B1 ;  /* 0x0000000000017941 */ /* 0x000fea0003800200 */
.L_x_94:
[----:B---3--:R3:W4:Y:S01]  /*4dc0*/  SHFL.DOWN PT, R8, R3, 0x4, 0x1f ;  /* 0x08801f0003087f89 */ /* 0x00872200000e0000 */
[----:B------:R-:W-:Y:S01]  /*4dd0*/  BSSY.RECONVERGENT B1, `(.L_x_96) ;  /* 0x0000017000017945 */ /* 0x000fe20003800200 */
[----:B0-----:R-:W-:Y:S02]  /*4de0*/  IMAD.MOV.U32 R2, RZ, RZ, R3 ;  /* 0x000000ffff027224 */ /* 0x001fe400078e0003 */
[----:B-1----:R3:W0:Y:S01]  /*4df0*/  SHFL.DOWN PT, R9, R4, 0x4, 0x1f ;  /* 0x08801f0004097f89 */ /* 0x00262200000e0000 */
[----:B------:R-:W-:Y:S02]  /*4e00*/  IMAD.MOV.U32 R6, RZ, RZ, R4 ;  /* 0x000000ffff067224 */ /* 0x000fe400078e0004 */
[----:B------:R-:W-:Y:S01]  /*4e10*/  IMAD.MOV.U32 R7, RZ, RZ, R5 ;  /* 0x000000ffff077224 */ /* 0x000fe200078e0005 */
[----:B------:R3:W1:Y:S01]  /*4e20*/  SHFL.DOWN PT, R10, R5, 0x4, 0x1f ;  /* 0x08801f00050a7f89 */ /* 0x00066200000e0000 */
[----:B------:R-:W-:Y:S05]  /*4e30*/  @P5 BRA `(.L_x_97) ;  /* 0x0000000000405947 */ /* 0x000fea0003800000 */
[----:B----4-:R-:W-:Y:S01]  /*4e40*/  FSETP.GEU.AND P0, PT, R3, R8, PT ;  /* 0x000000080300720b */ /* 0x010fe20003f0e000 */
[----:B------:R-:W-:Y:S02]  /*4e50*/  IMAD.MOV.U32 R2, RZ, RZ, R8 ;  /* 0x000000ffff027224 */ /* 0x000fe400078e0008 */
[----:B0-----:R-:W-:Y:S02]  /*4e60*/  IMAD.MOV.U32 R6, RZ, RZ, R9 ;  /* 0x000000ffff067224 */ /* 0x001fe400078e0009 */
[----:B-1----:R-:W-:-:S08]  /*4e70*/  IMAD.MOV.U32 R7, RZ, RZ, R10 ;  /* 0x000000ffff077224 */ /* 0x002fd000078e000a */
        /* <DEDUP_REMOVED lines=12> */
.L_x_97:
[----:B------:R-:W-:Y:S05]  /*4f40*/  BSYNC.RECONVERGENT B1 ;  /* 0x0000000000017941 */ /* 0x000fea0003800200 */
.L_x_96:
[----:B0-----:R0:W0:Y:S01]  /*4f50*/  SHFL.DOWN PT, R9, R2, 0x8, 0x1f ;  /* 0x09001f0002097f89 */ /* 0x00102200000e0000 */
[----:B------:R-:W-:Y:S01]  /*4f60*/  BSSY.RECONVERGENT B1, `(.L_x_98) ;  /* 0x0000017000017945 */ /* 0x000fe20003800200 */
[----:B---3--:R-:W-:Y:S02]  /*4f70*/  IMAD.MOV.U32 R3, RZ, RZ, R2 ;  /* 0x000000ffff037224 */ /* 0x008fe400078e0002 */
[----:B--2---:R2:W3:Y:S01]  /*4f80*/  SHFL.DOWN PT, R11, R6, 0x8, 0x1f ;  /* 0x09001f00060b7f89 */ /* 0x0044e200000e0000 */
[----:B------:R-:W-:Y:S02]  /*4f90*/  IMAD.MOV.U32 R4, RZ, RZ, R6 ;  /* 0x000000ffff047224 */ /* 0x000fe400078e0006 */
[----:B------:R-:W-:Y:S01]  /*4fa0*/  IMAD.MOV.U32 R5, RZ, RZ, R7 ;  /* 0x000000ffff057224 */ /* 0x000fe200078e0007 */
[----:B----4-:R2:W4:Y:S01]  /*4fb0*/  SHFL.DOWN PT, R8, R7, 0x8, 0x1f ;  /* 0x09001f0007087f89 */ /* 0x01052200000e0000 */
[----:B------:R-:W-:Y:S05]  /*4fc0*/  @P4 BRA `(.L_x_99) ;  /* 0x0000000000404947 */ /* 0x000fea0003800000 */
[----:B0-----:R-:W-:Y:S01]  /*4fd0*/  FSETP.GEU.AND P0, PT, R2, R9, PT ;  /* 0x000000090200720b */ /* 0x001fe20003f0e000 */
[----:B------:R-:W-:Y:S02]  /*4fe0*/  IMAD.MOV.U32 R3, RZ, RZ, R9 ;  /* 0x000000ffff037224 */ /* 0x000fe400078e0009 */
[----:B---3--:R-:W-:Y:S02]  /*4ff0*/  IMAD.MOV.U32 R4, RZ, RZ, R11 ;  /* 0x000000ffff047224 */ /* 0x008fe400078e000b */
[----:B----4-:R-:W-:-:S08]  /*5000*/  IMAD.MOV.U32 R5, RZ, RZ, R8 ;  /* 0x000000ffff057224 */ /* 0x010fd000078e0008 */
        /* <DEDUP_REMOVED lines=12> */
.L_x_99:
[----:B------:R-:W-:Y:S05]  /*50d0*/  BSYNC.RECONVERGENT B1 ;  /* 0x0000000000017941 */ /* 0x000fea0003800200 */
.L_x_98:
[----:B0-----:R0:W0:Y:S01]  /*50e0*/  SHFL.DOWN PT, R2, R3, 0x10, 0x1f ;  /* 0x0a001f0003027f89 */ /* 0x00102200000e0000 */
[----:B------:R-:W-:Y:S01]  /*50f0*/  BSSY.RECONVERGENT B1, `(.L_x_100) ;  /* 0x0000017000017945 */ /* 0x000fe20003800200 */
[----:B----4-:R-:W-:Y:S02]  /*5100*/  IMAD.MOV.U32 R8, RZ, RZ, R3 ;  /* 0x000000ffff087224 */ /* 0x010fe400078e0003 */
[----:B------:R4:W0:Y:S01]  /*5110*/  SHFL.DOWN PT, R9, R4, 0x10, 0x1f ;  /* 0x0a001f0004097f89 */ /* 0x00082200000e0000 */
[----:B--2---:R-:W-:Y:S02]  /*5120*/  IMAD.MOV.U32 R7, RZ, RZ, R4 ;  /* 0x000000ffff077224 */ /* 0x004fe400078e0004 */
[----:B------:R-:W-:Y:S01]  /*5130*/  IMAD.MOV.U32 R6, RZ, RZ, R5 ;  /* 0x000000ffff067224 */ /* 0x000fe200078e0005 */
[----:B-1----:R4:W1:Y:S01]  /*5140*/  SHFL.DOWN PT, R10, R5, 0x10, 0x1f ;  /* 0x0a001f00050a7f89 */ /* 0x00286200000e0000 */
[----:B------:R-:W-:Y:S05]  /*5150*/  @P3 BRA `(.L_x_101) ;  /* 0x0000000000403947 */ /* 0x000fea0003800000 */
[----:B0-----:R-:W-:Y:S01]  /*5160*/  FSETP.GEU.AND P0, PT, R3, R2, PT ;  /* 0x000000020300720b */ /* 0x001fe20003f0e000 */
[----:B------:R-:W-:Y:S02]  /*5170*/  IMAD.MOV.U32 R8, RZ, RZ, R2 ;  /* 0x000000ffff087224 */ /* 0x000fe400078e0002 */
[----:B------:R-:W-:Y:S02]  /*5180*/  IMAD.MOV.U32 R7, RZ, RZ, R9 ;  /* 0x000000ffff077224 */ /* 0x000fe400078e0009 */
        /* <DEDUP_REMOVED lines=13> */
.L_x_101:
[----:B------:R-:W-:Y:S05]  /*5260*/  BSYNC.RECONVERGENT B1 ;  /* 0x0000000000017941 */ /* 0x000fea0003800200 */
.L_x_100:
[----:B------:R-:W-:Y:S04]  /*5270*/  BSSY.RECONVERGENT B1, `(.L_x_102) ;  /* 0x000000c000017945 */ /* 0x000fe80003800200 */
[----:B------:R-:W-:Y:S05]  /*5280*/  @P2 BRA `(.L_x_103) ;  /* 0x0000000000282947 */ /* 0x000fea0003800000 */
[----:B----4-:R-:W2:Y:S01]  /*5290*/  S2R R4, SR_CgaCtaId ;  /* 0x0000000000047919 */ /* 0x010ea20000008800 */
[----:B0-----:R-:W-:Y:S02]  /*52a0*/  MOV R3, 0x400 ;  /* 0x0000040000037802 */ /* 0x001fe40000000f00 */
[----:B------:R-:W-:-:S04]  /*52b0*/  SHF.R.U32.HI R2, RZ, 0x1, R0 ;  /* 0x00000001ff027819 */ /* 0x000fc80000011600 */
[----:B------:R-:W-:Y:S02]  /*52c0*/  LOP3.LUT R2, R2, 0x1f0, RZ, 0xc0, !PT ;  /* 0x000001f002027812 */ /* 0x000fe400078ec0ff */
[----:B--2---:R-:W-:-:S05]  /*52d0*/  LEA R3, R4, R3, 0x18 ;  /* 0x0000000304037211 */ /* 0x004fca00078ec0ff */
[----:B------:R-:W-:Y:S02]  /*52e0*/  IMAD.IADD R5, R2, 0x1, R3 ;  /* 0x0000000102057824 */ /* 0x000fe400078e0203 */
[----:B------:R-:W-:Y:S02]  /*52f0*/  IMAD.MOV.U32 R2, RZ, RZ, R7 ;  /* 0x000000ffff027224 */ /* 0x000fe400078e0007 */
[----:B------:R-:W-:Y:S01]  /*5300*/  IMAD.MOV.U32 R3, RZ, RZ, R6 ;  /* 0x000000ffff037224 */ /* 0x000fe200078e0006 */
[----:B------:R2:W-:Y:S04]  /*5310*/  STS [R5+0x8], R8 ;  /* 0x0000080805007388 */ /* 0x0005e80000000800 */
[----:B------:R2:W-:Y:S02]  /*5320*/  STS.64 [R5+0x10], R2 ;  /* 0x0000100205007388 */ /* 0x0005e40000000a00 */
.L_x_103:
[----:B------:R-:W-:Y:S05]  /*5330*/  BSYNC.RECONVERGENT B1 ;  /* 0x0000000000017941 */ /* 0x000fea0003800200 */
.L_x_102:
        /* <DEDUP_REMOVED lines=8> */
[----:B----4-:R-:W2:Y:S04]  /*53c0*/  LDS.64 R4, [R24+0x20] ;  /* 0x0000200018047984 */ /* 0x010ea80000000a00 */
[----:B------:R4:W1:Y:S04]  /*53d0*/  LDS R18, [R24+0x28] ;  /* 0x0000280018127984 */ /* 0x0008680000000800 */
[----:B------:R4:W1:Y:S01]  /*53e0*/  LDS R16, [R24+0x38] ;  /* 0x0000380018107984 */ /* 0x0008620000000800 */
[----:B0-----:R-:W-:Y:S01]  /*53f0*/  FSETP.GEU.AND P0, PT, R8, R3, PT ;  /* 0x000000030800720b */ /* 0x001fe20003f0e000 */
[----:B------:R-:W-:-:S02]  /*5400*/  IMAD.MOV.U32 R19, RZ, RZ, R3 ;  /* 0x000000ffff137224 */ /* 0x000fc400078e0003 */
[----:B--2---:R-:W-:Y:S02]  /*5410*/  IMAD.MOV.U32 R21, RZ, RZ, R4 ;  /* 0x000000ffff157224 */ /* 0x004fe400078e0004 */
[----:B------:R-:W-:-:S08]  /*5420*/  IMAD.MOV.U32 R20, RZ, RZ, R5 ;  /* 0x000000ffff147224 */ /* 0x000fd000078e0005 */
[----:B-1--4-:R-:W-:Y:S05]  /*5430*/  @!P0 BRA `(.L_x_105) ;  /* 0x00000000002c8947 */ /* 0x012fea0003800000 */
        /* <DEDUP_REMOVED lines=11> */
.L_x_105:
[----:B------:R-:W-:Y:S05]  /*54f0*/  BSYNC.RECONVERGENT B1 ;  /* 0x0000000000017941 */ /* 0x000fea0003800200 */
.L_x_104:
[----:B------:R-:W0:Y:S01]  /*5500*/  LDS.64 R4, [R24+0x30] ;  /* 0x0000300018047984 */ /* 0x000e220000000a00 */
[----:B------:R-:W-:Y:S01]  /*5510*/  FSETP.GEU.AND P0, PT, R19, R18, PT ;  /* 0x000000121300720b */ /* 0x000fe20003f0e000 */
[----:B------:R-:W-:Y:S01]  /*5520*/  BSSY.RECONVERGENT B1, `(.L_x_106) ;  /* 0x0000019000017945 */ /* 0x000fe20003800200 */
[----:B------:R-:W-:Y:S01]  /*5530*/  IMAD.MOV.U32 R23, RZ, RZ, R18 ;  /* 0x000000ffff177224 */ /* 0x000fe200078e0012 */
[----:B------:R1:W2:Y:S04]  /*5540*/  LDS R17, [R24+0x48] ;  /* 0x0000480018117984 */ /* 0x0002a80000000800 */
[----:B------:R1:W4:Y:S04]  /*5550*/  LDS R15, [R24+0x58] ;  /* 0x00005800180f7984 */ /* 0x0003280000000800 */
[----:B------:R1:W1:Y:S04]  /*5560*/  LDS R14, [R24+0x68] ;  /* 0x00006800180e7984 */ /* 0x0002680000000800 */
[----:B------:R0:W1:Y:S04]  /*5570*/  LDS R0, [R24+0x78] ;  /* 0x0000780018007984 */ /* 0x0000680000000800 */
[----:B------:R0:W1:Y:S04]  /*5580*/  LDS.64 R6, [R24+0x40] ;  /* 0x0000400018067984 */ /* 0x0000680000000a00 */
[----:B------:R0:W1:Y:S04]  /*5590*/  LDS.64 R8, [R24+0x50] ;  /* 0x0000500018087984 */ /* 0x0000680000000a00 */
[----:B---3--:R3:W1:Y:S04]  /*55a0*/  LDS.64 R10, [R24+0x60] ;  /* 0x00006000180a7984 */ /* 0x0086680000000a00 */
        /* <DEDUP_REMOVED lines=16> */
.L_x_107:
[----:B------:R-:W-:Y:S05]  /*56b0*/  BSYNC.RECONVERGENT B1 ;  /* 0x0000000000017941 */ /* 0x000fea0003800200 */
.L_x_106:
        /* <DEDUP_REMOVED lines=17> */
.L_x_109:
[----:B------:R-:W-:Y:S05]  /*57d0*/  BSYNC.RECONVERGENT B1 ;  /* 0x0000000000017941 */ /* 0x000fea0003800200 */
.L_x_108:
[----:B--2---:R-:W-:Y:S01]  /*57e0*/  FSETP.GEU.AND P0, PT, R4, R17, PT ;  /* 0x000000110400720b */ /* 0x004fe20003f0e000 */
        /* <DEDUP_REMOVED lines=16> */
.L_x_111:
[----:B------:R-:W-:Y:S05]  /*58f0*/  BSYNC.RECONVERGENT B1 ;  /* 0x0000000000017941 */ /* 0x000fea0003800200 */
.L_x_110:
[----:B----4-:R-:W-:Y:S01]  /*5900*/  FSETP.GEU.AND P0, PT, R6, R15, PT ;  /* 0x0000000f0600720b */ /* 0x010fe20003f0e000 */
        /* <DEDUP_REMOVED lines=16> */
.L_x_113:
[----:B------:R-:W-:Y:S05]  /*5a10*/  BSYNC.RECONVERGENT B1 ;  /* 0x0000000000017941 */ /* 0x000fea0003800200 */
.L_x_112:
        /* <DEDUP_REMOVED lines=17> */
.L_x_115:
[----:B------:R-:W-:Y:S05]  /*5b30*/  BSYNC.RECONVERGENT B1 ;  /* 0x0000000000017941 */ /* 0x000fea0003800200 */
.L_x_114:
        /* <DEDUP_REMOVED lines=16> */
.L_x_36:
[----:B------:R-:W-:Y:S05]  /*5c40*/  BSYNC.RECONVERGENT B0 ;  /* 0x0000000000007941 */ /* 0x000fea0003800200 */
.L_x_3:
[----:B------:R-:W-:Y:S05]  /*5c50*/  @P1 EXIT ;  /* 0x000000000000194d */ /* 0x000fea0003800000 */
[----:B0-2-4-:R-:W0:Y:S01]  /*5c60*/  LDC.64 R2, c[0x0][0x388] ;  /* 0x0000e200ff027b82 */ /* 0x015e220000000a00 */
[----:B------:R-:W-:-:S04]  /*5c70*/  LOP3.LUT R7, R7, R6, RZ, 0x3c, !PT ;  /* 0x0000000607077212 */ /* 0x000fc800078e3cff */
[----:B------:R-:W-:-:S04]  /*5c80*/  LOP3.LUT R6, R7, R6, RZ, 0x3c, !PT ;  /* 0x0000000607067212 */ /* 0x000fc800078e3cff */
[----:B------:R-:W-:-:S05]  /*5c90*/  LOP3.LUT R7, R7, R6, RZ, 0x3c, !PT ;  /* 0x0000000607077212 */ /* 0x000fca00078e3cff */
[----:B0-----:R-:W-:Y:S04]  /*5ca0*/  STG.E.64 desc[UR10][R2.64+0x8], R6 ;  /* 0x0000080602007986 */ /* 0x001fe8000c101b0a */
[----:B------:R-:W-:Y:S01]  /*5cb0*/  STG.E desc[UR10][R2.64], R8 ;  /* 0x0000000802007986 */ /* 0x000fe2000c10190a */
[----:B------:R-:W-:Y:S05]  /*5cc0*/  EXIT ;  /* 0x000000000000794d */ /* 0x000fea0003800000 */
.L_x_116:
        /* <DEDUP_REMOVED lines=11> */
.L_x_1591:


//--------------------- .text._ZN6thrust24THRUST_300001_SM_1000_NS8cuda_cub4core6detail13_kernel_agentINS1_8__reduce11ReduceAgentINS0_12zip_iteratorIN4cuda3std3__45tupleIJNS0_10device_ptrIfEENS0_17counting_iteratorIlNS0_11use_defaultESF_SF_EEEEEEEPNSB_IJflEEESJ_lNS1_9__extrema9arg_max_fIflNSA_4lessIfEEEEEEJSI_SK_lN3cub18CUB_300001_SM_100013GridEvenShareIlEENSS_9GridQueueIyEESP_EEEvDpT0_ --------------------------
	.section	.text._ZN6thrust24THRUST_300001_SM_1000_NS8cuda_cub4core6detail13_kernel_agentINS1_8__reduce11ReduceAgentINS0_12zip_iteratorIN4cuda3std3__45tupleIJNS0_10device_ptrIfEENS0_17counting_iteratorIlNS0_11use_defaultESF_SF_EEEEEEEPNSB_IJflEEESJ_lNS1_9__extrema9arg_max_fIflNSA_4lessIfEEEEEEJSI_SK_lN3cub18CUB_300001_SM_100013GridEvenShareIlEENSS_9GridQueueIyEESP_EEEvDpT0_,"ax",@progbits
	.align	128
        .global         _ZN6thrust24THRUST_300001_SM_1000_NS8cuda_cub4core6detail13_kernel_agentINS1_8__reduce11ReduceAgentINS0_12zip_iteratorIN4cuda3std3__45tupleIJNS0_10device_ptrIfEENS0_17counting_iteratorIlNS0_11use_defaultESF_SF_EEEEEEEPNSB_IJflEEESJ_lNS1_9__extrema9arg_max_fIflNSA_4lessIfEEEEEEJSI_SK_lN3cub18CUB_300001_SM_100013GridEvenShareIlEENSS_9GridQueueIyEESP_EEEvDpT0_
        .type           _ZN6thrust24THRUST_300001_SM_1000_NS8cuda_cub4core6detail13_kernel_agentINS1_8__reduce11ReduceAgentINS0_12zip_iteratorIN4cuda3std3__45tupleIJNS0_10device_ptrIfEENS0_17counting_iteratorIlNS0_11use_defaultESF_SF_EEEEEEEPNSB_IJflEEESJ_lNS1_9__extrema9arg_max_fIflNSA_4lessIfEEEEEEJSI_SK_lN3cub18CUB_300001_SM_100013GridEvenShareIlEENSS_9GridQueueIyEESP_EEEvDpT0_,@function
        .size           _ZN6thrust24THRUST_300001_SM_1000_NS8cuda_cub4core6detail13_kernel_agentINS1_8__reduce11ReduceAgentINS0_12zip_iteratorIN4cuda3std3__45tupleIJNS0_10device_ptrIfEENS0_17counting_iteratorIlNS0_11use_defaultESF_SF_EEEEEEEPNSB_IJflEEESJ_lNS1_9__extrema9arg_max_fIflNSA_4lessIfEEEEEEJSI_SK_lN3cub18CUB_300001_SM_100013GridEvenShareIlEENSS_9GridQueueIyEESP_EEEvDpT0_,(.L_x_1592 - _ZN6thrust24THRUST_300001_SM_1000_NS8cuda_cub4core6detail13_kernel_agentINS1_8__reduce11ReduceAgentINS0_12zip_iteratorIN4cuda3std3__45tupleIJNS0_10device_ptrIfEENS0_17counting_iteratorIlNS0_11use_defaultESF_SF_EEEEEEEPNSB_IJflEEESJ_lNS1_9__extrema9arg_max_fIflNSA_4lessIfEEEEEEJSI_SK_lN3cub18CUB_300001_SM_100013GridEvenShareIlEENSS_9GridQueueIyEESP_EEEvDpT0_)
        .other          _ZN6thrust24THRUST_300001_SM_1000_NS8cuda_cub4core6detail13_kernel_agentINS1_8__reduce11ReduceAgentINS0_12zip_iteratorIN4cuda3std3__45tupleIJNS0_10device_ptrIfEENS0_17counting_iteratorIlNS0_11use_defaultESF_SF_EEEEEEEPNSB_IJflEEESJ_lNS1_9__extrema9arg_max_fIflNSA_4lessIfEEEEEEJSI_SK_lN3cub18CUB_300001_SM_100013GridEvenShareIlEENSS_9GridQueueIyEESP_EEEvDpT0_,@"STO_CUDA_ENTRY STV_DEFAULT"
_ZN6thrust24THRUST_300001_SM_1000_NS8cuda_cub4core6detail13_kernel_agentINS1_8__reduce11ReduceAgentINS0_12zip_iteratorIN4cuda3std3__45tupleIJNS0_10device_ptrIfEENS0_17counting_iteratorIlNS0_11use_defaultESF_SF_EEEEEEEPNSB_IJflEEESJ_lNS1_9__extrema9arg_max_fIflNSA_4lessIfEEEEEEJSI_SK_lN3cub18CUB_300001_SM_100013GridEvenShareIlEENSS_9GridQueueIyEESP_EEEvDpT0_:
.text._ZN6thrust24THRUST_300001_SM_1000_NS8cuda_cub4core6detail13_kernel_agentINS1_8__reduce11ReduceAgentINS0_12zip_iteratorIN4cuda3std3__45tupleIJNS0_10device_ptrIfEENS0_17counting_iteratorIlNS0_11use_defaultESF_SF_EEEEEEEPNSB_IJflEEESJ_lNS1_9__extrema9arg_max_fIflNSA_4lessIfEEEEEEJSI_SK_lN3cub18CUB_300001_SM_100013GridEvenShareIlEENSS_9GridQueueIyEESP_EEEvDpT0_:
[----:B------:R-:W-:Y:S01]  /*0000*/  LDC R1, c[0x0][0x37c] ;  /* 0x0000df00ff017b82 */ /* 0x000fe20000000800 */
[----:B------:R-:W0:Y:S01]  /*0010*/  S2R R0, SR_CTAID.X ;  /* 0x0000000000007919 */ /* 0x000e220000002500 */
[----:B------:R-:W1:Y:S01]  /*0020*/  LDCU.64 UR4, c[0x0][0x398] ;  /* 0x00007300ff0477ac */ /* 0x000e620008000a00 */
[----:B------:R-:W-:Y:S01]  /*0030*/  BSSY.RECONVERGENT B0, `(.L_x_117) ;  /* 0x00005a5000007945 */ /* 0x000fe20003800200 */
[----:B------:R-:W2:Y:S01]  /*0040*/  LDCU UR6, c[0x0][0x370] ;  /* 0x00006e00ff0677ac */ /* 0x000ea20008000800 */
[----:B------:R-:W3:Y:S01]  /*0050*/  LDCU.64 UR10, c[0x0][0x358] ;  /* 0x00006b00ff0a77ac */ /* 0x000ee20008000a00 */
[----:B-1----:R-:W-:Y:S02]  /*0060*/  IMAD.U32 R7, RZ, RZ, UR4 ;  /* 0x00000004ff077e24 */ /* 0x002fe4000f8e00ff */
[----:B------:R-:W-:Y:S01]  /*0070*/  IMAD.U32 R18, RZ, RZ, UR5 ;  /* 0x00000005ff127e24 */ /* 0x000fe2000f8e00ff */
[----:B--2---:R-:W-:Y:S01]  /*0080*/  UIMAD UR6, UR6, 0x500, URZ ;  /* 0x00000500060678a4 */ /* 0x004fe2000f8e02ff */
[----:B0-----:R-:W-:-:S05]  /*0090*/  IMAD R6, R0, 0x500, RZ ;  /* 0x0000050000067824 */ /* 0x001fca00078e02ff */
[----:B------:R-:W-:-:S04]  /*00a0*/  IADD3 R2, P1, PT, R6, 0x500, RZ ;  /* 0x0000050006027810 */ /* 0x000fc80007f3e0ff */
[----:B------:R-:W-:Y:S01]  /*00b0*/  ISETP.GT.U32.AND P0, PT, R2, R7, PT ;  /* 0x000000070200720c */ /* 0x000fe20003f04070 */
[----:B------:R-:W-:-:S05]  /*00c0*/  IMAD.X R3, RZ, RZ, RZ, P1 ;  /* 0x000000ffff037224 */ /* 0x000fca00008e06ff */
[----:B------:R-:W-:-:S13]  /*00d0*/  ISETP.GT.AND.EX P0, PT, R3, R18, PT, P0 ;  /* 0x000000120300720c */ /* 0x000fda0003f04300 */
[----:B---3--:R-:W-:Y:S05]  /*00e0*/  @!P0 BRA `(.L_x_118) ;  /* 0x0000003000d48947 */ /* 0x008fea0003800000 */
[----:B------:R-:W0:Y:S01]  /*00f0*/  S2R R9, SR_TID.X ;  /* 0x0000000000097919 */ /* 0x000e220000002100 */
[----:B------:R-:W-:Y:S01]  /*0100*/  IMAD.IADD R10, R7, 0x1, -R6 ;  /* 0x00000001070a7824 */ /* 0x000fe200078e0a06 */
[----:B------:R-:W-:Y:S01]  /*0110*/  BSSY.RECONVERGENT B1, `(.L_x_119) ;  /* 0x0000010000017945 */ /* 0x000fe20003800200 */
[----:B------:R-:W-:Y:S02]  /*0120*/  IMAD.MOV.U32 R12, RZ, RZ, RZ ;  /* 0x000000ffff0c7224 */ /* 0x000fe400078e00ff */
[----:B------:R-:W-:Y:S02]  /*0130*/  IMAD.MOV.U32 R11, RZ, RZ, RZ ;  /* 0x000000ffff0b7224 */ /* 0x000fe400078e00ff */
[----:B------:R-:W-:Y:S01]  /*0140*/  IMAD.MOV.U32 R8, RZ, RZ, RZ ;  /* 0x000000ffff087224 */ /* 0x000fe200078e00ff */
[----:B0-----:R-:W-:Y:S01]  /*0150*/  ISETP.GE.AND P0, PT, R9, R10, PT ;  /* 0x0000000a0900720c */ /* 0x001fe20003f06270 */
[----:B------:R-:W-:-:S12]  /*0160*/  IMAD.MOV.U32 R13, RZ, RZ, R9 ;  /* 0x000000ffff0d7224 */ /* 0x000fd800078e0009 */
[----:B------:R-:W-:Y:S05]  /*0170*/  @P0 BRA `(.L_x_120) ;  /* 0x0000000000240947 */ /* 0x000fea0003800000 */
[----:B------:R-:W0:Y:S01]  /*0180*/  LDCU.128 UR4, c[0x0][0x380] ;  /* 0x00007000ff0477ac */ /* 0x000e220008000c00 */
[----:B------:R-:W-:-:S05]  /*0190*/  IADD3 R11, P0, PT, R6, R9, RZ ;  /* 0x00000009060b7210 */ /* 0x000fca0007f1e0ff */
[----:B------:R-:W-:Y:S01]  /*01a0*/  IMAD.X R8, RZ, RZ, RZ, P0 ;  /* 0x000000ffff087224 */ /* 0x000fe200000e06ff */
[----:B0-----:R-:W-:-:S04]  /*01b0*/  LEA R2, P1, R11, UR4, 0x2 ;  /* 0x000000040b027c11 */ /* 0x001fc8000f8210ff */
[----:B------:R-:W-:-:S05]  /*01c0*/  LEA.HI.X R3, R11, UR5, R8, 0x2, P1 ;  /* 0x000000050b037c11 */ /* 0x000fca00088f1408 */
[----:B------:R0:W5:Y:S01]  /*01d0*/  LDG.E R12, desc[UR10][R2.64] ;  /* 0x0000000a020c7981 */ /* 0x000162000c1e1900 */
[----:B------:R-:W-:Y:S01]  /*01e0*/  IADD3 R11, P0, PT, R11, UR6, RZ ;  /* 0x000000060b0b7c10 */ /* 0x000fe2000ff1e0ff */
[----:B------:R-:W-:-:S03]  /*01f0*/  VIADD R13, R9, 0x100 ;  /* 0x00000100090d7836 */ /* 0x000fc60000000000 */
[----:B------:R-:W-:-:S09]  /*0200*/  IADD3.X R8, PT, PT, R8, UR7, RZ, P0, !PT ;  /* 0x0000000708087c10 */ /* 0x000fd200087fe4ff */
.L_x_120:
[----:B------:R-:W-:Y:S05]  /*0210*/  BSYNC.RECONVERGENT B1 ;  /* 0x0000000000017941 */ /* 0x000fea0003800200 */
.L_x_119:
[----:B------:R-:W-:Y:S01]  /*0220*/  ISETP.GE.AND P0, PT, R13, R10, PT ;  /* 0x0000000a0d00720c */ /* 0x000fe20003f06270 */
[----:B------:R-:W-:-:S12]  /*0230*/  BSSY.RECONVERGENT B1, `(.L_x_121) ;  /* 0x0000099000017945 */ /* 0x000fd80003800200 */
[----:B------:R-:W-:Y:S05]  /*0240*/  @P0 BRA `(.L_x_122) ;  /* 0x00000008005c0947 */ /* 0x000fea0003800000 */
[----:B0-----:R-:W-:Y:S01]  /*0250*/  LOP3.LUT R2, RZ, R13, RZ, 0x33, !PT ;  /* 0x0000000dff027212 */ /* 0x001fe200078e33ff */
[----:B------:R-:W-:Y:S03]  /*0260*/  BSSY.RECONVERGENT B2, `(.L_x_123) ;  /* 0x000002e000027945 */ /* 0x000fe60003800200 */
[----:B------:R-:W-:-:S04]  /*0270*/  IADD3 R15, PT, PT, -R6, R7, R2 ;  /* 0x00000007060f7210 */ /* 0x000fc80007ffe102 */
[----:B------:R-:W-:-:S04]  /*0280*/  LOP3.LUT R2, R15, 0x300, RZ, 0xc0, !PT ;  /* 0x000003000f027812 */ /* 0x000fc800078ec0ff */
[----:B------:R-:W-:-:S13]  /*0290*/  ISETP.NE.AND P0, PT, R2, 0x300, PT ;  /* 0x000003000200780c */ /* 0x000fda0003f05270 */
[----:B------:R-:W-:Y:S05]  /*02a0*/  @!P0 BRA `(.L_x_124) ;  /* 0x0000000000a48947 */ /* 0x000fea0003800000 */
[----:B------:R-:W0:Y:S01]  /*02b0*/  LDCU.128 UR4, c[0x0][0x380] ;  /* 0x00007000ff0477ac */ /* 0x000e220008000c00 */
[----:B------:R-:W-:Y:S02]  /*02c0*/  IADD3 R3, P0, PT, R6, R13, RZ ;  /* 0x0000000d06037210 */ /* 0x000fe40007f1e0ff */
[----:B------:R-:W-:-:S03]  /*02d0*/  LEA.HI R2, R15, 0x1, RZ, 0x18 ;  /* 0x000000010f027811 */ /* 0x000fc600078fc0ff */
[----:B------:R-:W-:Y:S01]  /*02e0*/  IMAD.X R14, RZ, RZ, RZ, P0 ;  /* 0x000000ffff0e7224 */ /* 0x000fe200000e06ff */
[----:B------:R-:W-:-:S05]  /*02f0*/  LOP3.LUT R2, R2, 0x3, RZ, 0xc0, !PT ;  /* 0x0000000302027812 */ /* 0x000fca00078ec0ff */
[----:B------:R-:W-:Y:S01]  /*0300*/  IMAD.MOV R4, RZ, RZ, -R2 ;  /* 0x000000ffff047224 */ /* 0x000fe200078e0a02 */
[C---:B0-----:R-:W-:Y:S02]  /*0310*/  LEA R5, P2, R3.reuse, UR4, 0x2 ;  /* 0x0000000403057c11 */ /* 0x041fe4000f8410ff */
[C---:B------:R-:W-:Y:S02]  /*0320*/  IADD3 R7, P1, PT, R3.reuse, UR6, RZ ;  /* 0x0000000603077c10 */ /* 0x040fe4000ff3e0ff */
[----:B------:R-:W-:Y:S02]  /*0330*/  LEA.HI.X R3, R3, UR5, R14, 0x2, P2 ;  /* 0x0000000503037c11 */ /* 0x000fe400090f140e */
[----:B------:R-:W-:-:S09]  /*0340*/  IADD3.X R14, PT, PT, R14, UR7, RZ, P1, !PT ;  /* 0x000000070e0e7c10 */ /* 0x000fd20008ffe4ff */
.L_x_127:
[----:B------:R-:W-:-:S05]  /*0350*/  IMAD.MOV.U32 R2, RZ, RZ, R5 ;  /* 0x000000ffff027224 */ /* 0x000fca00078e0005 */
[----:B------:R-:W2:Y:S01]  /*0360*/  LDG.E R19, desc[UR10][R2.64] ;  /* 0x0000000a02137981 */ /* 0x000ea2000c1e1900 */
[----:B------:R-:W-:Y:S01]  /*0370*/  VIADD R4, R4, 0x1 ;  /* 0x0000000104047836 */ /* 0x000fe20000000000 */
[----:B------:R-:W-:Y:S01]  /*0380*/  BSSY.RECONVERGENT B3, `(.L_x_125) ;  /* 0x0000016000037945 */ /* 0x000fe20003800200 */
[----:B------:R-:W-:Y:S01]  /*0390*/  IMAD.MOV.U32 R18, RZ, RZ, R11 ;  /* 0x000000ffff127224 */ /* 0x000fe200078e000b */
[----:B------:R-:W-:Y:S01]  /*03a0*/  IADD3 R5, P3, PT, R5, 0x400, RZ ;  /* 0x0000040005057810 */ /* 0x000fe20007f7e0ff */
[----:B------:R-:W-:Y:S01]  /*03b0*/  IMAD.MOV.U32 R17, RZ, RZ, R8 ;  /* 0x000000ffff117224 */ /* 0x000fe200078e0008 */
[----:B------:R-:W-:Y:S01]  /*03c0*/  ISETP.NE.AND P2, PT, R4, RZ, PT ;  /* 0x000000ff0400720c */ /* 0x000fe20003f45270 */
[----:B-----5:R-:W-:Y:S02]  /*03d0*/  IMAD.MOV.U32 R16, RZ, RZ, R12 ;  /* 0x000000ffff107224 */ /* 0x020fe400078e000c */
[----:B------:R-:W-:Y:S02]  /*03e0*/  IMAD.MOV.U32 R11, RZ, RZ, R7 ;  /* 0x000000ffff0b7224 */ /* 0x000fe400078e0007 */
[----:B------:R-:W-:Y:S01]  /*03f0*/  IMAD.MOV.U32 R8, RZ, RZ, R14 ;  /* 0x000000ffff087224 */ /* 0x000fe200078e000e */
[----:B--2---:R-:W-:Y:S01]  /*0400*/  FSETP.GEU.AND P0, PT, R12, R19, PT ;  /* 0x000000130c00720b */ /* 0x004fe20003f0e000 */
[----:B------:R-:W-:-:S12]  /*0410*/  IMAD.MOV.U32 R12, RZ, RZ, R19 ;  /* 0x000000ffff0c7224 */ /* 0x000fd800078e0013 */
        /* <DEDUP_REMOVED lines=12> */
.L_x_126:
[----:B------:R-:W-:Y:S05]  /*04e0*/  BSYNC.RECONVERGENT B3 ;  /* 0x0000000000037941 */ /* 0x000fea0003800200 */
.L_x_125:
[----:B------:R-:W-:Y:S01]  /*04f0*/  IADD3 R7, P0, PT, R7, 0x100, RZ ;  /* 0x0000010007077810 */ /* 0x000fe20007f1e0ff */
[----:B------:R-:W-:Y:S02]  /*0500*/  VIADD R13, R13, 0x100 ;  /* 0x000001000d0d7836 */ /* 0x000fe40000000000 */
[----:B------:R-:W-:Y:S02]  /*0510*/  IMAD.X R3, RZ, RZ, R3, P3 ;  /* 0x000000ffff037224 */ /* 0x000fe400018e0603 */
[----:B------:R-:W-:Y:S01]  /*0520*/  IMAD.X R14, RZ, RZ, R14, P0 ;  /* 0x000000ffff0e7224 */ /* 0x000fe200000e060e */
[----:B------:R-:W-:Y:S07]  /*0530*/  @P2 BRA `(.L_x_127) ;  /* 0xfffffffc00842947 */ /* 0x000fee000383ffff */
.L_x_124:
[----:B------:R-:W-:Y:S05]  /*0540*/  BSYNC.RECONVERGENT B2 ;  /* 0x0000000000027941 */ /* 0x000fea0003800200 */
.L_x_123:
[----:B------:R-:W-:-:S13]  /*0550*/  ISETP.GE.U32.AND P0, PT, R15, 0x300, PT ;  /* 0x000003000f00780c */ /* 0x000fda0003f06070 */
[----:B------:R-:W-:Y:S05]  /*0560*/  @!P0 BRA `(.L_x_122) ;  /* 0x0000000400948947 */ /* 0x000fea0003800000 */
[----:B------:R-:W0:Y:S01]  /*0570*/  LDC.64 R4, c[0x0][0x380] ;  /* 0x0000e000ff047b82 */ /* 0x000e220000000a00 */
[----:B------:R-:W-:-:S07]  /*0580*/  VIADD R7, R13, 0x200 ;  /* 0x000002000d077836 */ /* 0x000fce0000000000 */
[----:B------:R-:W1:Y:S02]  /*0590*/  LDC.64 R2, c[0x0][0x388] ;  /* 0x0000e200ff027b82 */ /* 0x000e640000000a00 */
.L_x_136:
[----:B------:R-:W-:-:S05]  /*05a0*/  VIADD R13, R7, 0xfffffe00 ;  /* 0xfffffe00070d7836 */ /* 0x000fca0000000000 */
[----:B------:R-:W-:-:S04]  /*05b0*/  IADD3 R19, P0, PT, R6, R13, RZ ;  /* 0x0000000d06137210 */ /* 0x000fc80007f1e0ff */
[----:B------:R-:W-:Y:S02]  /*05c0*/  LEA.HI.X.SX32 R18, R13, RZ, 0x1, P0 ;  /* 0x000000ff0d127211 */ /* 0x000fe400000f0eff */
[----:B0-----:R-:W-:-:S04]  /*05d0*/  LEA R16, P0, R19, R4, 0x2 ;  /* 0x0000000413107211 */ /* 0x001fc800078010ff */
[----:B------:R-:W-:-:S05]  /*05e0*/  LEA.HI.X R17, R19, R5, R18, 0x2, P0 ;  /* 0x0000000513117211 */ /* 0x000fca00000f1412 */
[----:B------:R-:W2:Y:S04]  /*05f0*/  LDG.E R25, desc[UR10][R16.64] ;  /* 0x0000000a10197981 */ /* 0x000ea8000c1e1900 */
[----:B-----5:R0:W5:Y:S04]  /*0600*/  LDG.E R15, desc[UR10][R16.64+0x400] ;  /* 0x0004000a100f7981 */ /* 0x020168000c1e1900 */
[----:B------:R0:W5:Y:S04]  /*0610*/  LDG.E R13, desc[UR10][R16.64+0x800] ;  /* 0x0008000a100d7981 */ /* 0x000168000c1e1900 */
[----:B------:R0:W5:Y:S01]  /*0620*/  LDG.E R14, desc[UR10][R16.64+0xc00] ;  /* 0x000c000a100e7981 */ /* 0x000162000c1e1900 */
[----:B-1----:R-:W-:Y:S01]  /*0630*/  IADD3 R20, P1, PT, R19, R2, RZ ;  /* 0x0000000213147210 */ /* 0x002fe20007f3e0ff */
[----:B------:R-:W-:Y:S01]  /*0640*/  BSSY.RECONVERGENT B2, `(.L_x_128) ;  /* 0x0000013000027945 */ /* 0x000fe20003800200 */
[----:B------:R-:W-:-:S03]  /*0650*/  VIADD R19, R7, 0xffffff00 ;  /* 0xffffff0007137836 */ /* 0x000fc60000000000 */
[----:B------:R-:W-:Y:S02]  /*0660*/  IMAD.X R23, R18, 0x1, R3, P1 ;  /* 0x0000000112177824 */ /* 0x000fe400008e0603 */
[----:B------:R-:W-:Y:S02]  /*0670*/  IMAD.MOV.U32 R21, RZ, RZ, R20 ;  /* 0x000000ffff157224 */ /* 0x000fe400078e0014 */
[----:B------:R-:W-:Y:S01]  /*0680*/  IMAD.MOV.U32 R22, RZ, RZ, R23 ;  /* 0x000000ffff167224 */ /* 0x000fe200078e0017 */
[----:B--2---:R-:W-:Y:S01]  /*0690*/  FSETP.GEU.AND P0, PT, R12, R25, PT ;  /* 0x000000190c00720b */ /* 0x004fe20003f0e000 */
[----:B------:R-:W-:-:S12]  /*06a0*/  IMAD.MOV.U32 R18, RZ, RZ, R25 ;  /* 0x000000ffff127224 */ /* 0x000fd800078e0019 */
[----:B0-----:R-:W-:Y:S05]  /*06b0*/  @!P0 BRA `(.L_x_129) ;  /* 0x00000000002c8947 */ /* 0x001fea0003800000 */
        /* <DEDUP_REMOVED lines=11> */
.L_x_129:
[----:B------:R-:W-:Y:S05]  /*0770*/  BSYNC.RECONVERGENT B2 ;  /* 0x0000000000027941 */ /* 0x000fea0003800200 */
.L_x_128:
[----:B-----5:R-:W-:Y:S01]  /*0780*/  FSETP.GEU.AND P0, PT, R18, R15, PT ;  /* 0x0000000f1200720b */ /* 0x020fe20003f0e000 */
[----:B------:R-:W-:Y:S01]  /*0790*/  BSSY.RECONVERGENT B2, `(.L_x_130) ;  /* 0x0000013000027945 */ /* 0x000fe20003800200 */
[----:B------:R-:W-:Y:S02]  /*07a0*/  SHF.R.S32.HI R8, RZ, 0x1f, R19 ;  /* 0x0000001fff087819 */ /* 0x000fe40000011413 */
[----:B------:R-:W-:-:S04]  /*07b0*/  IADD3 R12, P1, P2, R19, R2, R6 ;  /* 0x00000002130c7210 */ /* 0x000fc80007a3e006 */
[----:B------:R-:W-:Y:S01]  /*07c0*/  IADD3.X R11, PT, PT, R8, R3, RZ, P1, P2 ;  /* 0x00000003080b7210 */ /* 0x000fe20000fe44ff */
[----:B------:R-:W-:Y:S02]  /*07d0*/  IMAD.MOV.U32 R19, RZ, RZ, R12 ;  /* 0x000000ffff137224 */ /* 0x000fe400078e000c */
[----:B------:R-:W-:Y:S02]  /*07e0*/  IMAD.MOV.U32 R8, RZ, RZ, R15 ;  /* 0x000000ffff087224 */ /* 0x000fe400078e000f */
[----:B------:R-:W-:Y:S01]  /*07f0*/  IMAD.MOV.U32 R20, RZ, RZ, R11 ;  /* 0x000000ffff147224 */ /* 0x000fe200078e000b */
[----:B------:R-:W-:Y:S06]  /*0800*/  @!P0 BRA `(.L_x_131) ;  /* 0x00000000002c8947 */ /* 0x000fec0003800000 */
        /* <DEDUP_REMOVED lines=11> */
.L_x_131:
[----:B------:R-:W-:Y:S05]  /*08c0*/  BSYNC.RECONVERGENT B2 ;  /* 0x0000000000027941 */ /* 0x000fea0003800200 */
.L_x_130:
[----:B------:R-:W-:Y:S01]  /*08d0*/  FSETP.GEU.AND P0, PT, R8, R13, PT ;  /* 0x0000000d0800720b */ /* 0x000fe20003f0e000 */
[C---:B------:R-:W-:Y:S01]  /*08e0*/  VIADD R11, R7.reuse, 0x100 ;  /* 0x00000100070b7836 */ /* 0x040fe20000000000 */
[----:B------:R-:W-:Y:S01]  /*08f0*/  SHF.R.S32.HI R12, RZ, 0x1f, R7 ;  /* 0x0000001fff0c7819 */ /* 0x000fe20000011407 */
[----:B------:R-:W-:Y:S01]  /*0900*/  BSSY.RECONVERGENT B2, `(.L_x_132) ;  /* 0x0000014000027945 */ /* 0x000fe20003800200 */
[-CC-:B------:R-:W-:Y:S01]  /*0910*/  IADD3 R18, P1, P4, R7, R2.reuse, R6.reuse ;  /* 0x0000000207127210 */ /* 0x180fe20007c3e006 */
[----:B------:R-:W-:Y:S01]  /*0920*/  IMAD.MOV.U32 R15, RZ, RZ, R13 ;  /* 0x000000ffff0f7224 */ /* 0x000fe200078e000d */
[----:B------:R-:W-:Y:S02]  /*0930*/  IADD3 R23, P2, P3, R11, R2, R6 ;  /* 0x000000020b177210 */ /* 0x000fe40007b5e006 */
[----:B------:R-:W-:Y:S01]  /*0940*/  IADD3.X R21, PT, PT, R12, R3, RZ, P1, P4 ;  /* 0x000000030c157210 */ /* 0x000fe20000fe84ff */
[----:B------:R-:W-:Y:S01]  /*0950*/  IMAD.MOV.U32 R16, RZ, RZ, R18 ;  /* 0x000000ffff107224 */ /* 0x000fe200078e0012 */
[----:B------:R-:W-:-:S03]  /*0960*/  SHF.R.S32.HI R12, RZ, 0x1f, R11 ;  /* 0x0000001fff0c7819 */ /* 0x000fc6000001140b */
        /* <DEDUP_REMOVED lines=13> */
.L_x_133:
[----:B------:R-:W-:Y:S05]  /*0a40*/  BSYNC.RECONVERGENT B2 ;  /* 0x0000000000027941 */ /* 0x000fea0003800200 */
.L_x_132:
[----:B------:R-:W-:Y:S01]  /*0a50*/  FSETP.GEU.AND P0, PT, R15, R14, PT ;  /* 0x0000000e0f00720b */ /* 0x000fe20003f0e000 */
[----:B------:R-:W-:Y:S01]  /*0a60*/  BSSY.RECONVERGENT B2, `(.L_x_134) ;  /* 0x0000011000027945 */ /* 0x000fe20003800200 */
[----:B------:R-:W-:Y:S01]  /*0a70*/  IADD3.X R18, PT, PT, R12, R3, RZ, P2, P3 ;  /* 0x000000030c127210 */ /* 0x000fe200017e64ff */
[----:B------:R-:W-:Y:S02]  /*0a80*/  IMAD.MOV.U32 R11, RZ, RZ, R23 ;  /* 0x000000ffff0b7224 */ /* 0x000fe400078e0017 */
[----:B------:R-:W-:Y:S02]  /*0a90*/  IMAD.MOV.U32 R12, RZ, RZ, R14 ;  /* 0x000000ffff0c7224 */ /* 0x000fe400078e000e */
[----:B------:R-:W-:-:S06]  /*0aa0*/  IMAD.MOV.U32 R8, RZ, RZ, R18 ;  /* 0x000000ffff087224 */ /* 0x000fcc00078e0012 */
        /* <DEDUP_REMOVED lines=12> */
.L_x_135:
[----:B------:R-:W-:Y:S05]  /*0b70*/  BSYNC.RECONVERGENT B2 ;  /* 0x0000000000027941 */ /* 0x000fea0003800200 */
.L_x_134:
[C---:B------:R-:W-:Y:S02]  /*0b80*/  VIADD R13, R7.reuse, 0x200 ;  /* 0x00000200070d7836 */ /* 0x040fe40000000000 */
[----:B------:R-:W-:-:S03]  /*0b90*/  VIADD R7, R7, 0x400 ;  /* 0x0000040007077836 */ /* 0x000fc60000000000 */
[----:B------:R-:W-:-:S13]  /*0ba0*/  ISETP.GE.AND P0, PT, R13, R10, PT ;  /* 0x0000000a0d00720c */ /* 0x000fda0003f06270 */
[----:B------:R-:W-:Y:S05]  /*0bb0*/  @!P0 BRA `(.L_x_136) ;  /* 0xfffffff800788947 */ /* 0x000fea000383ffff */
.L_x_122:
[----:B------:R-:W-:Y:S05]  /*0bc0*/  BSYNC.RECONVERGENT B1 ;  /* 0x0000000000017941 */ /* 0x000fea0003800200 */
.L_x_121:
[----:B------:R-:W-:-:S13]  /*0bd0*/  ISETP.GE.AND P0, PT, R10, 0x100, PT ;  /* 0x000001000a00780c */ /* 0x000fda0003f06270 */
[----:B------:R-:W-:Y:S05]  /*0be0*/  @!P0 BRA `(.L_x_137) ;  /* 0x00000010008c8947 */ /* 0x000fea0003800000 */
[----:B------:R-:W1:Y:S01]  /*0bf0*/  S2R R10, SR_LANEID ;  /* 0x00000000000a7919 */ /* 0x000e620000000000 */
[----:B------:R-:W-:Y:S01]  /*0c00*/  BSSY.RECONVERGENT B1, `(.L_x_138) ;  /* 0x000001b000017945 */ /* 0x000fe20003800200 */
[----:B------:R-:W-:Y:S01]  /*0c10*/  IMAD.MOV.U32 R6, RZ, RZ, R11 ;  /* 0x000000ffff067224 */ /* 0x000fe200078e000b */
[----:B0----5:R0:W2:Y:S01]  /*0c20*/  SHFL.DOWN PT, R3, R12, 0x1, 0x1f ;  /* 0x08201f000c037f89 */ /* 0x0210a200000e0000 */
[----:B------:R-:W-:Y:S02]  /*0c30*/  IMAD.MOV.U32 R7, RZ, RZ, R8 ;  /* 0x000000ffff077224 */ /* 0x000fe400078e0008 */
[----:B------:R-:W-:Y:S01]  /*0c40*/  IMAD.MOV.U32 R2, RZ, RZ, R12 ;  /* 0x000000ffff027224 */ /* 0x000fe200078e000c */
[----:B------:R0:W3:Y:S04]  /*0c50*/  SHFL.DOWN PT, R4, R11, 0x1, 0x1f ;  /* 0x08201f000b047f89 */ /* 0x0000e800000e0000 */
[----:B------:R0:W4:Y:S01]  /*0c60*/  SHFL.DOWN PT, R5, R8, 0x1, 0x1f ;  /* 0x08201f0008057f89 */ /* 0x00012200000e0000 */
[----:B-1----:R-:W-:-:S02]  /*0c70*/  ISETP.GT.AND P0, PT, R10, 0x1e, PT ;  /* 0x0000001e0a00780c */ /* 0x002fc40003f04270 */
[C---:B------:R-:W-:Y:S02]  /*0c80*/  ISETP.GT.AND P1, PT, R10.reuse, 0x1d, PT ;  /* 0x0000001d0a00780c */ /* 0x040fe40003f24270 */
[----:B------:R-:W-:-:S09]  /*0c90*/  ISETP.GT.AND P3, PT, R10, 0x1b, PT ;  /* 0x0000001b0a00780c */ /* 0x000fd20003f64270 */
[----:B0-234-:R-:W-:Y:S05]  /*0ca0*/  @P0 BRA `(.L_x_139) ;  /* 0x0000000000400947 */ /* 0x01dfea0003800000 */
        /* <DEDUP_REMOVED lines=16> */
.L_x_139:
[----:B------:R-:W-:Y:S05]  /*0db0*/  BSYNC.RECONVERGENT B1 ;  /* 0x0000000000017941 */ /* 0x000fea0003800200 */
.L_x_138:
        /* <DEDUP_REMOVED lines=27> */
.L_x_141:
[----:B------:R-:W-:Y:S05]  /*0f70*/  BSYNC.RECONVERGENT B1 ;  /* 0x0000000000017941 */ /* 0x000fea0003800200 */
.L_x_140:
        /* <DEDUP_REMOVED lines=9> */
[----:B0-----:R-:W-:Y:S02]  /*1010*/  IMAD.MOV.U32 R6, RZ, RZ, R11 ;  /* 0x000000ffff067224 */ /* 0x001fe400078e000b */
[----:B-1----:R-:W-:Y:S02]  /*1020*/  IMAD.MOV.U32 R7, RZ, RZ, R10 ;  /* 0x000000ffff077224 */ /* 0x002fe400078e000a */
        /* <DEDUP_REMOVED lines=13> */
.L_x_143:
[----:B------:R-:W-:Y:S05]  /*1100*/  BSYNC.RECONVERGENT B1 ;  /* 0x0000000000017941 */ /* 0x000fea0003800200 */
.L_x_142:
        /* <DEDUP_REMOVED lines=9> */
[----:B---3--:R-:W-:Y:S02]  /*11a0*/  IMAD.MOV.U32 R4, RZ, RZ, R13 ;  /* 0x000000ffff047224 */ /* 0x008fe400078e000d */
        /* <DEDUP_REMOVED lines=14> */
.L_x_145:
[----:B------:R-:W-:Y:S05]  /*1290*/  BSYNC.RECONVERGENT B1 ;  /* 0x0000000000017941 */ /* 0x000fea0003800200 */
.L_x_144:
[----:B0-----:R0:W0:Y:S01]  /*12a0*/  SHFL.DOWN PT, R2, R3, 0x10, 0x1f ;  /* 0x0a001f0003027f89 */ /* 0x00102200000e0000 */
[----:B------:R-:W-:Y:S01]  /*12b0*/  BSSY.RECONVERGENT B1, `(.L_x_146) ;  /* 0x0000017000017945 */ /* 0x000fe20003800200 */
[----:B--2---:R-:W-:Y:S02]  /*12c0*/  IMAD.MOV.U32 R7, RZ, RZ, R4 ;  /* 0x000000ffff077224 */ /* 0x004fe400078e0004 */
[----:B------:R2:W0:Y:S01]  /*12d0*/  SHFL.DOWN PT, R11, R4, 0x10, 0x1f ;  /* 0x0a001f00040b7f89 */ /* 0x00042200000e0000 */
[----:B----4-:R-:W-:Y:S02]  /*12e0*/  IMAD.MOV.U32 R8, RZ, RZ, R5 ;  /* 0x000000ffff087224 */ /* 0x010fe400078e0005 */
[----:B------:R-:W-:Y:S01]  /*12f0*/  IMAD.MOV.U32 R6, RZ, RZ, R3 ;  /* 0x000000ffff067224 */ /* 0x000fe200078e0003 */
[----:B-1----:R2:W1:Y:S01]  /*1300*/  SHFL.DOWN PT, R10, R5, 0x10, 0x1f ;  /* 0x0a001f00050a7f89 */ /* 0x00246200000e0000 */
[----:B------:R-:W-:Y:S05]  /*1310*/  @P4 BRA `(.L_x_147) ;  /* 0x0000000000404947 */ /* 0x000fea0003800000 */
[----:B0-----:R-:W-:Y:S01]  /*1320*/  FSETP.GEU.AND P0, PT, R3, R2, PT ;  /* 0x000000020300720b */ /* 0x001fe20003f0e000 */
[----:B------:R-:W-:Y:S02]  /*1330*/  IMAD.MOV.U32 R7, RZ, RZ, R11 ;  /* 0x000000ffff077224 */ /* 0x000fe400078e000b */
        /* <DEDUP_REMOVED lines=14> */
.L_x_147:
[----:B------:R-:W-:Y:S05]  /*1420*/  BSYNC.RECONVERGENT B1 ;  /* 0x0000000000017941 */ /* 0x000fea0003800200 */
.L_x_146:
[----:B------:R-:W-:Y:S04]  /*1430*/  BSSY.RECONVERGENT B1, `(.L_x_148) ;  /* 0x000000c000017945 */ /* 0x000fe80003800200 */
[----:B------:R-:W-:Y:S05]  /*1440*/  @P2 BRA `(.L_x_149) ;  /* 0x0000000000282947 */ /* 0x000fea0003800000 */
[----:B--2---:R-:W2:Y:S01]  /*1450*/  S2R R4, SR_CgaCtaId ;  /* 0x0000000000047919 */ /* 0x004ea20000008800 */
        /* <DEDUP_REMOVED lines=9> */
.L_x_149:
[----:B------:R-:W-:Y:S05]  /*14f0*/  BSYNC.RECONVERGENT B1 ;  /* 0x0000000000017941 */ /* 0x000fea0003800200 */
.L_x_148:
[----:B------:R-:W-:Y:S01]  /*1500*/  BAR.SYNC.DEFER_BLOCKING 0x0 ;  /* 0x0000000000007b1d */ /* 0x000fe20000010000 */
[----:B------:R-:W-:-:S13]  /*1510*/  ISETP.NE.AND P2, PT, R9, RZ, PT ;  /* 0x000000ff0900720c */ /* 0x000fda0003f45270 */
[----:B------:R-:W-:Y:S05]  /*1520*/  @P2 BRA `(.L_x_150) ;  /* 0x0000004400542947 */ /* 0x000fea0003800000 */
[----:B0---4-:R-:W0:Y:S01]  /*1530*/  S2R R3, SR_CgaCtaId ;  /* 0x0000000000037919 */ /* 0x011e220000008800 */
[----:B------:R-:W-:Y:S01]  /*1540*/  MOV R2, 0x400 ;  /* 0x0000040000027802 */ /* 0x000fe20000000f00 */
[----:B------:R-:W-:Y:S03]  /*1550*/  BSSY.RECONVERGENT B1, `(.L_x_151) ;  /* 0x0000016000017945 */ /* 0x000fe60003800200 */
[----:B0-----:R-:W-:-:S05]  /*1560*/  LEA R26, R3, R2, 0x18 ;  /* 0x00000002031a7211 */ /* 0x001fca00078ec0ff */
[----:B--2---:R-:W0:Y:S04]  /*1570*/  LDS R5, [R26+0x18] ;  /* 0x000018001a057984 */ /* 0x004e280000000800 */
[----:B------:R2:W4:Y:S04]  /*1580*/  LDS.64 R2, [R26+0x20] ;  /* 0x000020001a027984 */ /* 0x0005280000000a00 */
[----:B------:R2:W1:Y:S04]  /*1590*/  LDS R22, [R26+0x28] ;  /* 0x000028001a167984 */ /* 0x0004680000000800 */
[----:B------:R2:W1:Y:S01]  /*15a0*/  LDS R16, [R26+0x38] ;  /* 0x000038001a107984 */ /* 0x0004620000000800 */
[----:B0-----:R-:W-:Y:S01]  /*15b0*/  FSETP.GEU.AND P0, PT, R6, R5, PT ;  /* 0x000000050600720b */ /* 0x001fe20003f0e000 */
[----:B------:R-:W-:-:S12]  /*15c0*/  IMAD.MOV.U32 R21, RZ, RZ, R5 ;  /* 0x000000ffff157224 */ /* 0x000fd800078e0005 */
[----:B-12-4-:R-:W-:Y:S05]  /*15d0*/  @!P0 BRA `(.L_x_152) ;  /* 0x0000000000348947 */ /* 0x016fea0003800000 */
        /* <DEDUP_REMOVED lines=13> */
.L_x_152:
[----:B------:R-:W-:Y:S05]  /*16b0*/  BSYNC.RECONVERGENT B1 ;  /* 0x0000000000017941 */ /* 0x000fea0003800200 */
.L_x_151:
        /* <DEDUP_REMOVED lines=21> */
[C---:B------:R-:W-:Y:S02]  /*1810*/  @P3 ISETP.LT.U32.AND P1, PT, R2.reuse, R6, PT ;  /* 0x000000060200320c */ /* 0x040fe40003f21070 */
[CC--:B------:R-:W-:Y:S02]  /*1820*/  @P3 ISETP.GE.AND.EX P0, PT, R3.reuse, R7.reuse, PT, P0 ;  /* 0x000000070300320c */ /* 0x0c0fe40003f06300 */
[----:B------:R-:W-:Y:S02]  /*1830*/  @P3 ISETP.LT.AND.EX P1, PT, R3, R7, PT, P1 ;  /* 0x000000070300320c */ /* 0x000fe40003f21310 */
[----:B------:R-:W-:Y:S02]  /*1840*/  @P3 FSEL R23, R21, R22, !P0 ;  /* 0x0000001615173208 */ /* 0x000fe40004000000 */
[----:B------:R-:W-:-:S02]  /*1850*/  @P3 SEL R25, R2, R6, P1 ;  /* 0x0000000602193207 */ /* 0x000fc40000800000 */
[----:B------:R-:W-:-:S07]  /*1860*/  @P3 SEL R24, R3, R7, P1 ;  /* 0x0000000703183207 */ /* 0x000fce0000800000 */
.L_x_154:
[----:B------:R-:W-:Y:S05]  /*1870*/  BSYNC.RECONVERGENT B1 ;  /* 0x0000000000017941 */ /* 0x000fea0003800200 */
.L_x_153:
        /* <DEDUP_REMOVED lines=17> */
.L_x_156:
[----:B------:R-:W-:Y:S05]  /*1990*/  BSYNC.RECONVERGENT B1 ;  /* 0x0000000000017941 */ /* 0x000fea0003800200 */
.L_x_155:
        /* <DEDUP_REMOVED lines=17> */
.L_x_158:
[----:B------:R-:W-:Y:S05]  /*1ab0*/  BSYNC.RECONVERGENT B1 ;  /* 0x0000000000017941 */ /* 0x000fea0003800200 */
.L_x_157:
        /* <DEDUP_REMOVED lines=17> */
.L_x_160:
[----:B------:R-:W-:Y:S05]  /*1bd0*/  BSYNC.RECONVERGENT B1 ;  /* 0x0000000000017941 */ /* 0x000fea0003800200 */
.L_x_159:
        /* <DEDUP_REMOVED lines=17> */
.L_x_162:
[----:B------:R-:W-:Y:S05]  /*1cf0*/  BSYNC.RECONVERGENT B1 ;  /* 0x0000000000017941 */ /* 0x000fea0003800200 */
.L_x_161:
        /* <DEDUP_REMOVED lines=18> */
.L_x_137:
[----:B------:R-:W1:Y:S01]  /*1e20*/  S2R R14, SR_LANEID ;  /* 0x00000000000e7919 */ /* 0x000e620000000000 */
[----:B0-----:R-:W-:Y:S01]  /*1e30*/  LOP3.LUT R2, R9, 0x3e0, RZ, 0xc0, !PT ;  /* 0x000003e009027812 */ /* 0x001fe200078ec0ff */
[----:B------:R-:W-:Y:S01]  /*1e40*/  BSSY.RECONVERGENT B1, `(.L_x_163) ;  /* 0x0000027000017945 */ /* 0x000fe20003800200 */
[----:B------:R-:W-:Y:S02]  /*1e50*/  IMAD.MOV.U32 R16, RZ, RZ, R8 ;  /* 0x000000ffff107224 */ /* 0x000fe400078e0008 */
[----:B------:R-:W-:Y:S01]  /*1e60*/  LOP3.LUT R5, RZ, R2, RZ, 0x33, !PT ;  /* 0x00000002ff057212 */ /* 0x000fe200078e33ff */
[----:B------:R-:W-:-:S05]  /*1e70*/  VIADD R3, R2, 0x20 ;  /* 0x0000002002037836 */ /* 0x000fca0000000000 */
[----:B------:R-:W-:Y:S01]  /*1e80*/  ISETP.GT.AND P0, PT, R3, R10, PT ;  /* 0x0000000a0300720c */ /* 0x000fe20003f04270 */
[----:B------:R-:W-:-:S05]  /*1e90*/  IMAD.IADD R3, R10, 0x1, R5 ;  /* 0x000000010a037824 */ /* 0x000fca00078e0205 */
[----:B------:R-:W-:-:S05]  /*1ea0*/  SEL R3, R3, 0x1f, P0 ;  /* 0x0000001f03037807 */ /* 0x000fca0000000000 */
[----:B-----5:R0:W2:Y:S04]  /*1eb0*/  SHFL.DOWN PT, R5, R12, 0x1, R3 ;  /* 0x082000000c057989 */ /* 0x0200a800000e0003 */
[----:B------:R0:W3:Y:S01]  /*1ec0*/  SHFL.DOWN PT, R7, R8, 0x1, R3 ;  /* 0x0820000008077989 */ /* 0x0000e200000e0003 */
[CC--:B-1----:R-:W-:Y:S01]  /*1ed0*/  ISETP.GE.AND P0, PT, R14.reuse, R3.reuse, PT ;  /* 0x000000030e00720c */ /* 0x0c2fe20003f06270 */
[C---:B------:R-:W-:Y:S01]  /*1ee0*/  VIADD R4, R14.reuse, 0x4 ;  /* 0x000000040e047836 */ /* 0x040fe20000000000 */
[C---:B------:R-:W-:Y:S01]  /*1ef0*/  ISETP.NE.AND P2, PT, R14.reuse, RZ, PT ;  /* 0x000000ff0e00720c */ /* 0x040fe20003f45270 */
[C---:B------:R-:W-:Y:S02]  /*1f00*/  VIADD R2, R14.reuse, 0x2 ;  /* 0x000000020e027836 */ /* 0x040fe40000000000 */
[----:B------:R-:W-:Y:S01]  /*1f10*/  VIADD R6, R14, 0x8 ;  /* 0x000000080e067836 */ /* 0x000fe20000000000 */
[-C--:B------:R-:W-:Y:S01]  /*1f20*/  ISETP.GT.AND P5, PT, R4, R3.reuse, PT ;  /* 0x000000030400720c */ /* 0x080fe20003fa4270 */
[----:B------:R-:W-:Y:S01]  /*1f30*/  VIADD R14, R14, 0x10 ;  /* 0x000000100e0e7836 */ /* 0x000fe20000000000 */
[----:B------:R0:W1:Y:S01]  /*1f40*/  SHFL.DOWN PT, R4, R11, 0x1, R3 ;  /* 0x082000000b047989 */ /* 0x00006200000e0003 */
[-C--:B------:R-:W-:Y:S01]  /*1f50*/  ISETP.GT.AND P1, PT, R2, R3.reuse, PT ;  /* 0x000000030200720c */ /* 0x080fe20003f24270 */
[----:B------:R-:W-:Y:S01]  /*1f60*/  IMAD.MOV.U32 R2, RZ, RZ, R12 ;  /* 0x000000ffff027224 */ /* 0x000fe200078e000c */
[-C--:B------:R-:W-:Y:S01]  /*1f70*/  ISETP.GT.AND P4, PT, R6, R3.reuse, PT ;  /* 0x000000030600720c */ /* 0x080fe20003f84270 */
[----:B------:R-:W-:Y:S01]  /*1f80*/  IMAD.MOV.U32 R6, RZ, RZ, R11 ;  /* 0x000000ffff067224 */ /* 0x000fe200078e000b */
[----:B------:R-:W-:Y:S01]  /*1f90*/  ISETP.GT.AND P3, PT, R14, R3, PT ;  /* 0x000000030e00720c */ /* 0x000fe20003f64270 */
[----:B--2---:R-:W-:-:S12]  /*1fa0*/  @P0 BRA `(.L_x_164) ;  /* 0x0000000000400947 */ /* 0x004fd80003800000 */
[----:B------:R-:W-:Y:S01]  /*1fb0*/  FSETP.GEU.AND P0, PT, R12, R5, PT ;  /* 0x000000050c00720b */ /* 0x000fe20003f0e000 */
        /* <DEDUP_REMOVED lines=15> */
.L_x_164:
[----:B------:R-:W-:Y:S05]  /*20b0*/  BSYNC.RECONVERGENT B1 ;  /* 0x0000000000017941 */ /* 0x000fea0003800200 */
.L_x_163:
[----:B------:R2:W4:Y:S01]  /*20c0*/  SHFL.DOWN PT, R5, R2, 0x2, R3 ;  /* 0x0840000002057989 */ /* 0x00052200000e0003 */
[----:B------:R-:W-:Y:S01]  /*20d0*/  BSSY.RECONVERGENT B1, `(.L_x_165) ;  /* 0x0000017000017945 */ /* 0x000fe20003800200 */
[----:B-1----:R-:W-:Y:S02]  /*20e0*/  IMAD.MOV.U32 R4, RZ, RZ, R2 ;  /* 0x000000ffff047224 */ /* 0x002fe400078e0002 */
[----:B---3--:R2:W1:Y:S01]  /*20f0*/  SHFL.DOWN PT, R7, R6, 0x2, R3 ;  /* 0x0840000006077989 */ /* 0x00846200000e0003 */
[----:B0-----:R-:W-:Y:S02]  /*2100*/  IMAD.MOV.U32 R12, RZ, RZ, R6 ;  /* 0x000000ffff0c7224 */ /* 0x001fe400078e0006 */
[----:B------:R-:W-:Y:S01]  /*2110*/  IMAD.MOV.U32 R14, RZ, RZ, R16 ;  /* 0x000000ffff0e7224 */ /* 0x000fe200078e0010 */
[----:B------:R2:W0:Y:S01]  /*2120*/  SHFL.DOWN PT, R11, R16, 0x2, R3 ;  /* 0x08400000100b7989 */ /* 0x00042200000e0003 */
[----:B------:R-:W-:Y:S05]  /*2130*/  @P1 BRA `(.L_x_166) ;  /* 0x0000000000401947 */ /* 0x000fea0003800000 */
[----:B----4-:R-:W-:Y:S01]  /*2140*/  FSETP.GEU.AND P0, PT, R2, R5, PT ;  /* 0x000000050200720b */ /* 0x010fe20003f0e000 */
[----:B------:R-:W-:Y:S02]  /*2150*/  IMAD.MOV.U32 R4, RZ, RZ, R5 ;  /* 0x000000ffff047224 */ /* 0x000fe400078e0005 */
[----:B-1----:R-:W-:Y:S02]  /*2160*/  IMAD.MOV.U32 R12, RZ, RZ, R7 ;  /* 0x000000ffff0c7224 */ /* 0x002fe400078e0007 */
        /* <DEDUP_REMOVED lines=13> */
.L_x_166:
[----:B------:R-:W-:Y:S05]  /*2240*/  BSYNC.RECONVERGENT B1 ;  /* 0x0000000000017941 */ /* 0x000fea0003800200 */
.L_x_165:
[----:B----4-:R3:W4:Y:S01]  /*2250*/  SHFL.DOWN PT, R5, R4, 0x4, R3 ;  /* 0x0880000004057989 */ /* 0x01072200000e0003 */
[----:B------:R-:W-:Y:S01]  /*2260*/  BSSY.RECONVERGENT B1, `(.L_x_167) ;  /* 0x0000017000017945 */ /* 0x000fe20003800200 */
[----:B--2---:R-:W-:Y:S02]  /*2270*/  IMAD.MOV.U32 R2, RZ, RZ, R4 ;  /* 0x000000ffff027224 */ /* 0x004fe400078e0004 */
[----:B-1----:R3:W1:Y:S01]  /*2280*/  SHFL.DOWN PT, R7, R12, 0x4, R3 ;  /* 0x088000000c077989 */ /* 0x00266200000e0003 */
[----:B------:R-:W-:Y:S02]  /*2290*/  IMAD.MOV.U32 R6, RZ, RZ, R12 ;  /* 0x000000ffff067224 */ /* 0x000fe400078e000c */
[----:B------:R-:W-:Y:S01]  /*22a0*/  IMAD.MOV.U32 R8, RZ, RZ, R14 ;  /* 0x000000ffff087224 */ /* 0x000fe200078e000e */
[----:B0-----:R3:W0:Y:S01]  /*22b0*/  SHFL.DOWN PT, R11, R14, 0x4, R3 ;  /* 0x088000000e0b7989 */ /* 0x00162200000e0003 */
        /* <DEDUP_REMOVED lines=17> */
.L_x_168:
[----:B------:R-:W-:Y:S05]  /*23d0*/  BSYNC.RECONVERGENT B1 ;  /* 0x0000000000017941 */ /* 0x000fea0003800200 */
.L_x_167:
[----:B----4-:R2:W4:Y:S01]  /*23e0*/  SHFL.DOWN PT, R5, R2, 0x8, R3 ;  /* 0x0900000002057989 */ /* 0x01052200000e0003 */
[----:B------:R-:W-:Y:S01]  /*23f0*/  BSSY.RECONVERGENT B1, `(.L_x_169) ;  /* 0x0000017000017945 */ /* 0x000fe20003800200 */
[----:B---3--:R-:W-:Y:S02]  /*2400*/  IMAD.MOV.U32 R4, RZ, RZ, R2 ;  /* 0x000000ffff047224 */ /* 0x008fe400078e0002 */
        /* <DEDUP_REMOVED lines=21> */
.L_x_170:
[----:B------:R-:W-:Y:S05]  /*2560*/  BSYNC.RECONVERGENT B1 ;  /* 0x0000000000017941 */ /* 0x000fea0003800200 */
.L_x_169:
[----:B----4-:R3:W4:Y:S01]  /*2570*/  SHFL.DOWN PT, R5, R4, 0x10, R3 ;  /* 0x0a00000004057989 */ /* 0x01072200000e0003 */
[----:B------:R-:W-:Y:S01]  /*2580*/  BSSY.RECONVERGENT B1, `(.L_x_171) ;  /* 0x0000017000017945 */ /* 0x000fe20003800200 */
[----:B--2---:R-:W-:Y:S02]  /*2590*/  IMAD.MOV.U32 R6, RZ, RZ, R4 ;  /* 0x000000ffff067224 */ /* 0x004fe400078e0004 */
[----:B0-----:R3:W0:Y:S01]  /*25a0*/  SHFL.DOWN PT, R11, R12, 0x10, R3 ;  /* 0x0a0000000c0b7989 */ /* 0x00162200000e0003 */
[----:B-1----:R-:W-:Y:S02]  /*25b0*/  IMAD.MOV.U32 R7, RZ, RZ, R12 ;  /* 0x000000ffff077224 */ /* 0x002fe400078e000c */
[----:B------:R-:W-:Y:S01]  /*25c0*/  IMAD.MOV.U32 R8, RZ, RZ, R14 ;  /* 0x000000ffff087224 */ /* 0x000fe200078e000e */
[----:B------:R3:W1:Y:S01]  /*25d0*/  SHFL.DOWN PT, R13, R14, 0x10, R3 ;  /* 0x0a0000000e0d7989 */ /* 0x00066200000e0003 */
        /* <DEDUP_REMOVED lines=17> */
.L_x_172:
[----:B------:R-:W-:Y:S05]  /*26f0*/  BSYNC.RECONVERGENT B1 ;  /* 0x0000000000017941 */ /* 0x000fea0003800200 */
.L_x_171:
[----:B------:R-:W-:Y:S04]  /*2700*/  BSSY.RECONVERGENT B1, `(.L_x_173) ;  /* 0x000000c000017945 */ /* 0x000fe80003800200 */
[----:B------:R-:W-:Y:S05]  /*2710*/  @P2 BRA `(.L_x_174) ;  /* 0x0000000000282947 */ /* 0x000fea0003800000 */
[----:B---3--:R-:W2:Y:S01]  /*2720*/  S2R R4, SR_CgaCtaId ;  /* 0x0000000000047919 */ /* 0x008ea20000008800 */
[----:B------:R-:W-:Y:S02]  /*2730*/  MOV R3, 0x400 ;  /* 0x0000040000037802 */ /* 0x000fe40000000f00 */
[----:B------:R-:W-:-:S04]  /*2740*/  SHF.R.U32.HI R2, RZ, 0x1, R9 ;  /* 0x00000001ff027819 */ /* 0x000fc80000011609 */
[----:B------:R-:W-:Y:S02]  /*2750*/  LOP3.LUT R2, R2, 0x1f0, RZ, 0xc0, !PT ;  /* 0x000001f002027812 */ /* 0x000fe400078ec0ff */
[----:B--2---:R-:W-:-:S05]  /*2760*/  LEA R3, R4, R3, 0x18 ;  /* 0x0000000304037211 */ /* 0x004fca00078ec0ff */
[----:B----4-:R-:W-:Y:S02]  /*2770*/  IMAD.IADD R5, R2, 0x1, R3 ;  /* 0x0000000102057824 */ /* 0x010fe400078e0203 */
[----:B------:R-:W-:Y:S02]  /*2780*/  IMAD.MOV.U32 R2, RZ, RZ, R7 ;  /* 0x000000ffff027224 */ /* 0x000fe400078e0007 */
[----:B------:R-:W-:Y:S01]  /*2790*/  IMAD.MOV.U32 R3, RZ, RZ, R8 ;  /* 0x000000ffff037224 */ /* 0x000fe200078e0008 */
[----:B------:R2:W-:Y:S04]  /*27a0*/  STS [R5+0x8], R6 ;  /* 0x0000080605007388 */ /* 0x0005e80000000800 */
[----:B------:R2:W-:Y:S02]  /*27b0*/  STS.64 [R5+0x10], R2 ;  /* 0x0000100205007388 */ /* 0x0005e40000000a00 */
.L_x_174:
[----:B------:R-:W-:Y:S05]  /*27c0*/  BSYNC.RECONVERGENT B1 ;  /* 0x0000000000017941 */ /* 0x000fea0003800200 */
.L_x_173:
[----:B------:R-:W-:Y:S01]  /*27d0*/  BAR.SYNC.DEFER_BLOCKING 0x0 ;  /* 0x0000000000007b1d */ /* 0x000fe20000010000 */
[----:B------:R-:W-:-:S13]  /*27e0*/  ISETP.NE.AND P2, PT, R9, RZ, PT ;  /* 0x000000ff0900720c */ /* 0x000fda0003f45270 */
[----:B------:R-:W-:Y:S05]  /*27f0*/  @P2 BRA `(.L_x_150) ;  /* 0x0000003000a02947 */ /* 0x000fea0003800000 */
[C---:B------:R-:W-:Y:S01]  /*2800*/  ISETP.GE.AND P0, PT, R10.reuse, 0x21, PT ;  /* 0x000000210a00780c */ /* 0x040fe20003f06270 */
[----:B--2---:R-:W-:Y:S01]  /*2810*/  IMAD.MOV.U32 R2, RZ, RZ, R6 ;  /* 0x000000ffff027224 */ /* 0x004fe200078e0006 */
[C---:B------:R-:W-:Y:S01]  /*2820*/  ISETP.GE.AND P5, PT, R10.reuse, 0x41, PT ;  /* 0x000000410a00780c */ /* 0x040fe20003fa6270 */
[----:B0-----:R-:W-:Y:S01]  /*2830*/  IMAD.MOV.U32 R11, RZ, RZ, R7 ;  /* 0x000000ffff0b7224 */ /* 0x001fe200078e0007 */
[C---:B------:R-:W-:Y:S01]  /*2840*/  ISETP.GE.AND P4, PT, R10.reuse, 0x61, PT ;  /* 0x000000610a00780c */ /* 0x040fe20003f86270 */
[----:B---3--:R-:W-:Y:S01]  /*2850*/  IMAD.MOV.U32 R4, RZ, RZ, R8 ;  /* 0x000000ffff047224 */ /* 0x008fe200078e0008 */
[----:B------:R-:W-:-:S07]  /*2860*/  ISETP.GE.AND P3, PT, R10, 0x81, PT ;  /* 0x000000810a00780c */ /* 0x000fce0003f66270 */
[----:B------:R-:W-:Y:S06]  /*2870*/  @!P0 BRA `(.L_x_175) ;  /* 0x00000000005c8947 */ /* 0x000fec0003800000 */
[----:B------:R-:W0:Y:S01]  /*2880*/  S2UR UR5, SR_CgaCtaId ;  /* 0x00000000000579c3 */ /* 0x000e220000008800 */
[----:B------:R-:W-:Y:S01]  /*2890*/  UMOV UR4, 0x400 ;  /* 0x0000040000047882 */ /* 0x000fe20000000000 */
[----:B------:R-:W-:Y:S01]  /*28a0*/  BSSY.RECONVERGENT B1, `(.L_x_175) ;  /* 0x0000014000017945 */ /* 0x000fe20003800200 */
        /* <DEDUP_REMOVED lines=19> */
.L_x_176:
[----:B------:R-:W-:Y:S05]  /*29e0*/  BSYNC.RECONVERGENT B1 ;  /* 0x0000000000017941 */ /* 0x000fea0003800200 */
.L_x_175:
[----:B------:R-:W-:Y:S02]  /*29f0*/  IMAD.MOV.U32 R3, RZ, RZ, R2 ;  /* 0x000000ffff037224 */ /* 0x000fe400078e0002 */
[----:B------:R-:W-:Y:S02]  /*2a00*/  IMAD.MOV.U32 R9, RZ, RZ, R11 ;  /* 0x000000ffff097224 */ /* 0x000fe400078e000b */
[----:B------:R-:W-:Y:S01]  /*2a10*/  IMAD.MOV.U32 R8, RZ, RZ, R4 ;  /* 0x000000ffff087224 */ /* 0x000fe200078e0004 */
[----:B------:R-:W-:Y:S06]  /*2a20*/  @!P5 BRA `(.L_x_177) ;  /* 0x00000000005cd947 */ /* 0x000fec0003800000 */
[----:B------:R-:W0:Y:S01]  /*2a30*/  S2UR UR5, SR_CgaCtaId ;  /* 0x00000000000579c3 */ /* 0x000e220000008800 */
[----:B------:R-:W-:Y:S01]  /*2a40*/  UMOV UR4, 0x400 ;  /* 0x0000040000047882 */ /* 0x000fe20000000000 */
[----:B------:R-:W-:Y:S01]  /*2a50*/  BSSY.RECONVERGENT B1, `(.L_x_177) ;  /* 0x0000014000017945 */ /* 0x000fe20003800200 */
[----:B0-----:R-:W-:-:S09]  /*2a60*/  ULEA UR4, UR5, UR4, 0x18 ;  /* 0x0000000405047291 */ /* 0x001fd2000f8ec0ff */
[----:B----4-:R-:W0:Y:S04]  /*2a70*/  LDS R5, [UR4+0x28] ;  /* 0x00002804ff057984 */ /* 0x010e280008000800 */
        /* <DEDUP_REMOVED lines=17> */
.L_x_178:
[----:B------:R-:W-:Y:S05]  /*2b90*/  BSYNC.RECONVERGENT B1 ;  /* 0x0000000000017941 */ /* 0x000fea0003800200 */
.L_x_177:
[C---:B------:R-:W-:Y:S01]  /*2ba0*/  ISETP.GE.AND P1, PT, R10.reuse, 0xa1, PT ;  /* 0x000000a10a00780c */ /* 0x040fe20003f26270 */
[----:B------:R-:W-:Y:S01]  /*2bb0*/  IMAD.MOV.U32 R2, RZ, RZ, R3 ;  /* 0x000000ffff027224 */ /* 0x000fe200078e0003 */
[C---:B------:R-:W-:Y:S01]  /*2bc0*/  ISETP.GE.AND P5, PT, R10.reuse, 0xc1, PT ;  /* 0x000000c10a00780c */ /* 0x040fe20003fa6270 */
[----:B------:R-:W-:Y:S01]  /*2bd0*/  IMAD.MOV.U32 R7, RZ, RZ, R9 ;  /* 0x000000ffff077224 */ /* 0x000fe200078e0009 */
[----:B------:R-:W-:Y:S01]  /*2be0*/  ISETP.GE.AND P6, PT, R10, 0xe1, PT ;  /* 0x000000e10a00780c */ /* 0x000fe20003fc6270 */
[----:B------:R-:W-:Y:S01]  /*2bf0*/  IMAD.MOV.U32 R6, RZ, RZ, R8 ;  /* 0x000000ffff067224 */ /* 0x000fe200078e0008 */
[----:B------:R-:W-:Y:S11]  /*2c00*/  @!P4 BRA `(.L_x_179) ;  /* 0x00000000005cc947 */ /* 0x000ff60003800000 */
        /* <DEDUP_REMOVED lines=15> */
[----:B------:R-:W-:-:S04]  /*2d00*/  @P4 ISETP.GE.U32.AND P0, PT, R9, R10, PT ;  /* 0x0000000a0900420c */ /* 0x000fc80003f06070 */
[----:B------:R-:W-:-:S04]  /*2d10*/  @P4 ISETP.GE.AND.EX P0, PT, R8, R11, PT, P0 ;  /* 0x0000000b0800420c */ /* 0x000fc80003f06300 */
[----:B------:R-:W-:Y:S02]  /*2d20*/  @P4 FSEL R2, R3, R4, !P0 ;  /* 0x0000000403024208 */ /* 0x000fe40004000000 */
[----:B------:R-:W-:-:S04]  /*2d30*/  @P4 ISETP.LT.U32.AND P0, PT, R9, R10, PT ;  /* 0x0000000a0900420c */ /* 0x000fc80003f01070 */
[----:B------:R-:W-:-:S04]  /*2d40*/  @P4 ISETP.LT.AND.EX P0, PT, R8, R11, PT, P0 ;  /* 0x0000000b0800420c */ /* 0x000fc80003f01300 */
[----:B------:R-:W-:Y:S02]  /*2d50*/  @P4 SEL R7, R9, R10, P0 ;  /* 0x0000000a09074207 */ /* 0x000fe40000000000 */
[----:B------:R-:W-:-:S07]  /*2d60*/  @P4 SEL R6, R8, R11, P0 ;  /* 0x0000000b08064207 */ /* 0x000fce0000000000 */
.L_x_180:
[----:B------:R-:W-:Y:S05]  /*2d70*/  BSYNC.RECONVERGENT B1 ;  /* 0x0000000000017941 */ /* 0x000fea0003800200 */
.L_x_179:
        /* <DEDUP_REMOVED lines=26> */
.L_x_182:
[----:B------:R-:W-:Y:S05]  /*2f20*/  BSYNC.RECONVERGENT B1 ;  /* 0x0000000000017941 */ /* 0x000fea0003800200 */
.L_x_181:
        /* <DEDUP_REMOVED lines=26> */
.L_x_184:
[----:B------:R-:W-:Y:S05]  /*30d0*/  BSYNC.RECONVERGENT B1 ;  /* 0x0000000000017941 */ /* 0x000fea0003800200 */
.L_x_183:
        /* <DEDUP_REMOVED lines=26> */
.L_x_186:
[----:B------:R-:W-:Y:S05]  /*3280*/  BSYNC.RECONVERGENT B1 ;  /* 0x0000000000017941 */ /* 0x000fea0003800200 */
.L_x_185:
[----:B------:R-:W-:Y:S02]  /*3290*/  IMAD.MOV.U32 R6, RZ, RZ, R3 ;  /* 0x000000ffff067224 */ /* 0x000fe400078e0003 */
[----:B------:R-:W-:Y:S02]  /*32a0*/  IMAD.MOV.U32 R7, RZ, RZ, R9 ;  /* 0x000000ffff077224 */ /* 0x000fe400078e0009 */
[----:B------:R-:W-:Y:S01]  /*32b0*/  IMAD.MOV.U32 R8, RZ, RZ, R4 ;  /* 0x000000ffff087224 */ /* 0x000fe200078e0004 */
[----:B------:R-:W-:Y:S06]  /*32c0*/  @!P6 BRA `(.L_x_150) ;  /* 0x0000002400ece947 */ /* 0x000fec0003800000 */
[----:B------:R-:W0:Y:S01]  /*32d0*/  S2UR UR5, SR_CgaCtaId ;  /* 0x00000000000579c3 */ /* 0x000e220000008800 */
[----:B------:R-:W-:Y:S02]  /*32e0*/  UMOV UR4, 0x400 ;  /* 0x0000040000047882 */ /* 0x000fe40000000000 */
        /* <DEDUP_REMOVED lines=21> */
.L_x_118:
[----:B------:R-:W0:Y:S01]  /*3440*/  S2R R11, SR_TID.X ;  /* 0x00000000000b7919 */ /* 0x000e220000002100 */
[----:B------:R-:W1:Y:S02]  /*3450*/  LDCU.128 UR12, c[0x0][0x380] ;  /* 0x00007000ff0c77ac */ /* 0x000e640008000c00 */
[----:B-1----:R-:W-:Y:S02]  /*3460*/  IMAD.U32 R12, RZ, RZ, UR12 ;  /* 0x0000000cff0c7e24 */ /* 0x002fe4000f8e00ff */
[----:B------:R-:W-:Y:S01]  /*3470*/  IMAD.U32 R13, RZ, RZ, UR13 ;  /* 0x0000000dff0d7e24 */ /* 0x000fe2000f8e00ff */
[----:B0-----:R-:W-:-:S05]  /*3480*/  IADD3 R3, P0, PT, R6, R11, RZ ;  /* 0x0000000b06037210 */ /* 0x001fca0007f1e0ff */
[----:B------:R-:W-:Y:S01]  /*3490*/  IMAD.X R4, RZ, RZ, RZ, P0 ;  /* 0x000000ffff047224 */ /* 0x000fe200000e06ff */
[----:B------:R-:W-:-:S04]  /*34a0*/  LEA R2, P0, R3, R12, 0x2 ;  /* 0x0000000c03027211 */ /* 0x000fc800078010ff */
[----:B------:R-:W-:-:S05]  /*34b0*/  LEA.HI.X R3, R3, R13, R4, 0x2, P0 ;  /* 0x0000000d03037211 */ /* 0x000fca00000f1404 */
[----:B------:R-:W2:Y:S04]  /*34c0*/  LDG.E R4, desc[UR10][R2.64] ;  /* 0x0000000a02047981 */ /* 0x000ea8000c1e1900 */
[----:B------:R-:W2:Y:S04]  /*34d0*/  LDG.E R5, desc[UR10][R2.64+0x400] ;  /* 0x0004000a02057981 */ /* 0x000ea8000c1e1900 */
[----:B------:R-:W3:Y:S04]  /*34e0*/  LDG.E R8, desc[UR10][R2.64+0x800] ;  /* 0x0008000a02087981 */ /* 0x000ee8000c1e1900 */
[----:B------:R-:W4:Y:S04]  /*34f0*/  LDG.E R9, desc[UR10][R2.64+0xc00] ;  /* 0x000c000a02097981 */ /* 0x000f28000c1e1900 */
[----:B------:R0:W5:Y:S01]  /*3500*/  LDG.E R10, desc[UR10][R2.64+0x1000] ;  /* 0x0010000a020a7981 */ /* 0x000162000c1e1900 */
[----:B------:R-:W-:-:S02]  /*3510*/  IMAD.U32 R14, RZ, RZ, UR14 ;  /* 0x0000000eff0e7e24 */ /* 0x000fc4000f8e00ff */
[----:B------:R-:W-:-:S03]  /*3520*/  IMAD.U32 R15, RZ, RZ, UR15 ;  /* 0x0000000fff0f7e24 */ /* 0x000fc6000f8e00ff */
[----:B0-----:R-:W-:-:S05]  /*3530*/  IADD3 R2, P4, PT, R6, R14, RZ ;  /* 0x0000000e06027210 */ /* 0x001fca0007f9e0ff */
[----:B------:R-:W-:Y:S01]  /*3540*/  IMAD.X R3, RZ, RZ, R15, P4 ;  /* 0x000000ffff037224 */ /* 0x000fe200020e060f */
[----:B--2---:R-:W-:-:S04]  /*3550*/  FSETP.GEU.AND P0, PT, R4, R5, PT ;  /* 0x000000050400720b */ /* 0x004fc80003f0e000 */
[----:B------:R-:W-:Y:S01]  /*3560*/  FSEL R5, R4, R5, P0 ;  /* 0x0000000504057208 */ /* 0x000fe20000000000 */
[----:B------:R-:W-:-:S03]  /*3570*/  VIADD R4, R11, 0x200 ;  /* 0x000002000b047836 */ /* 0x000fc60000000000 */
[----:B---3--:R-:W-:-:S04]  /*3580*/  FSETP.GEU.AND P1, PT, R5, R8, PT ;  /* 0x000000080500720b */ /* 0x008fc80003f2e000 */
[----:B------:R-:W-:-:S04]  /*3590*/  FSEL R8, R5, R8, P1 ;  /* 0x0000000805087208 */ /* 0x000fc80000800000 */
[----:B----4-:R-:W-:-:S04]  /*35a0*/  FSETP.GEU.AND P3, PT, R8, R9, PT ;  /* 0x000000090800720b */ /* 0x010fc80003f6e000 */
[----:B------:R-:W-:Y:S01]  /*35b0*/  FSEL R5, R8, R9, P3 ;  /* 0x0000000908057208 */ /* 0x000fe20001800000 */
[C---:B------:R-:W-:Y:S01]  /*35c0*/  VIADD R8, R11.reuse, 0x100 ;  /* 0x000001000b087836 */ /* 0x040fe20000000000 */
[----:B------:R-:W-:Y:S02]  /*35d0*/  LOP3.LUT R9, R11, 0x400, RZ, 0xfc, !PT ;  /* 0x000004000b097812 */ /* 0x000fe400078efcff */
[----:B-----5:R-:W-:Y:S02]  /*35e0*/  FSETP.GEU.AND P2, PT, R5, R10, PT ;  /* 0x0000000a0500720b */ /* 0x020fe40003f4e000 */
[----:B------:R-:W-:Y:S02]  /*35f0*/  @P1 SEL R4, R11, R8, P0 ;  /* 0x000000080b041207 */ /* 0x000fe40000000000 */
[----:B------:R-:W-:Y:S01]  /*3600*/  ISETP.LE.U32.AND P1, PT, R7, UR6, PT ;  /* 0x0000000607007c0c */ /* 0x000fe2000bf23070 */
[----:B------:R-:W-:-:S03]  /*3610*/  @!P3 VIADD R4, R11, 0x300 ;  /* 0x000003000b04b836 */ /* 0x000fc60000000000 */
[----:B------:R-:W-:-:S05]  /*3620*/  ISETP.GE.U32.AND.EX P1, PT, RZ, R18, PT, P1 ;  /* 0x00000012ff00720c */ /* 0x000fca0003f26110 */
[C---:B------:R-:W-:Y:S02]  /*3630*/  @P2 ISETP.GE.U32.AND P0, PT, R4.reuse, R9, PT ;  /* 0x000000090400220c */ /* 0x040fe40003f06070 */
[-C--:B------:R-:W-:Y:S02]  /*3640*/  IADD3 R9, P3, PT, R9, R2.reuse, RZ ;  /* 0x0000000209097210 */ /* 0x080fe40007f7e0ff */
[----:B------:R-:W-:Y:S02]  /*3650*/  @P2 IADD3 R2, P4, PT, R4, R2, RZ ;  /* 0x0000000204022210 */ /* 0x000fe40007f9e0ff */
[----:B------:R-:W-:Y:S01]  /*3660*/  @P2 ISETP.GE.U32.AND.EX P0, PT, RZ, RZ, PT, P0 ;  /* 0x000000ffff00220c */ /* 0x000fe20003f06100 */
[--C-:B------:R-:W-:Y:S02]  /*3670*/  IMAD.X R8, RZ, RZ, R3.reuse, P3 ;  /* 0x000000ffff087224 */ /* 0x100fe400018e0603 */
[----:B------:R-:W-:Y:S01]  /*3680*/  @P2 IMAD.X R3, RZ, RZ, R3, P4 ;  /* 0x000000ffff032224 */ /* 0x000fe200020e0603 */
[----:B------:R-:W-:-:S04]  /*3690*/  @P2 FSETP.LT.OR P0, PT, R10, R5, !P0 ;  /* 0x000000050a00220b */ /* 0x000fc80004701400 */
[----:B------:R-:W-:Y:S02]  /*36a0*/  @P2 FSEL R10, R5, R10, P0 ;  /* 0x0000000a050a2208 */ /* 0x000fe40000000000 */
[----:B------:R-:W-:Y:S02]  /*36b0*/  @P2 SEL R9, R2, R9, P0 ;  /* 0x0000000902092207 */ /* 0x000fe40000000000 */
[----:B------:R-:W-:Y:S01]  /*36c0*/  @P2 SEL R8, R3, R8, P0 ;  /* 0x0000000803082207 */ /* 0x000fe20000000000 */
[----:B------:R-:W-:Y:S06]  /*36d0*/  @P1 BRA `(.L_x_187) ;  /* 0x0000001000641947 */ /* 0x000fec0003800000 */
[----:B------:R-:W0:Y:S01]  /*36e0*/  LDCU.64 UR8, c[0x0][0x3e8] ;  /* 0x00007d00ff0877ac */ /* 0x000e220008000a00 */
[----:B------:R-:W-:Y:S01]  /*36f0*/  ISETP.NE.AND P0, PT, R11, RZ, PT ;  /* 0x000000ff0b00720c */ /* 0x000fe20003f05270 */
[----:B------:R-:W-:Y:S01]  /*3700*/  BSSY.RECONVERGENT B1, `(.L_x_188) ;  /* 0x0000012000017945 */ /* 0x000fe20003800200 */
[----:B------:R-:W-:Y:S01]  /*3710*/  UMOV UR4, 0x8 ;  /* 0x0000000800047882 */ /* 0x000fe20000000000 */
[----:B------:R-:W-:Y:S02]  /*3720*/  UMOV UR5, 0x0 ;  /* 0x0000000000057882 */ /* 0x000fe40000000000 */
[----:B0-----:R-:W-:-:S04]  /*3730*/  UIMAD.WIDE.U32 UR4, UR8, 0x1, UR4 ;  /* 0x00000001080478a5 */ /* 0x001fc8000f8e0004 */
[----:B------:R-:W-:Y:S02]  /*3740*/  UIADD3 UR7, UPT, UPT, UR5, UR9, URZ ;  /* 0x0000000905077290 */ /* 0x000fe4000fffe0ff */
[----:B------:R-:W-:Y:S02]  /*3750*/  IMAD.U32 R3, RZ, RZ, UR5 ;  /* 0x00000005ff037e24 */ /* 0x000fe4000f8e00ff */
[----:B------:R-:W-:Y:S02]  /*3760*/  IMAD.U32 R2, RZ, RZ, UR4 ;  /* 0x00000004ff027e24 */ /* 0x000fe4000f8e00ff */
[----:B------:R-:W-:Y:S01]  /*3770*/  IMAD.U32 R3, RZ, RZ, UR7 ;  /* 0x00000007ff037e24 */ /* 0x000fe2000f8e00ff */
[----:B------:R-:W-:Y:S06]  /*3780*/  @P0 BRA `(.L_x_189) ;  /* 0x0000000000240947 */ /* 0x000fec0003800000 */
[----:B------:R-:W-:Y:S02]  /*3790*/  IMAD.MOV.U32 R16, RZ, RZ, 0x500 ;  /* 0x00000500ff107424 */ /* 0x000fe400078e00ff */
[----:B------:R-:W-:-:S05]  /*37a0*/  IMAD.MOV.U32 R17, RZ, RZ, 0x0 ;  /* 0x00000000ff117424 */ /* 0x000fca00078e00ff */
[----:B------:R-:W2:Y:S01]  /*37b0*/  ATOMG.E.ADD.64.STRONG.GPU PT, R4, desc[UR10][R2.64], R16 ;  /* 0x80000010020479a8 */ /* 0x000ea200081ef50a */
[----:B------:R-:W0:Y:S01]  /*37c0*/  S2UR UR5, SR_CgaCtaId ;  /* 0x00000000000579c3 */ /* 0x000e220000008800 */
[----:B------:R-:W-:Y:S02]  /*37d0*/  UMOV UR4, 0x400 ;  /* 0x0000040000047882 */ /* 0x000fe40000000000 */
[----:B0-----:R-:W-:Y:S01]  /*37e0*/  ULEA UR4, UR5, UR4, 0x18 ;  /* 0x0000000405047291 */ /* 0x001fe2000f8ec0ff */
[----:B--2---:R-:W-:-:S05]  /*37f0*/  IADD3 R4, P0, PT, R4, UR6, RZ ;  /* 0x0000000604047c10 */ /* 0x004fca000ff1e0ff */
[----:B------:R-:W-:-:S05]  /*3800*/  IMAD.X R5, RZ, RZ, R5, P0 ;  /* 0x000000ffff057224 */ /* 0x000fca00000e0605 */
[----:B------:R0:W-:Y:S03]  /*3810*/  STS.64 [UR4+0x98], R4 ;  /* 0x00009804ff007988 */ /* 0x0001e60008000a04 */
.L_x_189:
[----:B------:R-:W-:Y:S05]  /*3820*/  BSYNC.RECONVERGENT B1 ;  /* 0x0000000000017941 */ /* 0x000fea0003800200 */
.L_x_188:
[----:B------:R-:W1:Y:S08]  /*3830*/  S2UR UR5, SR_CgaCtaId ;  /* 0x00000000000579c3 */ /* 0x000e700000008800 */
[----:B------:R-:W-:Y:S06]  /*3840*/  BAR.SYNC.DEFER_BLOCKING 0x0 ;  /* 0x0000000000007b1d */ /* 0x000fec0000010000 */
[----:B------:R-:W-:-:S02]  /*3850*/  UMOV UR4, 0x400 ;  /* 0x0000040000047882 */ /* 0x000fc40000000000 */
[----:B-1----:R-:W-:-:S06]  /*3860*/  ULEA UR4, UR5, UR4, 0x18 ;  /* 0x0000000405047291 */ /* 0x002fcc000f8ec0ff */
[----:B------:R-:W-:-:S05]  /*3870*/  IMAD.U32 R23, RZ, RZ, UR4 ;  /* 0x00000004ff177e24 */ /* 0x000fca000f8e00ff */
[----:B0-----:R-:W0:Y:S02]  /*3880*/  LDS.64 R4, [R23+0x98] ;  /* 0x0000980017047984 */ /* 0x001e240000000a00 */
[----:B0-----:R-:W-:-:S04]  /*3890*/  IADD3 R6, P1, PT, R4, 0x500, RZ ;  /* 0x0000050004067810 */ /* 0x001fc80007f3e0ff */
[----:B------:R-:W-:Y:S01]  /*38a0*/  ISETP.GT.U32.AND P0, PT, R6, R7, PT ;  /* 0x000000070600720c */ /* 0x000fe20003f04070 */
[----:B------:R-:W-:-:S05]  /*38b0*/  IMAD.X R17, RZ, RZ, R5, P1 ;  /* 0x000000ffff117224 */ /* 0x000fca00008e0605 */
[----:B------:R-:W-:-:S13]  /*38c0*/  ISETP.GT.AND.EX P0, PT, R17, R18, PT, P0 ;  /* 0x000000121100720c */ /* 0x000fda0003f04300 */
[----:B------:R-:W-:Y:S05]  /*38d0*/  @P0 BRA `(.L_x_190) ;  /* 0x0000000400700947 */ /* 0x000fea0003800000 */
[----:B------:R-:W-:Y:S01]  /*38e0*/  BSSY.RECONVERGENT B1, `(.L_x_190) ;  /* 0x000005b000017945 */ /* 0x000fe20003800200 */
[----:B------:R-:W-:Y:S01]  /*38f0*/  IMAD.MOV.U32 R16, RZ, RZ, R10 ;  /* 0x000000ffff107224 */ /* 0x000fe200078e000a */
[----:B------:R-:W0:Y:S01]  /*3900*/  LDCU.64 UR8, c[0x0][0x398] ;  /* 0x00007300ff0877ac */ /* 0x000e220008000a00 */
[----:B------:R-:W-:Y:S02]  /*3910*/  IMAD.MOV.U32 R19, RZ, RZ, R9 ;  /* 0x000000ffff137224 */ /* 0x000fe400078e0009 */
[----:B------:R-:W-:Y:S01]  /*3920*/  IMAD.MOV.U32 R6, RZ, RZ, R8 ;  /* 0x000000ffff067224 */ /* 0x000fe200078e0008 */
[----:B------:R-:W1:Y:S06]  /*3930*/  LDCU.128 UR12, c[0x0][0x380] ;  /* 0x00007000ff0c77ac */ /* 0x000e6c0008000c00 */
.L_x_193:
[----:B------:R-:W-:Y:S01]  /*3940*/  IADD3 R9, P0, PT, R11, R4, RZ ;  /* 0x000000040b097210 */ /* 0x000fe20007f1e0ff */
[----:B-1----:R-:W-:Y:S02]  /*3950*/  IMAD.U32 R12, RZ, RZ, UR12 ;  /* 0x0000000cff0c7e24 */ /* 0x002fe4000f8e00ff */
[----:B------:R-:W-:Y:S02]  /*3960*/  IMAD.U32 R13, RZ, RZ, UR13 ;  /* 0x0000000dff0d7e24 */ /* 0x000fe4000f8e00ff */
[----:B------:R-:W-:Y:S01]  /*3970*/  IMAD.X R8, RZ, RZ, R5, P0 ;  /* 0x000000ffff087224 */ /* 0x000fe200000e0605 */
[----:B------:R-:W-:-:S04]  /*3980*/  LEA R4, P0, R9, R12, 0x2 ;  /* 0x0000000c09047211 */ /* 0x000fc800078010ff */
[----:B------:R-:W-:-:S05]  /*3990*/  LEA.HI.X R5, R9, R13, R8, 0x2, P0 ;  /* 0x0000000d09057211 */ /* 0x000fca00000f1408 */
[----:B------:R-:W2:Y:S04]  /*39a0*/  LDG.E R7, desc[UR10][R4.64] ;  /* 0x0000000a04077981 */ /* 0x000ea8000c1e1900 */
[----:B------:R-:W3:Y:S04]  /*39b0*/  LDG.E R24, desc[UR10][R4.64+0x400] ;  /* 0x0004000a04187981 */ /* 0x000ee8000c1e1900 */
[----:B------:R-:W4:Y:S04]  /*39c0*/  LDG.E R18, desc[UR10][R4.64+0x800] ;  /* 0x0008000a04127981 */ /* 0x000f28000c1e1900 */
[----:B------:R-:W4:Y:S01]  /*39d0*/  LDG.E R17, desc[UR10][R4.64+0xc00] ;  /* 0x000c000a04117981 */ /* 0x000f22000c1e1900 */
[----:B------:R-:W-:-:S02]  /*39e0*/  IMAD.U32 R14, RZ, RZ, UR14 ;  /* 0x0000000eff0e7e24 */ /* 0x000fc4000f8e00ff */
[----:B------:R-:W-:Y:S01]  /*39f0*/  IMAD.U32 R15, RZ, RZ, UR15 ;  /* 0x0000000fff0f7e24 */ /* 0x000fe2000f8e00ff */
[----:B------:R1:W5:Y:S01]  /*3a00*/  LDG.E R10, desc[UR10][R4.64+0x1000] ;  /* 0x0010000a040a7981 */ /* 0x000362000c1e1900 */
[----:B------:R-:W-:Y:S01]  /*3a10*/  BSSY.RECONVERGENT B2, `(.L_x_191) ;  /* 0x000002c000027945 */ /* 0x000fe20003800200 */
[----:B------:R-:W-:Y:S01]  /*3a20*/  BAR.SYNC.DEFER_BLOCKING 0x0 ;  /* 0x0000000000007b1d */ /* 0x000fe20000010000 */
[----:B------:R-:W-:-:S04]  /*3a30*/  IADD3 R26, P0, PT, R9, R14, RZ ;  /* 0x0000000e091a7210 */ /* 0x000fc80007f1e0ff */
[----:B------:R-:W-:Y:S01]  /*3a40*/  IADD3 R20, P3, PT, R26, 0x100, RZ ;  /* 0x000001001a147810 */ /* 0x000fe20007f7e0ff */
[----:B------:R-:W-:Y:S01]  /*3a50*/  IMAD.X R27, R8, 0x1, R15, P0 ;  /* 0x00000001081b7824 */ /* 0x000fe200000e060f */
[C---:B------:R-:W-:Y:S02]  /*3a60*/  IADD3 R21, P4, PT, R26.reuse, 0x200, RZ ;  /* 0x000002001a157810 */ /* 0x040fe40007f9e0ff */
[----:B------:R-:W-:Y:S01]  /*3a70*/  IADD3 R9, P6, PT, R26, 0x400, RZ ;  /* 0x000004001a097810 */ /* 0x000fe20007fde0ff */
[--C-:B------:R-:W-:Y:S01]  /*3a80*/  IMAD.X R25, RZ, RZ, R27.reuse, P3 ;  /* 0x000000ffff197224 */ /* 0x100fe200018e061b */
[----:B------:R-:W-:Y:S01]  /*3a90*/  ISETP.NE.AND P3, PT, R11, RZ, PT ;  /* 0x000000ff0b00720c */ /* 0x000fe20003f65270 */
[--C-:B------:R-:W-:Y:S02]  /*3aa0*/  IMAD.X R22, RZ, RZ, R27.reuse, P4 ;  /* 0x000000ffff167224 */ /* 0x100fe400020e061b */
[----:B------:R-:W-:Y:S01]  /*3ab0*/  IMAD.X R8, RZ, RZ, R27, P6 ;  /* 0x000000ffff087224 */ /* 0x000fe200030e061b */
[----:B--2---:R-:W-:-:S13]  /*3ac0*/  FSETP.GEU.AND P2, PT, R16, R7, PT ;  /* 0x000000071000720b */ /* 0x004fda0003f4e000 */
[----:B------:R-:W-:-:S04]  /*3ad0*/  @P2 ISETP.GE.U32.AND P0, PT, R19, R26, PT ;  /* 0x0000001a1300220c */ /* 0x000fc80003f06070 */
[----:B------:R-:W-:-:S04]  /*3ae0*/  @P2 ISETP.GE.AND.EX P0, PT, R6, R27, PT, P0 ;  /* 0x0000001b0600220c */ /* 0x000fc80003f06300 */
[----:B------:R-:W-:-:S04]  /*3af0*/  @P2 FSETP.LT.OR P0, PT, R7, R16, !P0 ;  /* 0x000000100700220b */ /* 0x000fc80004701400 */
[----:B------:R-:W-:Y:S02]  /*3b00*/  @P2 FSEL R7, R16, R7, P0 ;  /* 0x0000000710072208 */ /* 0x000fe40000000000 */
[----:B------:R-:W-:Y:S02]  /*3b10*/  IADD3 R16, P5, PT, R26, 0x300, RZ ;  /* 0x000003001a107810 */ /* 0x000fe40007fbe0ff */
[----:B---3--:R-:W-:Y:S02]  /*3b20*/  FSETP.GEU.AND P1, PT, R7, R24, PT ;  /* 0x000000180700720b */ /* 0x008fe40003f2e000 */
[----:B------:R-:W-:Y:S01]  /*3b30*/  @P2 SEL R26, R19, R26, P0 ;  /* 0x0000001a131a2207 */ /* 0x000fe20000000000 */
[----:B------:R-:W-:Y:S01]  /*3b40*/  IMAD.X R19, RZ, RZ, R27, P5 ;  /* 0x000000ffff137224 */ /* 0x000fe200028e061b */
[----:B------:R-:W-:-:S09]  /*3b50*/  @P2 SEL R27, R6, R27, P0 ;  /* 0x0000001b061b2207 */ /* 0x000fd20000000000 */
[----:B------:R-:W-:-:S04]  /*3b60*/  @P1 ISETP.GE.U32.AND P0, PT, R26, R20, PT ;  /* 0x000000141a00120c */ /* 0x000fc80003f06070 */
[----:B------:R-:W-:-:S04]  /*3b70*/  @P1 ISETP.GE.AND.EX P0, PT, R27, R25, PT, P0 ;  /* 0x000000191b00120c */ /* 0x000fc80003f06300 */
[----:B------:R-:W-:-:S04]  /*3b80*/  @P1 FSETP.LT.OR P0, PT, R24, R7, !P0 ;  /* 0x000000071800120b */ /* 0x000fc80004701400 */
[----:B------:R-:W-:Y:S02]  /*3b90*/  @P1 FSEL R24, R7, R24, P0 ;  /* 0x0000001807181208 */ /* 0x000fe40000000000 */
[----:B------:R-:W-:Y:S02]  /*3ba0*/  @P1 SEL R20, R26, R20, P0 ;  /* 0x000000141a141207 */ /* 0x000fe40000000000 */
[----:B----4-:R-:W-:Y:S02]  /*3bb0*/  FSETP.GEU.AND P2, PT, R24, R18, PT ;  /* 0x000000121800720b */ /* 0x010fe40003f4e000 */
[----:B------:R-:W-:-:S11]  /*3bc0*/  @P1 SEL R25, R27, R25, P0 ;  /* 0x000000191b191207 */ /* 0x000fd60000000000 */
[----:B------:R-:W-:-:S04]  /*3bd0*/  @P2 ISETP.GE.U32.AND P0, PT, R20, R21, PT ;  /* 0x000000151400220c */ /* 0x000fc80003f06070 */
[----:B------:R-:W-:-:S04]  /*3be0*/  @P2 ISETP.GE.AND.EX P0, PT, R25, R22, PT, P0 ;  /* 0x000000161900220c */ /* 0x000fc80003f06300 */
[----:B------:R-:W-:-:S04]  /*3bf0*/  @P2 FSETP.LT.OR P0, PT, R18, R24, !P0 ;  /* 0x000000181200220b */ /* 0x000fc80004701400 */
[----:B------:R-:W-:-:S04]  /*3c00*/  @P2 FSEL R18, R24, R18, P0 ;  /* 0x0000001218122208 */ /* 0x000fc80000000000 */
[----:B------:R-:W-:Y:S01]  /*3c10*/  FSETP.GEU.AND P1, PT, R18, R17, PT ;  /* 0x000000111200720b */ /* 0x000fe20003f2e000 */
[----:B-1----:R-:W-:-:S12]  /*3c20*/  @P3 BRA `(.L_x_192) ;  /* 0x0000000000283947 */ /* 0x002fd80003800000 */
[----:B------:R-:W-:Y:S02]  /*3c30*/  IMAD.MOV.U32 R4, RZ, RZ, 0x500 ;  /* 0x00000500ff047424 */ /* 0x000fe400078e00ff */
[----:B------:R-:W-:-:S06]  /*3c40*/  IMAD.MOV.U32 R5, RZ, RZ, 0x0 ;  /* 0x00000000ff057424 */ /* 0x000fcc00078e00ff */
[----:B------:R-:W2:Y:S01]  /*3c50*/  ATOMG.E.ADD.64.STRONG.GPU PT, R4, desc[UR10][R2.64], R4 ;  /* 0x80000004020479a8 */ /* 0x000ea200081ef50a */
[----:B------:R-:W1:Y:S01]  /*3c60*/  S2UR UR5, SR_CgaCtaId ;  /* 0x00000000000579c3 */ /* 0x000e620000008800 */
[----:B------:R-:W-:Y:S02]  /*3c70*/  UMOV UR4, 0x400 ;  /* 0x0000040000047882 */ /* 0x000fe40000000000 */
[----:B-1----:R-:W-:-:S06]  /*3c80*/  ULEA UR4, UR5, UR4, 0x18 ;  /* 0x0000000405047291 */ /* 0x002fcc000f8ec0ff */
[----:B------:R-:W-:Y:S01]  /*3c90*/  IMAD.U32 R23, RZ, RZ, UR4 ;  /* 0x00000004ff177e24 */ /* 0x000fe2000f8e00ff */
[----:B--2---:R-:W-:-:S05]  /*3ca0*/  IADD3 R6, P3, PT, R4, UR6, RZ ;  /* 0x0000000604067c10 */ /* 0x004fca000ff7e0ff */
[----:B------:R-:W-:-:S05]  /*3cb0*/  IMAD.X R7, RZ, RZ, R5, P3 ;  /* 0x000000ffff077224 */ /* 0x000fca00018e0605 */
[----:B------:R1:W-:Y:S03]  /*3cc0*/  STS.64 [R23+0x98], R6 ;  /* 0x0000980617007388 */ /* 0x0003e60000000a00 */
.L_x_192:
[----:B0-----:R-:W-:Y:S05]  /*3cd0*/  BSYNC.RECONVERGENT B2 ;  /* 0x0000000000027941 */ /* 0x001fea0003800200 */
.L_x_191:
[----:B------:R-:W-:Y:S01]  /*3ce0*/  BAR.SYNC.DEFER_BLOCKING 0x0 ;  /* 0x0000000000007b1d */ /* 0x000fe20000010000 */
[----:B------:R-:W-:Y:S01]  /*3cf0*/  @P2 SEL R21, R20, R21, P0 ;  /* 0x0000001514152207 */ /* 0x000fe20000000000 */
[----:B-1----:R-:W-:Y:S01]  /*3d00*/  IMAD.U32 R7, RZ, RZ, UR8 ;  /* 0x00000008ff077e24 */ /* 0x002fe2000f8e00ff */
[----:B------:R-:W-:Y:S02]  /*3d10*/  @P2 SEL R22, R25, R22, P0 ;  /* 0x0000001619162207 */ /* 0x000fe40000000000 */
[----:B------:R-:W-:-:S04]  /*3d20*/  @P1 ISETP.GE.U32.AND P0, PT, R21, R16, PT ;  /* 0x000000101500120c */ /* 0x000fc80003f06070 */
[----:B------:R-:W-:-:S04]  /*3d30*/  @P1 ISETP.GE.AND.EX P0, PT, R22, R19, PT, P0 ;  /* 0x000000131600120c */ /* 0x000fc80003f06300 */
[----:B------:R-:W-:-:S04]  /*3d40*/  @P1 FSETP.LT.OR P0, PT, R17, R18, !P0 ;  /* 0x000000121100120b */ /* 0x000fc80004701400 */
[----:B------:R-:W-:Y:S01]  /*3d50*/  @P1 FSEL R17, R18, R17, P0 ;  /* 0x0000001112111208 */ /* 0x000fe20000000000 */
[----:B------:R-:W-:Y:S01]  /*3d60*/  IMAD.U32 R18, RZ, RZ, UR9 ;  /* 0x00000009ff127e24 */ /* 0x000fe2000f8e00ff */
[----:B------:R-:W-:Y:S02]  /*3d70*/  @P1 SEL R16, R21, R16, P0 ;  /* 0x0000001015101207 */ /* 0x000fe40000000000 */
[----:B-----5:R-:W-:Y:S02]  /*3d80*/  FSETP.GEU.AND P2, PT, R17, R10, PT ;  /* 0x0000000a1100720b */ /* 0x020fe40003f4e000 */
[----:B------:R-:W-:Y:S01]  /*3d90*/  @P1 SEL R19, R22, R19, P0 ;  /* 0x0000001316131207 */ /* 0x000fe20000000000 */
[----:B------:R-:W0:Y:S10]  /*3da0*/  LDS.64 R4, [R23+0x98] ;  /* 0x0000980017047984 */ /* 0x000e340000000a00 */
[----:B------:R-:W-:-:S04]  /*3db0*/  @P2 ISETP.GE.U32.AND P0, PT, R16, R9, PT ;  /* 0x000000091000220c */ /* 0x000fc80003f06070 */
[----:B------:R-:W-:-:S04]  /*3dc0*/  @P2 ISETP.GE.AND.EX P0, PT, R19, R8, PT, P0 ;  /* 0x000000081300220c */ /* 0x000fc80003f06300 */
[----:B------:R-:W-:-:S04]  /*3dd0*/  @P2 FSETP.LT.OR P0, PT, R10, R17, !P0 ;  /* 0x000000110a00220b */ /* 0x000fc80004701400 */
[----:B------:R-:W-:Y:S02]  /*3de0*/  @P2 FSEL R10, R17, R10, P0 ;  /* 0x0000000a110a2208 */ /* 0x000fe40000000000 */
[----:B------:R-:W-:Y:S02]  /*3df0*/  @P2 SEL R9, R16, R9, P0 ;  /* 0x0000000910092207 */ /* 0x000fe40000000000 */
[----:B------:R-:W-:Y:S01]  /*3e00*/  @P2 SEL R8, R19, R8, P0 ;  /* 0x0000000813082207 */ /* 0x000fe20000000000 */
[----:B------:R-:W-:Y:S02]  /*3e10*/  IMAD.MOV.U32 R16, RZ, RZ, R10 ;  /* 0x000000ffff107224 */ /* 0x000fe400078e000a */
[----:B------:R-:W-:Y:S01]  /*3e20*/  IMAD.MOV.U32 R19, RZ, RZ, R9 ;  /* 0x000000ffff137224 */ /* 0x000fe200078e0009 */
[----:B0-----:R-:W-:-:S04]  /*3e30*/  IADD3 R6, P3, PT, R4, 0x500, RZ ;  /* 0x0000050004067810 */ /* 0x001fc80007f7e0ff */
[----:B------:R-:W-:Y:S01]  /*3e40*/  ISETP.GT.U32.AND P1, PT, R6, R7, PT ;  /* 0x000000070600720c */ /* 0x000fe20003f24070 */
[----:B------:R-:W-:Y:S02]  /*3e50*/  IMAD.X R21, RZ, RZ, R5, P3 ;  /* 0x000000ffff157224 */ /* 0x000fe400018e0605 */
[----:B------:R-:W-:-:S03]  /*3e60*/  IMAD.MOV.U32 R6, RZ, RZ, R8 ;  /* 0x000000ffff067224 */ /* 0x000fc600078e0008 */
[----:B------:R-:W-:-:S13]  /*3e70*/  ISETP.GT.AND.EX P0, PT, R21, R18, PT, P1 ;  /* 0x000000121500720c */ /* 0x000fda0003f04310 */
[----:B------:R-:W-:Y:S05]  /*3e80*/  @!P0 BRA `(.L_x_193) ;  /* 0xfffffff800ac8947 */ /* 0x000fea000383ffff */
[----:B------:R-:W-:Y:S05]  /*3e90*/  BSYNC.RECONVERGENT B1 ;  /* 0x0000000000017941 */ /* 0x000fea0003800200 */
.L_x_190:
[----:B------:R-:W-:Y:S01]  /*3ea0*/  ISETP.GE.U32.AND P0, PT, R4, R7, PT ;  /* 0x000000070400720c */ /* 0x000fe20003f06070 */
[----:B------:R-:W-:Y:S03]  /*3eb0*/  BSSY.RECONVERGENT B1, `(.L_x_187) ;  /* 0x000009b000017945 */ /* 0x000fe60003800200 */
[----:B------:R-:W-:-:S13]  /*3ec0*/  ISETP.GE.AND.EX P0, PT, R5, R18, PT, P0 ;  /* 0x000000120500720c */ /* 0x000fda0003f06300 */
[----:B------:R-:W-:Y:S05]  /*3ed0*/  @P0 BRA `(.L_x_194) ;  /* 0x0000000800600947 */ /* 0x000fea0003800000 */
[----:B------:R-:W-:-:S05]  /*3ee0*/  IMAD.IADD R16, R7, 0x1, -R4 ;  /* 0x0000000107107824 */ /* 0x000fca00078e0a04 */
[----:B------:R-:W-:-:S13]  /*3ef0*/  ISETP.GE.AND P0, PT, R11, R16, PT ;  /* 0x000000100b00720c */ /* 0x000fda0003f06270 */
[----:B------:R-:W-:Y:S05]  /*3f00*/  @P0 BRA `(.L_x_194) ;  /* 0x0000000800540947 */ /* 0x000fea0003800000 */
[----:B------:R-:W-:Y:S01]  /*3f10*/  LOP3.LUT R2, RZ, R11, RZ, 0x33, !PT ;  /* 0x0000000bff027212 */ /* 0x000fe200078e33ff */
[----:B------:R-:W-:Y:S01]  /*3f20*/  BSSY.RECONVERGENT B2, `(.L_x_195) ;  /* 0x000002f000027945 */ /* 0x000fe20003800200 */
[----:B------:R-:W-:Y:S02]  /*3f30*/  IMAD.MOV.U32 R17, RZ, RZ, R11 ;  /* 0x000000ffff117224 */ /* 0x000fe400078e000b */
[----:B------:R-:W-:-:S04]  /*3f40*/  IADD3 R7, PT, PT, -R4, R7, R2 ;  /* 0x0000000704077210 */ /* 0x000fc80007ffe102 */
[----:B------:R-:W-:-:S04]  /*3f50*/  LOP3.LUT R2, R7, 0x300, RZ, 0xc0, !PT ;  /* 0x0000030007027812 */ /* 0x000fc800078ec0ff */
[----:B------:R-:W-:-:S13]  /*3f60*/  ISETP.NE.AND P0, PT, R2, 0x300, PT ;  /* 0x000003000200780c */ /* 0x000fda0003f05270 */
[----:B------:R-:W-:Y:S05]  /*3f70*/  @!P0 BRA `(.L_x_196) ;  /* 0x0000000000a48947 */ /* 0x000fea0003800000 */
[----:B------:R-:W-:Y:S01]  /*3f80*/  IADD3 R3, P0, PT, R11, R4, RZ ;  /* 0x000000040b037210 */ /* 0x000fe20007f1e0ff */
[----:B------:R-:W-:Y:S01]  /*3f90*/  IMAD.MOV.U32 R17, RZ, RZ, R11 ;  /* 0x000000ffff117224 */ /* 0x000fe200078e000b */
[----:B------:R-:W-:Y:S02]  /*3fa0*/  LEA.HI R2, R7, 0x1, RZ, 0x18 ;  /* 0x0000000107027811 */ /* 0x000fe400078fc0ff */
[C---:B------:R-:W-:Y:S01]  /*3fb0*/  LEA R12, P1, R3.reuse, R12, 0x2 ;  /* 0x0000000c030c7211 */ /* 0x040fe200078210ff */
[----:B------:R-:W-:Y:S01]  /*3fc0*/  IMAD.X R6, RZ, RZ, R5, P0 ;  /* 0x000000ffff067224 */ /* 0x000fe200000e0605 */
[C---:B------:R-:W-:Y:S02]  /*3fd0*/  IADD3 R14, P0, PT, R3.reuse, R14, RZ ;  /* 0x0000000e030e7210 */ /* 0x040fe40007f1e0ff */
[----:B------:R-:W-:Y:S02]  /*3fe0*/  LOP3.LUT R2, R2, 0x3, RZ, 0xc0, !PT ;  /* 0x0000000302027812 */ /* 0x000fe400078ec0ff */
[----:B------:R-:W-:Y:S01]  /*3ff0*/  LEA.HI.X R3, R3, R13, R6, 0x2, P1 ;  /* 0x0000000d03037211 */ /* 0x000fe200008f1406 */
[----:B------:R-:W-:-:S02]  /*4000*/  IMAD.X R15, R6, 0x1, R15, P0 ;  /* 0x00000001060f7824 */ /* 0x000fc400000e060f */
[----:B------:R-:W-:-:S07]  /*4010*/  IMAD.MOV R6, RZ, RZ, -R2 ;  /* 0x000000ffff067224 */ /* 0x000fce00078e0a02 */
.L_x_199:
[----:B------:R-:W-:-:S06]  /*4020*/  IMAD.MOV.U32 R2, RZ, RZ, R12 ;  /* 0x000000ffff027224 */ /* 0x000fcc00078e000c */
[----:B------:R-:W2:Y:S01]  /*4030*/  LDG.E R2, desc[UR10][R2.64] ;  /* 0x0000000a02027981 */ /* 0x000ea2000c1e1900 */
[----:B------:R-:W-:Y:S01]  /*4040*/  VIADD R6, R6, 0x1 ;  /* 0x0000000106067836 */ /* 0x000fe20000000000 */
[----:B------:R-:W-:Y:S01]  /*4050*/  BSSY.RECONVERGENT B3, `(.L_x_197) ;  /* 0x0000016000037945 */ /* 0x000fe20003800200 */
[----:B------:R-:W-:Y:S01]  /*4060*/  IMAD.MOV.U32 R13, RZ, RZ, R9 ;  /* 0x000000ffff0d7224 */ /* 0x000fe200078e0009 */
[----:B------:R-:W-:Y:S01]  /*4070*/  IADD3 R12, P3, PT, R12, 0x400, RZ ;  /* 0x000004000c0c7810 */ /* 0x000fe20007f7e0ff */
[----:B------:R-:W-:Y:S01]  /*4080*/  IMAD.MOV.U32 R18, RZ, RZ, R8 ;  /* 0x000000ffff127224 */ /* 0x000fe200078e0008 */
[----:B------:R-:W-:Y:S01]  /*4090*/  ISETP.NE.AND P2, PT, R6, RZ, PT ;  /* 0x000000ff0600720c */ /* 0x000fe20003f45270 */
[----:B------:R-:W-:Y:S02]  /*40a0*/  IMAD.MOV.U32 R19, RZ, RZ, R10 ;  /* 0x000000ffff137224 */ /* 0x000fe400078e000a */
        /* <DEDUP_REMOVED lines=16> */
.L_x_198:
[----:B------:R-:W-:Y:S05]  /*41b0*/  BSYNC.RECONVERGENT B3 ;  /* 0x0000000000037941 */ /* 0x000fea0003800200 */
.L_x_197:
[----:B------:R-:W-:Y:S01]  /*41c0*/  IADD3 R14, P0, PT, R14, 0x100, RZ ;  /* 0x000001000e0e7810 */ /* 0x000fe20007f1e0ff */
[----:B------:R-:W-:Y:S02]  /*41d0*/  VIADD R17, R17, 0x100 ;  /* 0x0000010011117836 */ /* 0x000fe40000000000 */
[----:B------:R-:W-:Y:S02]  /*41e0*/  IMAD.X R3, RZ, RZ, R3, P3 ;  /* 0x000000ffff037224 */ /* 0x000fe400018e0603 */
[----:B------:R-:W-:Y:S01]  /*41f0*/  IMAD.X R15, RZ, RZ, R15, P0 ;  /* 0x000000ffff0f7224 */ /* 0x000fe200000e060f */
[----:B------:R-:W-:Y:S07]  /*4200*/  @P2 BRA `(.L_x_199) ;  /* 0xfffffffc00842947 */ /* 0x000fee000383ffff */
.L_x_196:
[----:B------:R-:W-:Y:S05]  /*4210*/  BSYNC.RECONVERGENT B2 ;  /* 0x0000000000027941 */ /* 0x000fea0003800200 */
.L_x_195:
[----:B------:R-:W-:-:S13]  /*4220*/  ISETP.GE.U32.AND P0, PT, R7, 0x300, PT ;  /* 0x000003000700780c */ /* 0x000fda0003f06070 */
[----:B------:R-:W-:Y:S05]  /*4230*/  @!P0 BRA `(.L_x_194) ;  /* 0x0000000400888947 */ /* 0x000fea0003800000 */
[----:B------:R-:W0:Y:S01]  /*4240*/  LDC.64 R6, c[0x0][0x380] ;  /* 0x0000e000ff067b82 */ /* 0x000e220000000a00 */
[----:B------:R-:W-:-:S07]  /*4250*/  VIADD R13, R17, 0x200 ;  /* 0x00000200110d7836 */ /* 0x000fce0000000000 */
[----:B------:R-:W1:Y:S02]  /*4260*/  LDC.64 R2, c[0x0][0x388] ;  /* 0x0000e200ff027b82 */ /* 0x000e640000000a00 */
.L_x_208:
[----:B------:R-:W-:-:S05]  /*4270*/  VIADD R15, R13, 0xfffffe00 ;  /* 0xfffffe000d0f7836 */ /* 0x000fca0000000000 */
[----:B------:R-:W-:-:S05]  /*4280*/  IADD3 R19, P0, PT, R15, R4, RZ ;  /* 0x000000040f137210 */ /* 0x000fca0007f1e0ff */
[----:B------:R-:W-:Y:S01]  /*4290*/  IMAD.X R20, RZ, RZ, R5, P0 ;  /* 0x000000ffff147224 */ /* 0x000fe200000e0605 */
[----:B0-----:R-:W-:-:S04]  /*42a0*/  LEA R14, P0, R19, R6, 0x2 ;  /* 0x00000006130e7211 */ /* 0x001fc800078010ff */
[----:B------:R-:W-:-:S05]  /*42b0*/  LEA.HI.X R15, R19, R7, R20, 0x2, P0 ;  /* 0x00000007130f7211 */ /* 0x000fca00000f1414 */
[----:B------:R-:W2:Y:S04]  /*42c0*/  LDG.E R25, desc[UR10][R14.64] ;  /* 0x0000000a0e197981 */ /* 0x000ea8000c1e1900 */
[----:B------:R0:W5:Y:S04]  /*42d0*/  LDG.E R18, desc[UR10][R14.64+0x400] ;  /* 0x0004000a0e127981 */ /* 0x000168000c1e1900 */
        /* <DEDUP_REMOVED lines=22> */
.L_x_201:
[----:B------:R-:W-:Y:S05]  /*4440*/  BSYNC.RECONVERGENT B2 ;  /* 0x0000000000027941 */ /* 0x000fea0003800200 */
.L_x_200:
[----:B-----5:R-:W-:Y:S01]  /*4450*/  FSETP.GEU.AND P0, PT, R19, R18, PT ;  /* 0x000000121300720b */ /* 0x020fe20003f0e000 */
[----:B------:R-:W-:Y:S01]  /*4460*/  BSSY.RECONVERGENT B2, `(.L_x_202) ;  /* 0x0000013000027945 */ /* 0x000fe20003800200 */
[----:B------:R-:W-:Y:S01]  /*4470*/  IADD3 R21, P1, P2, R4, R2, R21 ;  /* 0x0000000204157210 */ /* 0x000fe20007a3e015 */
[----:B------:R-:W-:Y:S02]  /*4480*/  VIADD R15, R13, 0x100 ;  /* 0x000001000d0f7836 */ /* 0x000fe40000000000 */
[----:B------:R-:W-:Y:S01]  /*4490*/  IMAD.MOV.U32 R9, RZ, RZ, R18 ;  /* 0x000000ffff097224 */ /* 0x000fe200078e0012 */
[----:B------:R-:W-:Y:S01]  /*44a0*/  IADD3.X R23, PT, PT, R5, R3, RZ, P1, P2 ;  /* 0x0000000305177210 */ /* 0x000fe20000fe44ff */
[----:B------:R-:W-:-:S04]  /*44b0*/  IMAD.MOV.U32 R8, RZ, RZ, R21 ;  /* 0x000000ffff087224 */ /* 0x000fc800078e0015 */
[----:B------:R-:W-:Y:S02]  /*44c0*/  IMAD.MOV.U32 R10, RZ, RZ, R23 ;  /* 0x000000ffff0a7224 */ /* 0x000fe400078e0017 */
        /* <DEDUP_REMOVED lines=12> */
.L_x_203:
[----:B------:R-:W-:Y:S05]  /*4590*/  BSYNC.RECONVERGENT B2 ;  /* 0x0000000000027941 */ /* 0x000fea0003800200 */
.L_x_202:
[----:B------:R-:W-:Y:S01]  /*45a0*/  FSETP.GEU.AND P0, PT, R9, R12, PT ;  /* 0x0000000c0900720b */ /* 0x000fe20003f0e000 */
[----:B------:R-:W-:Y:S01]  /*45b0*/  BSSY.RECONVERGENT B2, `(.L_x_204) ;  /* 0x0000013000027945 */ /* 0x000fe20003800200 */
[CC--:B------:R-:W-:Y:S01]  /*45c0*/  IADD3 R19, P1, P4, R4.reuse, R2.reuse, R13 ;  /* 0x0000000204137210 */ /* 0x0c0fe20007c3e00d */
[----:B------:R-:W-:Y:S01]  /*45d0*/  IMAD.MOV.U32 R14, RZ, RZ, R12 ;  /* 0x000000ffff0e7224 */ /* 0x000fe200078e000c */
[----:B------:R-:W-:Y:S02]  /*45e0*/  IADD3 R20, P2, P3, R4, R2, R15 ;  /* 0x0000000204147210 */ /* 0x000fe40007b5e00f */
        /* <DEDUP_REMOVED lines=15> */
.L_x_205:
[----:B------:R-:W-:Y:S05]  /*46e0*/  BSYNC.RECONVERGENT B2 ;  /* 0x0000000000027941 */ /* 0x000fea0003800200 */
.L_x_204:
        /* <DEDUP_REMOVED lines=18> */
.L_x_207:
[----:B------:R-:W-:Y:S05]  /*4810*/  BSYNC.RECONVERGENT B2 ;  /* 0x0000000000027941 */ /* 0x000fea0003800200 */
.L_x_206:
[C---:B------:R-:W-:Y:S02]  /*4820*/  VIADD R15, R13.reuse, 0x200 ;  /* 0x000002000d0f7836 */ /* 0x040fe40000000000 */
[----:B------:R-:W-:-:S03]  /*4830*/  VIADD R13, R13, 0x400 ;  /* 0x000004000d0d7836 */ /* 0x000fc60000000000 */
[----:B------:R-:W-:-:S13]  /*4840*/  ISETP.GE.AND P0, PT, R15, R16, PT ;  /* 0x000000100f00720c */ /* 0x000fda0003f06270 */
[----:B------:R-:W-:Y:S05]  /*4850*/  @!P0 BRA `(.L_x_208) ;  /* 0xfffffff800848947 */ /* 0x000fea000383ffff */
.L_x_194:
[----:B------:R-:W-:Y:S05]  /*4860*/  BSYNC.RECONVERGENT B1 ;  /* 0x0000000000017941 */ /* 0x000fea0003800200 */
.L_x_187:
        /* <DEDUP_REMOVED lines=31> */
.L_x_210:
[----:B------:R-:W-:Y:S05]  /*4a60*/  BSYNC.RECONVERGENT B1 ;  /* 0x0000000000017941 */ /* 0x000fea0003800200 */
.L_x_209:
        /* <DEDUP_REMOVED lines=24> */
.L_x_212:
[----:B------:R-:W-:Y:S05]  /*4bf0*/  BSYNC.RECONVERGENT B1 ;  /* 0x0000000000017941 */ /* 0x000fea0003800200 */
.L_x_211:
        /* <DEDUP_REMOVED lines=24> */
.L_x_214:
[----:B------:R-:W-:Y:S05]  /*4d80*/  BSYNC.RECONVERGENT B1 ;  /* 0x0000000000017941 */ /* 0x000fea0003800200 */
.L_x_213:
        /* <DEDUP_REMOVED lines=24> */
.L_x_216:
[----:B------:R-:W-:Y:S05]  /*4f10*/  BSYNC.RECONVERGENT B1 ;  /* 0x0000000000017941 */ /* 0x000fea0003800200 */
.L_x_215:
[----:B0-----:R0:W0:Y:S01]  /*4f20*/  SHFL.DOWN PT, R2, R3, 0x10, 0x1f ;  /* 0x0a001f0003027f89 */ /* 0x00102200000e0000 */
[----:B------:R-:W-:Y:S01]  /*4f30*/  BSSY.RECONVERGENT B1, `(.L_x_217) ;  /* 0x0000017000017945 */ /* 0x000fe20003800200 */
[----:B--2---:R-:W-:Y:S02]  /*4f40*/  IMAD.MOV.U32 R6, RZ, RZ, R3 ;  /* 0x000000ffff067224 */ /* 0x004fe400078e0003 */
[----:B------:R2:W0:Y:S01]  /*4f50*/  SHFL.DOWN PT, R9, R4, 0x10, 0x1f ;  /* 0x0a001f0004097f89 */ /* 0x00042200000e0000 */
[----:B------:R-:W-:Y:S02]  /*4f60*/  IMAD.MOV.U32 R7, RZ, RZ, R4 ;  /* 0x000000ffff077224 */ /* 0x000fe400078e0004 */
[----:B----4-:R-:W-:Y:S01]  /*4f70*/  IMAD.MOV.U32 R8, RZ, RZ, R5 ;  /* 0x000000ffff087224 */ /* 0x010fe200078e0005 */
        /* <DEDUP_REMOVED lines=18> */
.L_x_218:
[----:B------:R-:W-:Y:S05]  /*50a0*/  BSYNC.RECONVERGENT B1 ;  /* 0x0000000000017941 */ /* 0x000fea0003800200 */
.L_x_217:
        /* <DEDUP_REMOVED lines=12> */
.L_x_220:
[----:B------:R-:W-:Y:S05]  /*5170*/  BSYNC.RECONVERGENT B1 ;  /* 0x0000000000017941 */ /* 0x000fea0003800200 */
.L_x_219:
[----:B------:R-:W-:Y:S01]  /*5180*/  BAR.SYNC.DEFER_BLOCKING 0x0 ;  /* 0x0000000000007b1d */ /* 0x000fe20000010000 */
[----:B------:R-:W-:-:S13]  /*5190*/  ISETP.NE.AND P2, PT, R11, RZ, PT ;  /* 0x000000ff0b00720c */ /* 0x000fda0003f45270 */
[----:B------:R-:W-:Y:S05]  /*51a0*/  @P2 BRA `(.L_x_150) ;  /* 0x0000000800342947 */ /* 0x000fea0003800000 */
[----:B0---4-:R-:W0:Y:S01]  /*51b0*/  S2R R3, SR_CgaCtaId ;  /* 0x0000000000037919 */ /* 0x011e220000008800 */
[----:B------:R-:W-:Y:S01]  /*51c0*/  MOV R2, 0x400 ;  /* 0x0000040000027802 */ /* 0x000fe20000000f00 */
[----:B------:R-:W-:Y:S03]  /*51d0*/  BSSY.RECONVERGENT B1, `(.L_x_221) ;  /* 0x0000016000017945 */ /* 0x000fe60003800200 */
[----:B0-----:R-:W-:-:S05]  /*51e0*/  LEA R25, R3, R2, 0x18 ;  /* 0x0000000203197211 */ /* 0x001fca00078ec0ff */
[----:B------:R-:W0:Y:S04]  /*51f0*/  LDS R3, [R25+0x18] ;  /* 0x0000180019037984 */ /* 0x000e280000000800 */
[----:B--2---:R-:W2:Y:S04]  /*5200*/  LDS.64 R4, [R25+0x20] ;  /* 0x0000200019047984 */ /* 0x004ea80000000a00 */
        /* <DEDUP_REMOVED lines=18> */
.L_x_222:
[----:B------:R-:W-:Y:S05]  /*5330*/  BSYNC.RECONVERGENT B1 ;  /* 0x0000000000017941 */ /* 0x000fea0003800200 */
.L_x_221:
        /* <DEDUP_REMOVED lines=10> */
[----:B------:R0:W1:Y:S04]  /*53e0*/  LDS.64 R10, [R25+0x60] ;  /* 0x00006000190a7984 */ /* 0x0000680000000a00 */
[----:B---3--:R3:W1:Y:S04]  /*53f0*/  LDS.64 R12, [R25+0x70] ;  /* 0x00007000190c7984 */ /* 0x0086680000000a00 */
        /* <DEDUP_REMOVED lines=15> */
.L_x_224:
[----:B------:R-:W-:Y:S05]  /*54f0*/  BSYNC.RECONVERGENT B1 ;  /* 0x0000000000017941 */ /* 0x000fea0003800200 */
.L_x_223:
        /* <DEDUP_REMOVED lines=17> */
.L_x_226:
[----:B------:R-:W-:Y:S05]  /*5610*/  BSYNC.RECONVERGENT B1 ;  /* 0x0000000000017941 */ /* 0x000fea0003800200 */
.L_x_225:
        /* <DEDUP_REMOVED lines=17> */
.L_x_228:
[----:B------:R-:W-:Y:S05]  /*5730*/  BSYNC.RECONVERGENT B1 ;  /* 0x0000000000017941 */ /* 0x000fea0003800200 */
.L_x_227:
        /* <DEDUP_REMOVED lines=17> */
.L_x_230:
[----:B------:R-:W-:Y:S05]  /*5850*/  BSYNC.RECONVERGENT B1 ;  /* 0x0000000000017941 */ /* 0x000fea0003800200 */
.L_x_229:
        /* <DEDUP_REMOVED lines=17> */
.L_x_232:
[----:B------:R-:W-:Y:S05]  /*5970*/  BSYNC.RECONVERGENT B1 ;  /* 0x0000000000017941 */ /* 0x000fea0003800200 */
.L_x_231:
        /* <DEDUP_REMOVED lines=16> */
.L_x_150:
[----:B------:R-:W-:Y:S05]  /*5a80*/  BSYNC.RECONVERGENT B0 ;  /* 0x0000000000007941 */ /* 0x000fea0003800200 */
.L_x_117:
[----:B------:R-:W-:Y:S05]  /*5a90*/  @P2 EXIT ;  /* 0x000000000000294d */ /* 0x000fea0003800000 */
[----:B0-234-:R-:W0:Y:S01]  /*5aa0*/  LDC.64 R2, c[0x0][0x390] ;  /* 0x0000e400ff027b82 */ /* 0x01de220000000a00 */
[----:B------:R-:W-:Y:S02]  /*5ab0*/  IMAD.MOV.U32 R9, RZ, RZ, R8 ;  /* 0x000000ffff097224 */ /* 0x000fe400078e0008 */
[----:B------:R-:W-:Y:S02]  /*5ac0*/  IMAD.MOV.U32 R8, RZ, RZ, R7 ;  /* 0x000000ffff087224 */ /* 0x000fe400078e0007 */
[----:B0-----:R-:W-:-:S05]  /*5ad0*/  IMAD.WIDE.U32 R2, R0, 0x10, R2 ;  /* 0x0000001000027825 */ /* 0x001fca00078e0002 */
[----:B------:R-:W-:Y:S04]  /*5ae0*/  STG.E.64 desc[UR10][R2.64+0x8], R8 ;  /* 0x0000080802007986 */ /* 0x000fe8000c101b0a */
[----:B------:R-:W-:Y:S01]  /*5af0*/  STG.E desc[UR10][R2.64], R6 ;  /* 0x0000000602007986 */ /* 0x000fe2000c10190a */
[----:B------:R-:W-:Y:S05]  /*5b00*/  EXIT ;  /* 0x000000000000794d */ /* 0x000fea0003800000 */
.L_x_233:
        /* <DEDUP_REMOVED lines=15> */
.L_x_1592:


//--------------------- .text._ZN6thrust24THRUST_300001_SM_1000_NS8cuda_cub4core6detail13_kernel_agentINS1_8__reduce11ReduceAgentINS0_12zip_iteratorIN4cuda3std3__45tupleIJNS0_10device_ptrIfEENS0_17counting_iteratorIlNS0_11use_defaultESF_SF_EEEEEEEPNSB_IJflEEESJ_lNS1_9__extrema9arg_max_fIflNSA_4lessIfEEEEEEJSI_SK_lSP_EEEvDpT0_ --------------------------
	.section	.text._ZN6thrust24THRUST_300001_SM_1000_NS8cuda_cub4core6detail13_kernel_agentINS1_8__reduce11ReduceAgentINS0_12zip_iteratorIN4cuda3std3__45tupleIJNS0_10device_ptrIfEENS0_17counting_iteratorIlNS0_11use_defaultESF_SF_EEEEEEEPNSB_IJflEEESJ_lNS1_9__extrema9arg_max_fIflNSA_4lessIfEEEEEEJSI_SK_lSP_EEEvDpT0_,"ax",@progbits
	.align	128
        .global         _ZN6thrust24THRUST_300001_SM_1000_NS8cuda_cub4core6detail13_kernel_agentINS1_8__reduce11ReduceAgentINS0_12zip_iteratorIN4cuda3std3__45tupleIJNS0_10device_ptrIfEENS0_17counting_iteratorIlNS0_11use_defaultESF_SF_EEEEEEEPNSB_IJflEEESJ_lNS1_9__extrema9arg_max_fIflNSA_4lessIfEEEEEEJSI_SK_lSP_EEEvDpT0_
        .type           _ZN6thrust24THRUST_300001_SM_1000_NS8cuda_cub4core6detail13_kernel_agentINS1_8__reduce11ReduceAgentINS0_12zip_iteratorIN4cuda3std3__45tupleIJNS0_10device_ptrIfEENS0_17counting_iteratorIlNS0_11use_defaultESF_SF_EEEEEEEPNSB_IJflEEESJ_lNS1_9__extrema9arg_max_fIflNSA_4lessIfEEEEEEJSI_SK_lSP_EEEvDpT0_,@function
        .size           _ZN6thrust24THRUST_300001_SM_1000_NS8cuda_cub4core6detail13_kernel_agentINS1_8__reduce11ReduceAgentINS0_12zip_iteratorIN4cuda3std3__45tupleIJNS0_10device_ptrIfEENS0_17counting_iteratorIlNS0_11use_defaultESF_SF_EEEEEEEPNSB_IJflEEESJ_lNS1_9__extrema9arg_max_fIflNSA_4lessIfEEEEEEJSI_SK_lSP_EEEvDpT0_,(.L_x_1593 - _ZN6thrust24THRUST_300001_SM_1000_NS8cuda_cub4core6detail13_kernel_agentINS1_8__reduce11ReduceAgentINS0_12zip_iteratorIN4cuda3std3__45tupleIJNS0_10device_ptrIfEENS0_17counting_iteratorIlNS0_11use_defaultESF_SF_EEEEEEEPNSB_IJflEEESJ_lNS1_9__extrema9arg_max_fIflNSA_4lessIfEEEEEEJSI_SK_lSP_EEEvDpT0_)
        .other          _ZN6thrust24THRUST_300001_SM_1000_NS8cuda_cub4core6detail13_kernel_agentINS1_8__reduce11ReduceAgentINS0_12zip_iteratorIN4cuda3std3__45tupleIJNS0_10device_ptrIfEENS0_17counting_iteratorIlNS0_11use_defaultESF_SF_EEEEEEEPNSB_IJflEEESJ_lNS1_9__extrema9arg_max_fIflNSA_4lessIfEEEEEEJSI_SK_lSP_EEEvDpT0_,@"STO_CUDA_ENTRY STV_DEFAULT"
_ZN6thrust24THRUST_300001_SM_1000_NS8cuda_cub4core6detail13_kernel_agentINS1_8__reduce11ReduceAgentINS0_12zip_iteratorIN4cuda3std3__45tupleIJNS0_10device_ptrIfEENS0_17counting_iteratorIlNS0_11use_defaultESF_SF_EEEEEEEPNSB_IJflEEESJ_lNS1_9__extrema9arg_max_fIflNSA_4lessIfEEEEEEJSI_SK_lSP_EEEvDpT0_:
.text._ZN6thrust24THRUST_300001_SM_1000_NS8cuda_cub4core6detail13_kernel_agentINS1_8__reduce11ReduceAgentINS0_12zip_iteratorIN4cuda3std3__45tupleIJNS0_10device_ptrIfEENS0_17counting_iteratorIlNS0_11use_defaultESF_SF_EEEEEEEPNSB_IJflEEESJ_lNS1_9__extrema9arg_max_fIflNSA_4lessIfEEEEEEJSI_SK_lSP_EEEvDpT0_:
[----:B------:R-:W-:Y:S01]  /*0000*/  LDC R1, c[0x0][0x37c] ;  /* 0x0000df00ff017b82 */ /* 0x000fe20000000800 */
[----:B------:R-:W0:Y:S02]  /*0010*/  LDCU.64 UR4, c[0x0][0x398] ;  /* 0x00007300ff0477ac */ /* 0x000e240008000a00 */
[----:B0-----:R-:W-:-:S04]  /*0020*/  ISETP.NE.U32.AND P0, PT, RZ, UR4, PT ;  /* 0x00000004ff007c0c */ /* 0x001fc8000bf05070 */
[----:B------:R-:W-:-:S13]  /*0030*/  ISETP.NE.AND.EX P0, PT, RZ, UR5, PT, P0 ;  /* 0x00000005ff007c0c */ /* 0x000fda000bf05300 */
[----:B------:R-:W-:Y:S05]  /*0040*/  @!P0 EXIT ;  /* 0x000000000000894d */ /* 0x000fea0003800000 */
[----:B------:R-:W-:Y:S01]  /*0050*/  UISETP.GT.U32.AND UP0, UPT, UR4, 0x4ff, UPT ;  /* 0x000004ff0400788c */ /* 0x000fe2000bf04070 */
[----:B------:R-:W-:Y:S01]  /*0060*/  BSSY.RECONVERGENT B0, `(.L_x_234) ;  /* 0x0000558000007945 */ /* 0x000fe20003800200 */
[----:B------:R-:W0:Y:S02]  /*0070*/  LDCU.64 UR8, c[0x0][0x358] ;  /* 0x00006b00ff0877ac */ /* 0x000e240008000a00 */
[----:B------:R-:W-:-:S09]  /*0080*/  UISETP.GT.AND.EX UP0, UPT, UR5, URZ, UPT, UP0 ;  /* 0x000000ff0500728c */ /* 0x000fd2000bf04300 */
[----:B------:R-:W-:Y:S05]  /*0090*/  BRA.U UP0, `(.L_x_235) ;  /* 0x0000003100a87547 */ /* 0x000fea000b800000 */
[----:B------:R-:W1:Y:S01]  /*00a0*/  S2R R0, SR_TID.X ;  /* 0x0000000000007919 */ /* 0x000e620000002100 */
[----:B------:R-:W2:Y:S01]  /*00b0*/  LDCU UR5, c[0x0][0x398] ;  /* 0x00007300ff0577ac */ /* 0x000ea20008000800 */
[----:B------:R-:W-:Y:S01]  /*00c0*/  BSSY.RECONVERGENT B1, `(.L_x_236) ;  /* 0x000000d000017945 */ /* 0x000fe20003800200 */
[----:B------:R-:W-:Y:S01]  /*00d0*/  CS2R R6, SRZ ;  /* 0x0000000000067805 */ /* 0x000fe2000001ff00 */
[----:B------:R-:W-:Y:S01]  /*00e0*/  IMAD.MOV.U32 R8, RZ, RZ, RZ ;  /* 0x000000ffff087224 */ /* 0x000fe200078e00ff */
[----:B-1----:R-:W-:Y:S01]  /*00f0*/  ISETP.GE.AND P0, PT, R0, UR4, PT ;  /* 0x0000000400007c0c */ /* 0x002fe2000bf06270 */
[----:B------:R-:W-:-:S12]  /*0100*/  IMAD.MOV.U32 R9, RZ, RZ, R0 ;  /* 0x000000ffff097224 */ /* 0x000fd800078e0000 */
[----:B--2---:R-:W-:Y:S05]  /*0110*/  @P0 BRA `(.L_x_237) ;  /* 0x00000000001c0947 */ /* 0x004fea0003800000 */
[----:B------:R-:W1:Y:S01]  /*0120*/  LDC.64 R2, c[0x0][0x380] ;  /* 0x0000e000ff027b82 */ /* 0x000e620000000a00 */
[----:B------:R-:W2:Y:S01]  /*0130*/  LDCU.64 UR6, c[0x0][0x388] ;  /* 0x00007100ff0677ac */ /* 0x000ea20008000a00 */
[----:B-1----:R-:W-:-:S05]  /*0140*/  IMAD.WIDE.U32 R2, R0, 0x4, R2 ;  /* 0x0000000400027825 */ /* 0x002fca00078e0002 */
[----:B0-----:R1:W5:Y:S01]  /*0150*/  LDG.E R6, desc[UR8][R2.64] ;  /* 0x0000000802067981 */ /* 0x001362000c1e1900 */
[C---:B--2---:R-:W-:Y:S01]  /*0160*/  IADD3 R7, P0, PT, R0.reuse, UR6, RZ ;  /* 0x0000000600077c10 */ /* 0x044fe2000ff1e0ff */
[----:B------:R-:W-:-:S04]  /*0170*/  VIADD R9, R0, 0x100 ;  /* 0x0000010000097836 */ /* 0x000fc80000000000 */
[----:B------:R-:W-:-:S08]  /*0180*/  IMAD.X R8, RZ, RZ, UR7, P0 ;  /* 0x00000007ff087e24 */ /* 0x000fd000080e06ff */
.L_x_237:
[----:B0-----:R-:W-:Y:S05]  /*0190*/  BSYNC.RECONVERGENT B1 ;  /* 0x0000000000017941 */ /* 0x001fea0003800200 */
.L_x_236:
        /* <DEDUP_REMOVED lines=10> */
[----:B------:R-:W1:Y:S01]  /*0240*/  LDCU.64 UR6, c[0x0][0x388] ;  /* 0x00007100ff0677ac */ /* 0x000e620008000a00 */
[----:B------:R-:W-:-:S04]  /*0250*/  LEA.HI R4, R11, 0x1, RZ, 0x18 ;  /* 0x000000010b047811 */ /* 0x000fc800078fc0ff */
[----:B------:R-:W-:-:S05]  /*0260*/  LOP3.LUT R4, R4, 0x3, RZ, 0xc0, !PT ;  /* 0x0000000304047812 */ /* 0x000fca00078ec0ff */
[----:B------:R-:W-:Y:S01]  /*0270*/  IMAD.MOV R4, RZ, RZ, -R4 ;  /* 0x000000ffff047224 */ /* 0x000fe200078e0a04 */
[C---:B-1----:R-:W-:Y:S01]  /*0280*/  IADD3 R5, P0, PT, R9.reuse, UR6, RZ ;  /* 0x0000000609057c10 */ /* 0x042fe2000ff1e0ff */
[----:B0-----:R-:W-:-:S04]  /*0290*/  IMAD.WIDE.U32 R2, R9, 0x4, R2 ;  /* 0x0000000409027825 */ /* 0x001fc800078e0002 */
[----:B------:R-:W-:-:S08]  /*02a0*/  IMAD.X R10, RZ, RZ, UR7, P0 ;  /* 0x00000007ff0a7e24 */ /* 0x000fd000080e06ff */
.L_x_244:
[----:B------:R0:W2:Y:S01]  /*02b0*/  LDG.E R15, desc[UR8][R2.64] ;  /* 0x00000008020f7981 */ /* 0x0000a2000c1e1900 */
[----:B------:R-:W-:Y:S01]  /*02c0*/  VIADD R4, R4, 0x1 ;  /* 0x0000000104047836 */ /* 0x000fe20000000000 */
[----:B------:R-:W-:Y:S01]  /*02d0*/  BSSY.RECONVERGENT B3, `(.L_x_242) ;  /* 0x0000016000037945 */ /* 0x000fe20003800200 */
[----:B------:R-:W-:Y:S02]  /*02e0*/  IMAD.MOV.U32 R14, RZ, RZ, R7 ;  /* 0x000000ffff0e7224 */ /* 0x000fe400078e0007 */
[----:B------:R-:W-:Y:S01]  /*02f0*/  IMAD.MOV.U32 R13, RZ, RZ, R8 ;  /* 0x000000ffff0d7224 */ /* 0x000fe200078e0008 */
[----:B------:R-:W-:Y:S01]  /*0300*/  ISETP.NE.AND P2, PT, R4, RZ, PT ;  /* 0x000000ff0400720c */ /* 0x000fe20003f45270 */
[----:B-----5:R-:W-:Y:S02]  /*0310*/  IMAD.MOV.U32 R12, RZ, RZ, R6 ;  /* 0x000000ffff0c7224 */ /* 0x020fe400078e0006 */
[----:B------:R-:W-:Y:S01]  /*0320*/  IMAD.MOV.U32 R7, RZ, RZ, R5 ;  /* 0x000000ffff077224 */ /* 0x000fe200078e0005 */
[----:B0-----:R-:W-:Y:S01]  /*0330*/  IADD3 R2, P3, PT, R2, 0x400, RZ ;  /* 0x0000040002027810 */ /* 0x001fe20007f7e0ff */
        /* <DEDUP_REMOVED lines=15> */
.L_x_243:
[----:B------:R-:W-:Y:S05]  /*0430*/  BSYNC.RECONVERGENT B3 ;  /* 0x0000000000037941 */ /* 0x000fea0003800200 */
.L_x_242:
[----:B------:R-:W-:Y:S01]  /*0440*/  IADD3 R5, P0, PT, R5, 0x100, RZ ;  /* 0x0000010005057810 */ /* 0x000fe20007f1e0ff */
[----:B------:R-:W-:Y:S02]  /*0450*/  VIADD R9, R9, 0x100 ;  /* 0x0000010009097836 */ /* 0x000fe40000000000 */
[----:B------:R-:W-:Y:S02]  /*0460*/  IMAD.X R3, RZ, RZ, R3, P3 ;  /* 0x000000ffff037224 */ /* 0x000fe400018e0603 */
[----:B------:R-:W-:Y:S01]  /*0470*/  IMAD.X R10, RZ, RZ, R10, P0 ;  /* 0x000000ffff0a7224 */ /* 0x000fe200000e060a */
[----:B------:R-:W-:Y:S07]  /*0480*/  @P2 BRA `(.L_x_244) ;  /* 0xfffffffc00882947 */ /* 0x000fee000383ffff */
.L_x_241:
[----:B------:R-:W-:Y:S05]  /*0490*/  BSYNC.RECONVERGENT B2 ;  /* 0x0000000000027941 */ /* 0x000fea0003800200 */
.L_x_240:
[----:B------:R-:W-:-:S13]  /*04a0*/  ISETP.GE.U32.AND P0, PT, R11, 0x300, PT ;  /* 0x000003000b00780c */ /* 0x000fda0003f06070 */
[----:B------:R-:W-:Y:S05]  /*04b0*/  @!P0 BRA `(.L_x_239) ;  /* 0x00000004007c8947 */ /* 0x000fea0003800000 */
[----:B------:R-:W0:Y:S01]  /*04c0*/  LDC.64 R4, c[0x0][0x380] ;  /* 0x0000e000ff047b82 */ /* 0x000e220000000a00 */
[----:B------:R-:W-:-:S07]  /*04d0*/  VIADD R10, R9, 0x200 ;  /* 0x00000200090a7836 */ /* 0x000fce0000000000 */
[----:B------:R-:W1:Y:S02]  /*04e0*/  LDC.64 R2, c[0x0][0x388] ;  /* 0x0000e200ff027b82 */ /* 0x000e640000000a00 */
.L_x_253:
[----:B------:R-:W-:-:S04]  /*04f0*/  VIADD R15, R10, 0xfffffe00 ;  /* 0xfffffe000a0f7836 */ /* 0x000fc80000000000 */
[----:B0-----:R-:W-:-:S05]  /*0500*/  IMAD.WIDE R12, R15, 0x4, R4 ;  /* 0x000000040f0c7825 */ /* 0x001fca00078e0204 */
[----:B------:R-:W2:Y:S04]  /*0510*/  LDG.E R21, desc[UR8][R12.64] ;  /* 0x000000080c157981 */ /* 0x000ea8000c1e1900 */
[----:B-----5:R0:W5:Y:S04]  /*0520*/  LDG.E R23, desc[UR8][R12.64+0x400] ;  /* 0x000400080c177981 */ /* 0x020168000c1e1900 */
[----:B------:R0:W5:Y:S04]  /*0530*/  LDG.E R9, desc[UR8][R12.64+0x800] ;  /* 0x000800080c097981 */ /* 0x000168000c1e1900 */
[----:B------:R0:W5:Y:S01]  /*0540*/  LDG.E R11, desc[UR8][R12.64+0xc00] ;  /* 0x000c00080c0b7981 */ /* 0x000162000c1e1900 */
[C---:B-1----:R-:W-:Y:S01]  /*0550*/  IADD3 R18, P1, PT, R15.reuse, R2, RZ ;  /* 0x000000020f127210 */ /* 0x042fe20007f3e0ff */
[----:B------:R-:W-:Y:S03]  /*0560*/  BSSY.RECONVERGENT B2, `(.L_x_245) ;  /* 0x0000013000027945 */ /* 0x000fe60003800200 */
[----:B------:R-:W-:Y:S01]  /*0570*/  LEA.HI.X.SX32 R19, R15, R3, 0x1, P1 ;  /* 0x000000030f137211 */ /* 0x000fe200008f0eff */
[----:B------:R-:W-:-:S02]  /*0580*/  VIADD R15, R10, 0xffffff00 ;  /* 0xffffff000a0f7836 */ /* 0x000fc40000000000 */
        /* <DEDUP_REMOVED lines=16> */
.L_x_246:
[----:B------:R-:W-:Y:S05]  /*0690*/  BSYNC.RECONVERGENT B2 ;  /* 0x0000000000027941 */ /* 0x000fea0003800200 */
.L_x_245:
[----:B-----5:R-:W-:Y:S01]  /*06a0*/  FSETP.GEU.AND P0, PT, R14, R23, PT ;  /* 0x000000170e00720b */ /* 0x020fe20003f0e000 */
[----:B------:R-:W-:Y:S01]  /*06b0*/  BSSY.RECONVERGENT B2, `(.L_x_247) ;  /* 0x0000013000027945 */ /* 0x000fe20003800200 */
[C---:B------:R-:W-:Y:S01]  /*06c0*/  IADD3 R13, P1, PT, R15.reuse, R2, RZ ;  /* 0x000000020f0d7210 */ /* 0x040fe20007f3e0ff */
[----:B------:R-:W-:Y:S02]  /*06d0*/  VIADD R7, R10, 0x100 ;  /* 0x000001000a077836 */ /* 0x000fe40000000000 */
[----:B------:R-:W-:Y:S01]  /*06e0*/  IMAD.MOV.U32 R6, RZ, RZ, R23 ;  /* 0x000000ffff067224 */ /* 0x000fe200078e0017 */
[----:B------:R-:W-:Y:S01]  /*06f0*/  LEA.HI.X.SX32 R12, R15, R3, 0x1, P1 ;  /* 0x000000030f0c7211 */ /* 0x000fe200008f0eff */
        /* <DEDUP_REMOVED lines=14> */
.L_x_248:
[----:B------:R-:W-:Y:S05]  /*07e0*/  BSYNC.RECONVERGENT B2 ;  /* 0x0000000000027941 */ /* 0x000fea0003800200 */
.L_x_247:
[----:B------:R-:W-:Y:S01]  /*07f0*/  FSETP.GEU.AND P0, PT, R6, R9, PT ;  /* 0x000000090600720b */ /* 0x000fe20003f0e000 */
[----:B------:R-:W-:Y:S01]  /*0800*/  BSSY.RECONVERGENT B2, `(.L_x_249) ;  /* 0x0000013000027945 */ /* 0x000fe20003800200 */
[CC--:B------:R-:W-:Y:S01]  /*0810*/  IADD3 R17, P1, PT, R10.reuse, R2.reuse, RZ ;  /* 0x000000020a117210 */ /* 0x0c0fe20007f3e0ff */
[----:B------:R-:W-:Y:S01]  /*0820*/  IMAD.MOV.U32 R12, RZ, RZ, R9 ;  /* 0x000000ffff0c7224 */ /* 0x000fe200078e0009 */
[----:B------:R-:W-:Y:S02]  /*0830*/  IADD3 R18, P2, PT, R7, R2, RZ ;  /* 0x0000000207127210 */ /* 0x000fe40007f5e0ff */
        /* <DEDUP_REMOVED lines=15> */
.L_x_250:
[----:B------:R-:W-:Y:S05]  /*0930*/  BSYNC.RECONVERGENT B2 ;  /* 0x0000000000027941 */ /* 0x000fea0003800200 */
.L_x_249:
[----:B------:R-:W-:Y:S01]  /*0940*/  FSETP.GEU.AND P0, PT, R12, R11, PT ;  /* 0x0000000b0c00720b */ /* 0x000fe20003f0e000 */
[----:B------:R-:W-:Y:S01]  /*0950*/  BSSY.RECONVERGENT B2, `(.L_x_251) ;  /* 0x0000011000027945 */ /* 0x000fe20003800200 */
[----:B------:R-:W-:Y:S01]  /*0960*/  LEA.HI.X.SX32 R9, R7, R3, 0x1, P2 ;  /* 0x0000000307097211 */ /* 0x000fe200010f0eff */
        /* <DEDUP_REMOVED lines=15> */
.L_x_252:
[----:B------:R-:W-:Y:S05]  /*0a60*/  BSYNC.RECONVERGENT B2 ;  /* 0x0000000000027941 */ /* 0x000fea0003800200 */
.L_x_251:
[C---:B------:R-:W-:Y:S02]  /*0a70*/  VIADD R9, R10.reuse, 0x200 ;  /* 0x000002000a097836 */ /* 0x040fe40000000000 */
[----:B------:R-:W-:-:S03]  /*0a80*/  VIADD R10, R10, 0x400 ;  /* 0x000004000a0a7836 */ /* 0x000fc60000000000 */
[----:B------:R-:W-:-:S13]  /*0a90*/  ISETP.GE.AND P0, PT, R9, UR5, PT ;  /* 0x0000000509007c0c */ /* 0x000fda000bf06270 */
[----:B------:R-:W-:Y:S05]  /*0aa0*/  @!P0 BRA `(.L_x_253) ;  /* 0xfffffff800908947 */ /* 0x000fea000383ffff */
.L_x_239:
[----:B------:R-:W-:Y:S05]  /*0ab0*/  BSYNC.RECONVERGENT B1 ;  /* 0x0000000000017941 */ /* 0x000fea0003800200 */
.L_x_238:
[----:B------:R-:W0:Y:S02]  /*0ac0*/  LDCU UR6, c[0x0][0x398] ;  /* 0x00007300ff0677ac */ /* 0x000e240008000800 */
[----:B0-----:R-:W-:-:S09]  /*0ad0*/  UISETP.GE.AND UP0, UPT, UR6, 0x100, UPT ;  /* 0x000001000600788c */ /* 0x001fd2000bf06270 */
[----:B------:R-:W-:Y:S05]  /*0ae0*/  BRA.U !UP0, `(.L_x_254) ;  /* 0x00000011088c7547 */ /* 0x000fea000b800000 */
[----:B------:R-:W0:Y:S01]  /*0af0*/  S2R R11, SR_LANEID ;  /* 0x00000000000b7919 */ /* 0x000e220000000000 */
[----:B------:R-:W-:Y:S01]  /*0b00*/  BSSY.RECONVERGENT B1, `(.L_x_255) ;  /* 0x000001b000017945 */ /* 0x000fe20003800200 */
[----:B------:R-:W-:Y:S01]  /*0b10*/  IMAD.MOV.U32 R9, RZ, RZ, R7 ;  /* 0x000000ffff097224 */ /* 0x000fe200078e0007 */
[----:B-1---5:R1:W2:Y:S01]  /*0b20*/  SHFL.DOWN PT, R3, R6, 0x1, 0x1f ;  /* 0x08201f0006037f89 */ /* 0x0222a200000e0000 */
        /* <DEDUP_REMOVED lines=24> */
.L_x_256:
[----:B------:R-:W-:Y:S05]  /*0cb0*/  BSYNC.RECONVERGENT B1 ;  /* 0x0000000000017941 */ /* 0x000fea0003800200 */
.L_x_255:
[C---:B------:R-:W-:Y:S01]  /*0cc0*/  ISETP.GT.AND P5, PT, R11.reuse, 0x17, PT ;  /* 0x000000170b00780c */ /* 0x040fe20003fa4270 */
[----:B------:R0:W1:Y:S01]  /*0cd0*/  SHFL.DOWN PT, R7, R2, 0x2, 0x1f ;  /* 0x08401f0002077f89 */ /* 0x00006200000e0000 */
[C---:B------:R-:W-:Y:S01]  /*0ce0*/  ISETP.GT.AND P4, PT, R11.reuse, 0xf, PT ;  /* 0x0000000f0b00780c */ /* 0x040fe20003f84270 */
[----:B------:R-:W-:Y:S01]  /*0cf0*/  BSSY.RECONVERGENT B1, `(.L_x_257) ;  /* 0x0000018000017945 */ /* 0x000fe20003800200 */
[----:B------:R-:W-:Y:S01]  /*0d00*/  ISETP.NE.AND P2, PT, R11, RZ, PT ;  /* 0x000000ff0b00720c */ /* 0x000fe20003f45270 */
[----:B------:R0:W2:Y:S01]  /*0d10*/  SHFL.DOWN PT, R6, R9, 0x2, 0x1f ;  /* 0x08401f0009067f89 */ /* 0x0000a200000e0000 */
[----:B------:R-:W-:Y:S02]  /*0d20*/  IMAD.MOV.U32 R4, RZ, RZ, R9 ;  /* 0x000000ffff047224 */ /* 0x000fe400078e0009 */
[----:B------:R-:W-:Y:S01]  /*0d30*/  IMAD.MOV.U32 R5, RZ, RZ, R10 ;  /* 0x000000ffff057224 */ /* 0x000fe200078e000a */
[----:B------:R0:W3:Y:S01]  /*0d40*/  SHFL.DOWN PT, R11, R10, 0x2, 0x1f ;  /* 0x08401f000a0b7f89 */ /* 0x0000e200000e0000 */
[----:B------:R-:W-:Y:S01]  /*0d50*/  IMAD.MOV.U32 R3, RZ, RZ, R2 ;  /* 0x000000ffff037224 */ /* 0x000fe200078e0002 */
[----:B------:R-:W-:Y:S06]  /*0d60*/  @P1 BRA `(.L_x_258) ;  /* 0x0000000000401947 */ /* 0x000fec0003800000 */
        /* <DEDUP_REMOVED lines=16> */
.L_x_258:
[----:B------:R-:W-:Y:S05]  /*0e70*/  BSYNC.RECONVERGENT B1 ;  /* 0x0000000000017941 */ /* 0x000fea0003800200 */
.L_x_257:
[----:B------:R4:W3:Y:S01]  /*0e80*/  SHFL.DOWN PT, R8, R3, 0x4, 0x1f ;  /* 0x08801f0003087f89 */ /* 0x0008e200000e0000 */
[----:B------:R-:W-:Y:S01]  /*0e90*/  BSSY.RECONVERGENT B1, `(.L_x_259) ;  /* 0x0000017000017945 */ /* 0x000fe20003800200 */
[----:B--2---:R-:W-:Y:S02]  /*0ea0*/  IMAD.MOV.U32 R6, RZ, RZ, R4 ;  /* 0x000000ffff067224 */ /* 0x004fe400078e0004 */
[----:B0-----:R4:W0:Y:S01]  /*0eb0*/  SHFL.DOWN PT, R9, R4, 0x4, 0x1f ;  /* 0x08801f0004097f89 */ /* 0x00182200000e0000 */
[----:B-1----:R-:W-:Y:S02]  /*0ec0*/  IMAD.MOV.U32 R7, RZ, RZ, R5 ;  /* 0x000000ffff077224 */ /* 0x002fe400078e0005 */
[----:B------:R-:W-:Y:S01]  /*0ed0*/  IMAD.MOV.U32 R2, RZ, RZ, R3 ;  /* 0x000000ffff027224 */ /* 0x000fe200078e0003 */
[----:B------:R4:W1:Y:S01]  /*0ee0*/  SHFL.DOWN PT, R10, R5, 0x4, 0x1f ;  /* 0x08801f00050a7f89 */ /* 0x00086200000e0000 */
[----:B------:R-:W-:Y:S05]  /*0ef0*/  @P3 BRA `(.L_x_260) ;  /* 0x0000000000403947 */ /* 0x000fea0003800000 */
[----:B---3--:R-:W-:Y:S01]  /*0f00*/  FSETP.GEU.AND P0, PT, R3, R8, PT ;  /* 0x000000080300720b */ /* 0x008fe20003f0e000 */
        /* <DEDUP_REMOVED lines=15> */
.L_x_260:
[----:B------:R-:W-:Y:S05]  /*1000*/  BSYNC.RECONVERGENT B1 ;  /* 0x0000000000017941 */ /* 0x000fea0003800200 */
.L_x_259:
[----:B0-----:R0:W2:Y:S01]  /*1010*/  SHFL.DOWN PT, R9, R2, 0x8, 0x1f ;  /* 0x09001f0002097f89 */ /* 0x0010a200000e0000 */
[----:B------:R-:W-:Y:S01]  /*1020*/  BSSY.RECONVERGENT B1, `(.L_x_261) ;  /* 0x0000017000017945 */ /* 0x000fe20003800200 */
[----:B----4-:R-:W-:Y:S02]  /*1030*/  IMAD.MOV.U32 R4, RZ, RZ, R6 ;  /* 0x000000ffff047224 */ /* 0x010fe400078e0006 */
[----:B---3--:R0:W3:Y:S01]  /*1040*/  SHFL.DOWN PT, R11, R6, 0x8, 0x1f ;  /* 0x09001f00060b7f89 */ /* 0x0080e200000e0000 */
[----:B------:R-:W-:Y:S02]  /*1050*/  IMAD.MOV.U32 R5, RZ, RZ, R7 ;  /* 0x000000ffff057224 */ /* 0x000fe400078e0007 */
[----:B------:R-:W-:Y:S01]  /*1060*/  IMAD.MOV.U32 R3, RZ, RZ, R2 ;  /* 0x000000ffff037224 */ /* 0x000fe200078e0002 */
[----:B------:R0:W4:Y:S01]  /*1070*/  SHFL.DOWN PT, R8, R7, 0x8, 0x1f ;  /* 0x09001f0007087f89 */ /* 0x00012200000e0000 */
[----:B------:R-:W-:Y:S05]  /*1080*/  @P5 BRA `(.L_x_262) ;  /* 0x0000000000405947 */ /* 0x000fea0003800000 */
[----:B--2---:R-:W-:Y:S01]  /*1090*/  FSETP.GEU.AND P0, PT, R2, R9, PT ;  /* 0x000000090200720b */ /* 0x004fe20003f0e000 */
        /* <DEDUP_REMOVED lines=15> */
.L_x_262:
[----:B------:R-:W-:Y:S05]  /*1190*/  BSYNC.RECONVERGENT B1 ;  /* 0x0000000000017941 */ /* 0x000fea0003800200 */
.L_x_261:
[----:B0-----:R0:W0:Y:S01]  /*11a0*/  SHFL.DOWN PT, R2, R3, 0x10, 0x1f ;  /* 0x0a001f0003027f89 */ /* 0x00102200000e0000 */
[----:B------:R-:W-:Y:S01]  /*11b0*/  BSSY.RECONVERGENT B1, `(.L_x_263) ;  /* 0x0000017000017945 */ /* 0x000fe20003800200 */
[----:B------:R-:W-:Y:S02]  /*11c0*/  IMAD.MOV.U32 R7, RZ, RZ, R4 ;  /* 0x000000ffff077224 */ /* 0x000fe400078e0004 */
[----:B--2---:R2:W0:Y:S01]  /*11d0*/  SHFL.DOWN PT, R9, R4, 0x10, 0x1f ;  /* 0x0a001f0004097f89 */ /* 0x00442200000e0000 */
[----:B------:R-:W-:Y:S02]  /*11e0*/  IMAD.MOV.U32 R6, RZ, RZ, R5 ;  /* 0x000000ffff067224 */ /* 0x000fe400078e0005 */
[----:B----4-:R-:W-:Y:S01]  /*11f0*/  IMAD.MOV.U32 R8, RZ, RZ, R3 ;  /* 0x000000ffff087224 */ /* 0x010fe200078e0003 */
        /* <DEDUP_REMOVED lines=18> */
.L_x_264:
[----:B------:R-:W-:Y:S05]  /*1320*/  BSYNC.RECONVERGENT B1 ;  /* 0x0000000000017941 */ /* 0x000fea0003800200 */
.L_x_263:
        /* <DEDUP_REMOVED lines=12> */
.L_x_266:
[----:B------:R-:W-:Y:S05]  /*13f0*/  BSYNC.RECONVERGENT B1 ;  /* 0x0000000000017941 */ /* 0x000fea0003800200 */
.L_x_265:
        /* <DEDUP_REMOVED lines=27> */
.L_x_269:
[----:B------:R-:W-:Y:S05]  /*15b0*/  BSYNC.RECONVERGENT B1 ;  /* 0x0000000000017941 */ /* 0x000fea0003800200 */
.L_x_268:
        /* <DEDUP_REMOVED lines=9> */
[----:B---3--:R3:W1:Y:S04]  /*1650*/  LDS.64 R10, [R24+0x50] ;  /* 0x00005000180a7984 */ /* 0x0086680000000a00 */
        /* <DEDUP_REMOVED lines=17> */
.L_x_271:
[----:B------:R-:W-:Y:S05]  /*1770*/  BSYNC.RECONVERGENT B1 ;  /* 0x0000000000017941 */ /* 0x000fea0003800200 */
.L_x_270:
        /* <DEDUP_REMOVED lines=17> */
.L_x_273:
[----:B------:R-:W-:Y:S05]  /*1890*/  BSYNC.RECONVERGENT B1 ;  /* 0x0000000000017941 */ /* 0x000fea0003800200 */
.L_x_272:
        /* <DEDUP_REMOVED lines=17> */
.L_x_275:
[----:B------:R-:W-:Y:S05]  /*19b0*/  BSYNC.RECONVERGENT B1 ;  /* 0x0000000000017941 */ /* 0x000fea0003800200 */
.L_x_274:
        /* <DEDUP_REMOVED lines=17> */
.L_x_277:
[----:B------:R-:W-:Y:S05]  /*1ad0*/  BSYNC.RECONVERGENT B1 ;  /* 0x0000000000017941 */ /* 0x000fea0003800200 */
.L_x_276:
        /* <DEDUP_REMOVED lines=17> */
.L_x_279:
[----:B------:R-:W-:Y:S05]  /*1bf0*/  BSYNC.RECONVERGENT B1 ;  /* 0x0000000000017941 */ /* 0x000fea0003800200 */
.L_x_278:
        /* <DEDUP_REMOVED lines=18> */
.L_x_254:
[----:B------:R-:W0:Y:S01]  /*1d20*/  S2R R12, SR_LANEID ;  /* 0x00000000000c7919 */ /* 0x000e220000000000 */
[----:B-1----:R-:W-:Y:S01]  /*1d30*/  LOP3.LUT R2, R0, 0x3e0, RZ, 0xc0, !PT ;  /* 0x000003e000027812 */ /* 0x002fe200078ec0ff */
[----:B------:R-:W-:Y:S01]  /*1d40*/  BSSY.RECONVERGENT B1, `(.L_x_280) ;  /* 0x0000027000017945 */ /* 0x000fe20003800200 */
[----:B------:R-:W-:Y:S02]  /*1d50*/  IMAD.MOV.U32 R14, RZ, RZ, R7 ;  /* 0x000000ffff0e7224 */ /* 0x000fe400078e0007 */
[----:B------:R-:W-:Y:S02]  /*1d60*/  IMAD.MOV.U32 R16, RZ, RZ, R8 ;  /* 0x000000ffff107224 */ /* 0x000fe400078e0008 */
[----:B------:R-:W-:Y:S01]  /*1d70*/  VIADD R3, R2, 0x20 ;  /* 0x0000002002037836 */ /* 0x000fe20000000000 */
[----:B------:R-:W-:-:S04]  /*1d80*/  LOP3.LUT R2, RZ, R2, RZ, 0x33, !PT ;  /* 0x00000002ff027212 */ /* 0x000fc800078e33ff */
[----:B------:R-:W-:Y:S01]  /*1d90*/  ISETP.GT.AND P0, PT, R3, UR6, PT ;  /* 0x0000000603007c0c */ /* 0x000fe2000bf04270 */
[----:B------:R-:W-:-:S05]  /*1da0*/  VIADD R2, R2, UR6 ;  /* 0x0000000602027c36 */ /* 0x000fca0008000000 */
[----:B------:R-:W-:-:S05]  /*1db0*/  SEL R3, R2, 0x1f, P0 ;  /* 0x0000001f02037807 */ /* 0x000fca0000000000 */
[----:B-----5:R1:W2:Y:S04]  /*1dc0*/  SHFL.DOWN PT, R5, R6, 0x1, R3 ;  /* 0x0820000006057989 */ /* 0x0202a800000e0003 */
[----:B------:R1:W3:Y:S01]  /*1dd0*/  SHFL.DOWN PT, R9, R8, 0x1, R3 ;  /* 0x0820000008097989 */ /* 0x0002e200000e0003 */
[CC--:B0-----:R-:W-:Y:S01]  /*1de0*/  ISETP.GE.AND P0, PT, R12.reuse, R3.reuse, PT ;  /* 0x000000030c00720c */ /* 0x0c1fe20003f06270 */
[C---:B------:R-:W-:Y:S01]  /*1df0*/  VIADD R4, R12.reuse, 0x4 ;  /* 0x000000040c047836 */ /* 0x040fe20000000000 */
[C---:B------:R-:W-:Y:S01]  /*1e00*/  ISETP.NE.AND P2, PT, R12.reuse, RZ, PT ;  /* 0x000000ff0c00720c */ /* 0x040fe20003f45270 */
[C---:B------:R-:W-:Y:S02]  /*1e10*/  VIADD R2, R12.reuse, 0x2 ;  /* 0x000000020c027836 */ /* 0x040fe40000000000 */
[----:B------:R-:W-:Y:S01]  /*1e20*/  VIADD R10, R12, 0x8 ;  /* 0x000000080c0a7836 */ /* 0x000fe20000000000 */
[-C--:B------:R-:W-:Y:S01]  /*1e30*/  ISETP.GT.AND P5, PT, R4, R3.reuse, PT ;  /* 0x000000030400720c */ /* 0x080fe20003fa4270 */
[----:B------:R-:W-:Y:S01]  /*1e40*/  VIADD R12, R12, 0x10 ;  /* 0x000000100c0c7836 */ /* 0x000fe20000000000 */
[----:B------:R1:W0:Y:S01]  /*1e50*/  SHFL.DOWN PT, R4, R7, 0x1, R3 ;  /* 0x0820000007047989 */ /* 0x00022200000e0003 */
[-C--:B------:R-:W-:Y:S01]  /*1e60*/  ISETP.GT.AND P1, PT, R2, R3.reuse, PT ;  /* 0x000000030200720c */ /* 0x080fe20003f24270 */
[----:B------:R-:W-:Y:S01]  /*1e70*/  IMAD.MOV.U32 R2, RZ, RZ, R6 ;  /* 0x000000ffff027224 */ /* 0x000fe200078e0006 */
[----:B------:R-:W-:-:S02]  /*1e80*/  ISETP.GT.AND P4, PT, R10, R3, PT ;  /* 0x000000030a00720c */ /* 0x000fc40003f84270 */
[----:B------:R-:W-:Y:S01]  /*1e90*/  ISETP.GT.AND P3, PT, R12, R3, PT ;  /* 0x000000030c00720c */ /* 0x000fe20003f64270 */
[----:B------:R-:W-:-:S12]  /*1ea0*/  @P0 BRA `(.L_x_281) ;  /* 0x0000000000400947 */ /* 0x000fd80003800000 */
[----:B--2---:R-:W-:Y:S01]  /*1eb0*/  FSETP.GEU.AND P0, PT, R6, R5, PT ;  /* 0x000000050600720b */ /* 0x004fe20003f0e000 */
[----:B------:R-:W-:Y:S02]  /*1ec0*/  IMAD.MOV.U32 R2, RZ, RZ, R5 ;  /* 0x000000ffff027224 */ /* 0x000fe400078e0005 */
[----:B0-----:R-:W-:Y:S02]  /*1ed0*/  IMAD.MOV.U32 R14, RZ, RZ, R4 ;  /* 0x000000ffff0e7224 */ /* 0x001fe400078e0004 */
        /* <DEDUP_REMOVED lines=13> */
.L_x_281:
[----:B------:R-:W-:Y:S05]  /*1fb0*/  BSYNC.RECONVERGENT B1 ;  /* 0x0000000000017941 */ /* 0x000fea0003800200 */
.L_x_280:
[----:B--2---:R2:W4:Y:S01]  /*1fc0*/  SHFL.DOWN PT, R5, R2, 0x2, R3 ;  /* 0x0840000002057989 */ /* 0x00452200000e0003 */
[----:B------:R-:W-:Y:S01]  /*1fd0*/  BSSY.RECONVERGENT B1, `(.L_x_282) ;  /* 0x0000017000017945 */ /* 0x000fe20003800200 */
[----:B0-----:R-:W-:Y:S02]  /*1fe0*/  IMAD.MOV.U32 R4, RZ, RZ, R2 ;  /* 0x000000ffff047224 */ /* 0x001fe400078e0002 */
[----:B-1----:R2:W0:Y:S01]  /*1ff0*/  SHFL.DOWN PT, R7, R14, 0x2, R3 ;  /* 0x084000000e077989 */ /* 0x00242200000e0003 */
[----:B------:R-:W-:Y:S02]  /*2000*/  IMAD.MOV.U32 R10, RZ, RZ, R14 ;  /* 0x000000ffff0a7224 */ /* 0x000fe400078e000e */
[----:B------:R-:W-:Y:S01]  /*2010*/  IMAD.MOV.U32 R12, RZ, RZ, R16 ;  /* 0x000000ffff0c7224 */ /* 0x000fe200078e0010 */
[----:B---3--:R2:W1:Y:S01]  /*2020*/  SHFL.DOWN PT, R9, R16, 0x2, R3 ;  /* 0x0840000010097989 */ /* 0x00846200000e0003 */
        /* <DEDUP_REMOVED lines=17> */
.L_x_283:
[----:B------:R-:W-:Y:S05]  /*2140*/  BSYNC.RECONVERGENT B1 ;  /* 0x0000000000017941 */ /* 0x000fea0003800200 */
.L_x_282:
[----:B----4-:R3:W4:Y:S01]  /*2150*/  SHFL.DOWN PT, R5, R4, 0x4, R3 ;  /* 0x0880000004057989 */ /* 0x01072200000e0003 */
[----:B------:R-:W-:Y:S01]  /*2160*/  BSSY.RECONVERGENT B1, `(.L_x_284) ;  /* 0x0000017000017945 */ /* 0x000fe20003800200 */
[----:B--2---:R-:W-:Y:S02]  /*2170*/  IMAD.MOV.U32 R2, RZ, RZ, R4 ;  /* 0x000000ffff027224 */ /* 0x004fe400078e0004 */
[----:B0-----:R3:W0:Y:S01]  /*2180*/  SHFL.DOWN PT, R7, R10, 0x4, R3 ;  /* 0x088000000a077989 */ /* 0x00162200000e0003 */
[----:B------:R-:W-:Y:S02]  /*2190*/  IMAD.MOV.U32 R6, RZ, RZ, R10 ;  /* 0x000000ffff067224 */ /* 0x000fe400078e000a */
[----:B------:R-:W-:Y:S01]  /*21a0*/  IMAD.MOV.U32 R8, RZ, RZ, R12 ;  /* 0x000000ffff087224 */ /* 0x000fe200078e000c */
[----:B-1----:R3:W1:Y:S01]  /*21b0*/  SHFL.DOWN PT, R9, R12, 0x4, R3 ;  /* 0x088000000c097989 */ /* 0x00266200000e0003 */
        /* <DEDUP_REMOVED lines=17> */
.L_x_285:
[----:B------:R-:W-:Y:S05]  /*22d0*/  BSYNC.RECONVERGENT B1 ;  /* 0x0000000000017941 */ /* 0x000fea0003800200 */
.L_x_284:
[----:B----4-:R2:W4:Y:S01]  /*22e0*/  SHFL.DOWN PT, R5, R2, 0x8, R3 ;  /* 0x0900000002057989 */ /* 0x01052200000e0003 */
[----:B------:R-:W-:Y:S01]  /*22f0*/  BSSY.RECONVERGENT B1, `(.L_x_286) ;  /* 0x0000017000017945 */ /* 0x000fe20003800200 */
[----:B---3--:R-:W-:Y:S02]  /*2300*/  IMAD.MOV.U32 R4, RZ, RZ, R2 ;  /* 0x000000ffff047224 */ /* 0x008fe400078e0002 */
        /* <DEDUP_REMOVED lines=21> */
.L_x_287:
[----:B------:R-:W-:Y:S05]  /*2460*/  BSYNC.RECONVERGENT B1 ;  /* 0x0000000000017941 */ /* 0x000fea0003800200 */
.L_x_286:
[----:B----4-:R3:W4:Y:S01]  /*2470*/  SHFL.DOWN PT, R5, R4, 0x10, R3 ;  /* 0x0a00000004057989 */ /* 0x01072200000e0003 */
[----:B------:R-:W-:Y:S01]  /*2480*/  BSSY.RECONVERGENT B1, `(.L_x_288) ;  /* 0x0000017000017945 */ /* 0x000fe20003800200 */
[----:B--2---:R-:W-:Y:S02]  /*2490*/  IMAD.MOV.U32 R8, RZ, RZ, R4 ;  /* 0x000000ffff087224 */ /* 0x004fe400078e0004 */
[----:B-1----:R3:W1:Y:S01]  /*24a0*/  SHFL.DOWN PT, R9, R10, 0x10, R3 ;  /* 0x0a0000000a097989 */ /* 0x00266200000e0003 */
        /* <DEDUP_REMOVED lines=20> */
.L_x_289:
[----:B------:R-:W-:Y:S05]  /*25f0*/  BSYNC.RECONVERGENT B1 ;  /* 0x0000000000017941 */ /* 0x000fea0003800200 */
.L_x_288:
        /* <DEDUP_REMOVED lines=12> */
.L_x_291:
[----:B------:R-:W-:Y:S05]  /*26c0*/  BSYNC.RECONVERGENT B1 ;  /* 0x0000000000017941 */ /* 0x000fea0003800200 */
.L_x_290:
[----:B------:R-:W-:Y:S01]  /*26d0*/  BAR.SYNC.DEFER_BLOCKING 0x0 ;  /* 0x0000000000007b1d */ /* 0x000fe20000010000 */
[----:B------:R-:W-:-:S13]  /*26e0*/  ISETP.NE.AND P1, PT, R0, RZ, PT ;  /* 0x000000ff0000720c */ /* 0x000fda0003f25270 */
[----:B------:R-:W-:Y:S05]  /*26f0*/  @P1 BRA `(.L_x_267) ;  /* 0x0000002c00b81947 */ /* 0x000fea0003800000 */
[----:B------:R-:W-:Y:S01]  /*2700*/  UISETP.GE.AND UP0, UPT, UR6, 0x21, UPT ;  /* 0x000000210600788c */ /* 0x000fe2000bf06270 */
[----:B------:R-:W-:Y:S02]  /*2710*/  IMAD.MOV.U32 R0, RZ, RZ, R8 ;  /* 0x000000ffff007224 */ /* 0x000fe400078e0008 */
[----:B-1----:R-:W-:Y:S02]  /*2720*/  IMAD.MOV.U32 R9, RZ, RZ, R7 ;  /* 0x000000ffff097224 */ /* 0x002fe400078e0007 */
[----:B---3--:R-:W-:-:S04]  /*2730*/  IMAD.MOV.U32 R10, RZ, RZ, R6 ;  /* 0x000000ffff0a7224 */ /* 0x008fc800078e0006 */
[----:B------:R-:W-:Y:S05]  /*2740*/  BRA.U !UP0, `(.L_x_292) ;  /* 0x00000001085c7547 */ /* 0x000fea000b800000 */
[----:B------:R-:W1:Y:S01]  /*2750*/  S2UR UR5, SR_CgaCtaId ;  /* 0x00000000000579c3 */ /* 0x000e620000008800 */
[----:B------:R-:W-:Y:S01]  /*2760*/  UMOV UR4, 0x400 ;  /* 0x0000040000047882 */ /* 0x000fe20000000000 */
[----:B------:R-:W-:Y:S01]  /*2770*/  BSSY.RECONVERGENT B1, `(.L_x_292) ;  /* 0x0000014000017945 */ /* 0x000fe20003800200 */
[----:B-1----:R-:W-:-:S09]  /*2780*/  ULEA UR4, UR5, UR4, 0x18 ;  /* 0x0000000405047291 */ /* 0x002fd2000f8ec0ff */
[----:B--2---:R-:W1:Y:S04]  /*2790*/  LDS R3, [UR4+0x18] ;  /* 0x00001804ff037984 */ /* 0x004e680008000800 */
[----:B----4-:R-:W2:Y:S01]  /*27a0*/  LDS.64 R4, [UR4+0x20] ;  /* 0x00002004ff047984 */ /* 0x010ea20008000a00 */
[----:B-1----:R-:W-:Y:S01]  /*27b0*/  FSETP.GEU.AND P0, PT, R8, R3, PT ;  /* 0x000000030800720b */ /* 0x002fe20003f0e000 */
        /* <DEDUP_REMOVED lines=15> */
.L_x_293:
[----:B------:R-:W-:Y:S05]  /*28b0*/  BSYNC.RECONVERGENT B1 ;  /* 0x0000000000017941 */ /* 0x000fea0003800200 */
.L_x_292:
[----:B------:R-:W-:Y:S01]  /*28c0*/  UISETP.GE.AND UP0, UPT, UR6, 0x41, UPT ;  /* 0x000000410600788c */ /* 0x000fe2000bf06270 */
[----:B--2---:R-:W-:Y:S02]  /*28d0*/  IMAD.MOV.U32 R2, RZ, RZ, R0 ;  /* 0x000000ffff027224 */ /* 0x004fe400078e0000 */
[----:B----4-:R-:W-:Y:S02]  /*28e0*/  IMAD.MOV.U32 R5, RZ, RZ, R9 ;  /* 0x000000ffff057224 */ /* 0x010fe400078e0009 */
[----:B------:R-:W-:-:S04]  /*28f0*/  IMAD.MOV.U32 R4, RZ, RZ, R10 ;  /* 0x000000ffff047224 */ /* 0x000fc800078e000a */
[----:B------:R-:W-:Y:S05]  /*2900*/  BRA.U !UP0, `(.L_x_294) ;  /* 0x00000001085c7547 */ /* 0x000fea000b800000 */
[----:B------:R-:W1:Y:S01]  /*2910*/  S2UR UR5, SR_CgaCtaId ;  /* 0x00000000000579c3 */ /* 0x000e620000008800 */
[----:B------:R-:W-:Y:S01]  /*2920*/  UMOV UR4, 0x400 ;  /* 0x0000040000047882 */ /* 0x000fe20000000000 */
[----:B------:R-:W-:Y:S01]  /*2930*/  BSSY.RECONVERGENT B1, `(.L_x_294) ;  /* 0x0000014000017945 */ /* 0x000fe20003800200 */
[----:B-1----:R-:W-:-:S09]  /*2940*/  ULEA UR4, UR5, UR4, 0x18 ;  /* 0x0000000405047291 */ /* 0x002fd2000f8ec0ff */
[----:B------:R-:W1:Y:S04]  /*2950*/  LDS R3, [UR4+0x28] ;  /* 0x00002804ff037984 */ /* 0x000e680008000800 */
[----:B------:R-:W2:Y:S01]  /*2960*/  LDS.64 R6, [UR4+0x30] ;  /* 0x00003004ff067984 */ /* 0x000ea20008000a00 */
        /* <DEDUP_REMOVED lines=16> */
.L_x_295:
[----:B------:R-:W-:Y:S05]  /*2a70*/  BSYNC.RECONVERGENT B1 ;  /* 0x0000000000017941 */ /* 0x000fea0003800200 */
.L_x_294:
[----:B------:R-:W-:Y:S01]  /*2a80*/  UISETP.GE.AND UP0, UPT, UR6, 0x61, UPT ;  /* 0x000000610600788c */ /* 0x000fe2000bf06270 */
[----:B------:R-:W-:Y:S02]  /*2a90*/  IMAD.MOV.U32 R0, RZ, RZ, R2 ;  /* 0x000000ffff007224 */ /* 0x000fe400078e0002 */
[----:B------:R-:W-:Y:S02]  /*2aa0*/  IMAD.MOV.U32 R7, RZ, RZ, R5 ;  /* 0x000000ffff077224 */ /* 0x000fe400078e0005 */
        /* <DEDUP_REMOVED lines=24> */
.L_x_297:
[----:B------:R-:W-:Y:S05]  /*2c30*/  BSYNC.RECONVERGENT B1 ;  /* 0x0000000000017941 */ /* 0x000fea0003800200 */
.L_x_296:
        /* <DEDUP_REMOVED lines=27> */
.L_x_299:
[----:B------:R-:W-:Y:S05]  /*2df0*/  BSYNC.RECONVERGENT B1 ;  /* 0x0000000000017941 */ /* 0x000fea0003800200 */
.L_x_298:
        /* <DEDUP_REMOVED lines=27> */
.L_x_301:
[----:B------:R-:W-:Y:S05]  /*2fb0*/  BSYNC.RECONVERGENT B1 ;  /* 0x0000000000017941 */ /* 0x000fea0003800200 */
.L_x_300:
        /* <DEDUP_REMOVED lines=27> */
.L_x_303:
[----:B------:R-:W-:Y:S05]  /*3170*/  BSYNC.RECONVERGENT B1 ;  /* 0x0000000000017941 */ /* 0x000fea0003800200 */
.L_x_302:
[----:B------:R-:W-:Y:S01]  /*3180*/  UISETP.GE.AND UP0, UPT, UR6, 0xe1, UPT ;  /* 0x000000e10600788c */ /* 0x000fe2000bf06270 */
[----:B------:R-:W-:Y:S02]  /*3190*/  IMAD.MOV.U32 R8, RZ, RZ, R2 ;  /* 0x000000ffff087224 */ /* 0x000fe400078e0002 */
[----:B------:R-:W-:Y:S02]  /*31a0*/  IMAD.MOV.U32 R7, RZ, RZ, R5 ;  /* 0x000000ffff077224 */ /* 0x000fe400078e0005 */
[----:B------:R-:W-:-:S04]  /*31b0*/  IMAD.MOV.U32 R6, RZ, RZ, R4 ;  /* 0x000000ffff067224 */ /* 0x000fc800078e0004 */
[----:B------:R-:W-:Y:S05]  /*31c0*/  BRA.U !UP0, `(.L_x_267) ;  /* 0x0000002508047547 */ /* 0x000fea000b800000 */
[----:B------:R-:W1:Y:S01]  /*31d0*/  S2UR UR5, SR_CgaCtaId ;  /* 0x00000000000579c3 */ /* 0x000e620000008800 */
[----:B------:R-:W-:Y:S02]  /*31e0*/  UMOV UR4, 0x400 ;  /* 0x0000040000047882 */ /* 0x000fe40000000000 */
[----:B-1----:R-:W-:-:S09]  /*31f0*/  ULEA UR4, UR5, UR4, 0x18 ;  /* 0x0000000405047291 */ /* 0x002fd2000f8ec0ff */
[----:B------:R-:W1:Y:S04]  /*3200*/  LDS R3, [UR4+0x78] ;  /* 0x00007804ff037984 */ /* 0x000e680008000800 */
[----:B0-----:R-:W0:Y:S01]  /*3210*/  LDS.64 R10, [UR4+0x80] ;  /* 0x00008004ff0a7984 */ /* 0x001e220008000a00 */
[----:B-1----:R-:W-:Y:S01]  /*3220*/  FSETP.GEU.AND P0, PT, R2, R3, PT ;  /* 0x000000030200720b */ /* 0x002fe20003f0e000 */
[----:B------:R-:W-:Y:S02]  /*3230*/  IMAD.MOV.U32 R8, RZ, RZ, R3 ;  /* 0x000000ffff087224 */ /* 0x000fe400078e0003 */
[----:B0-----:R-:W-:Y:S02]  /*3240*/  IMAD.MOV.U32 R7, RZ, RZ, R10 ;  /* 0x000000ffff077224 */ /* 0x001fe400078e000a */
        /* <DEDUP_REMOVED lines=15> */
.L_x_235:
[----:B------:R-:W1:Y:S01]  /*3340*/  S2R R0, SR_TID.X ;  /* 0x0000000000007919 */ /* 0x000e620000002100 */
[----:B------:R-:W1:Y:S01]  /*3350*/  LDC.64 R2, c[0x0][0x380] ;  /* 0x0000e000ff027b82 */ /* 0x000e620000000a00 */
[----:B------:R-:W2:Y:S01]  /*3360*/  LDCU.64 UR6, c[0x0][0x388] ;  /* 0x00007100ff0677ac */ /* 0x000ea20008000a00 */
[----:B-1----:R-:W-:-:S05]  /*3370*/  IMAD.WIDE.U32 R2, R0, 0x4, R2 ;  /* 0x0000000400027825 */ /* 0x002fca00078e0002 */
[----:B0-----:R-:W3:Y:S04]  /*3380*/  LDG.E R5, desc[UR8][R2.64] ;  /* 0x0000000802057981 */ /* 0x001ee8000c1e1900 */
[----:B------:R-:W3:Y:S04]  /*3390*/  LDG.E R6, desc[UR8][R2.64+0x400] ;  /* 0x0004000802067981 */ /* 0x000ee8000c1e1900 */
[----:B------:R-:W4:Y:S04]  /*33a0*/  LDG.E R7, desc[UR8][R2.64+0x800] ;  /* 0x0008000802077981 */ /* 0x000f28000c1e1900 */
[----:B------:R-:W5:Y:S04]  /*33b0*/  LDG.E R8, desc[UR8][R2.64+0xc00] ;  /* 0x000c000802087981 */ /* 0x000f68000c1e1900 */
[----:B------:R-:W2:Y:S01]  /*33c0*/  LDG.E R4, desc[UR8][R2.64+0x1000] ;  /* 0x0010000802047981 */ /* 0x000ea2000c1e1900 */
[----:B------:R-:W-:Y:S01]  /*33d0*/  UISETP.GE.U32.AND UP0, UPT, UR4, 0xa00, UPT ;  /* 0x00000a000400788c */ /* 0x000fe2000bf06070 */
[----:B------:R-:W-:-:S03]  /*33e0*/  IMAD.MOV.U32 R10, RZ, RZ, RZ ;  /* 0x000000ffff0a7224 */ /* 0x000fc600078e00ff */
[----:B------:R-:W-:Y:S01]  /*33f0*/  UISETP.GE.U32.AND.EX UP0, UPT, UR5, URZ, UPT, UP0 ;  /* 0x000000ff0500728c */ /* 0x000fe2000bf06100 */
[----:B---3--:R-:W-:-:S04]  /*3400*/  FSETP.GEU.AND P0, PT, R5, R6, PT ;  /* 0x000000060500720b */ /* 0x008fc80003f0e000 */
[----:B------:R-:W-:Y:S01]  /*3410*/  FSEL R6, R5, R6, P0 ;  /* 0x0000000605067208 */ /* 0x000fe20000000000 */
[----:B------:R-:W-:-:S03]  /*3420*/  VIADD R5, R0, 0x100 ;  /* 0x0000010000057836 */ /* 0x000fc60000000000 */
[----:B----4-:R-:W-:-:S04]  /*3430*/  FSETP.GEU.AND P2, PT, R6, R7, PT ;  /* 0x000000070600720b */ /* 0x010fc80003f4e000 */
[----:B------:R-:W-:-:S04]  /*3440*/  FSEL R7, R6, R7, P2 ;  /* 0x0000000706077208 */ /* 0x000fc80001000000 */
[----:B-----5:R-:W-:-:S04]  /*3450*/  FSETP.GEU.AND P3, PT, R7, R8, PT ;  /* 0x000000080700720b */ /* 0x020fc80003f6e000 */
[----:B------:R-:W-:Y:S01]  /*3460*/  FSEL R7, R7, R8, P3 ;  /* 0x0000000807077208 */ /* 0x000fe20001800000 */
[C---:B------:R-:W-:Y:S01]  /*3470*/  VIADD R8, R0.reuse, 0x200 ;  /* 0x0000020000087836 */ /* 0x040fe20000000000 */
[C---:B------:R-:W-:Y:S02]  /*3480*/  @P2 SEL R8, R0.reuse, R5, P0 ;  /* 0x0000000500082207 */ /* 0x040fe40000000000 */
[----:B--2---:R-:W-:Y:S02]  /*3490*/  FSETP.GEU.AND P1, PT, R7, R4, PT ;  /* 0x000000040700720b */ /* 0x004fe40003f2e000 */
[----:B------:R-:W-:-:S03]  /*34a0*/  LOP3.LUT R5, R0, 0x400, RZ, 0xfc, !PT ;  /* 0x0000040000057812 */ /* 0x000fc600078efcff */
[----:B------:R-:W-:-:S08]  /*34b0*/  @!P3 VIADD R8, R0, 0x300 ;  /* 0x000003000008b836 */ /* 0x000fd00000000000 */
[C---:B------:R-:W-:Y:S02]  /*34c0*/  @P1 ISETP.GE.U32.AND P0, PT, R8.reuse, R5, PT ;  /* 0x000000050800120c */ /* 0x040fe40003f06070 */
[----:B------:R-:W-:Y:S02]  /*34d0*/  IADD3 R5, P2, PT, R5, UR6, RZ ;  /* 0x0000000605057c10 */ /* 0x000fe4000ff5e0ff */
[----:B------:R-:W-:Y:S02]  /*34e0*/  @P1 IADD3 R8, P3, PT, R8, UR6, RZ ;  /* 0x0000000608081c10 */ /* 0x000fe4000ff7e0ff */
[----:B------:R-:W-:Y:S01]  /*34f0*/  @P1 ISETP.GE.U32.AND.EX P0, PT, RZ, RZ, PT, P0 ;  /* 0x000000ffff00120c */ /* 0x000fe20003f06100 */
[----:B------:R-:W-:Y:S02]  /*3500*/  IMAD.X R6, RZ, RZ, UR7, P2 ;  /* 0x00000007ff067e24 */ /* 0x000fe400090e06ff */
[----:B------:R-:W-:Y:S01]  /*3510*/  @P1 IMAD.X R9, RZ, RZ, UR7, P3 ;  /* 0x00000007ff091e24 */ /* 0x000fe200098e06ff */
[----:B------:R-:W-:-:S04]  /*3520*/  @P1 FSETP.LT.OR P0, PT, R4, R7, !P0 ;  /* 0x000000070400120b */ /* 0x000fc80004701400 */
[----:B------:R-:W-:Y:S01]  /*3530*/  @P1 FSEL R4, R7, R4, P0 ;  /* 0x0000000407041208 */ /* 0x000fe20000000000 */
[----:B------:R-:W-:Y:S01]  /*3540*/  IMAD.MOV.U32 R7, RZ, RZ, 0x500 ;  /* 0x00000500ff077424 */ /* 0x000fe200078e00ff */
[----:B------:R-:W-:Y:S02]  /*3550*/  @P1 SEL R5, R8, R5, P0 ;  /* 0x0000000508051207 */ /* 0x000fe40000000000 */
[----:B------:R-:W-:Y:S01]  /*3560*/  @P1 SEL R6, R9, R6, P0 ;  /* 0x0000000609061207 */ /* 0x000fe20000000000 */
[----:B------:R-:W-:Y:S06]  /*3570*/  BRA.U !UP0, `(.L_x_304) ;  /* 0x00000005081c7547 */ /* 0x000fec000b800000 */
[----:B------:R-:W-:Y:S01]  /*3580*/  IMAD.MOV.U32 R7, RZ, RZ, R4 ;  /* 0x000000ffff077224 */ /* 0x000fe200078e0004 */
[----:B------:R-:W0:Y:S01]  /*3590*/  LDCU.64 UR6, c[0x0][0x388] ;  /* 0x00007100ff0677ac */ /* 0x000e220008000a00 */
[----:B------:R-:W-:Y:S02]  /*35a0*/  IMAD.MOV.U32 R15, RZ, RZ, 0x500 ;  /* 0x00000500ff0f7424 */ /* 0x000fe400078e00ff */
[----:B------:R-:W-:Y:S01]  /*35b0*/  IMAD.MOV.U32 R16, RZ, RZ, RZ ;  /* 0x000000ffff107224 */ /* 0x000fe200078e00ff */
[----:B------:R-:W1:Y:S01]  /*35c0*/  LDCU.64 UR4, c[0x0][0x398] ;  /* 0x00007300ff0477ac */ /* 0x000e620008000a00 */
[----:B------:R-:W-:-:S05]  /*35d0*/  NOP ;  /* 0x0000000000007918 */ /* 0x000fca0000000000 */
.L_x_305:
[----:B------:R-:W-:-:S04]  /*35e0*/  LEA R8, P0, R15, R2, 0x2 ;  /* 0x000000020f087211 */ /* 0x000fc800078010ff */
[----:B------:R-:W-:-:S05]  /*35f0*/  LEA.HI.X R9, R15, R3, R16, 0x2, P0 ;  /* 0x000000030f097211 */ /* 0x000fca00000f1410 */
[----:B------:R-:W2:Y:S04]  /*3600*/  LDG.E R10, desc[UR8][R8.64] ;  /* 0x00000008080a7981 */ /* 0x000ea8000c1e1900 */
[----:B------:R-:W3:Y:S04]  /*3610*/  LDG.E R11, desc[UR8][R8.64+0x400] ;  /* 0x00040008080b7981 */ /* 0x000ee8000c1e1900 */
[----:B------:R-:W4:Y:S04]  /*3620*/  LDG.E R12, desc[UR8][R8.64+0x800] ;  /* 0x00080008080c7981 */ /* 0x000f28000c1e1900 */
[----:B------:R-:W5:Y:S04]  /*3630*/  LDG.E R13, desc[UR8][R8.64+0xc00] ;  /* 0x000c0008080d7981 */ /* 0x000f68000c1e1900 */
[----:B------:R1:W5:Y:S01]  /*3640*/  LDG.E R4, desc[UR8][R8.64+0x1000] ;  /* 0x0010000808047981 */ /* 0x000362000c1e1900 */
[----:B0-----:R-:W-:-:S04]  /*3650*/  IADD3 R18, P0, P2, R15, UR6, R0 ;  /* 0x000000060f127c10 */ /* 0x001fc8000fa1e000 */
[----:B------:R-:W-:Y:S01]  /*3660*/  IADD3.X R17, PT, PT, R16, UR7, RZ, P0, P2 ;  /* 0x0000000710117c10 */ /* 0x000fe200087e44ff */
[----:B-1----:R-:W-:Y:S01]  /*3670*/  IMAD.MOV.U32 R8, RZ, RZ, R18 ;  /* 0x000000ffff087224 */ /* 0x002fe200078e0012 */
[----:B------:R-:W-:-:S03]  /*3680*/  IADD3 R9, P4, PT, R15, 0xa00, RZ ;  /* 0x00000a000f097810 */ /* 0x000fc60007f9e0ff */
[----:B------:R-:W-:Y:S01]  /*3690*/  IMAD.MOV.U32 R14, RZ, RZ, R17 ;  /* 0x000000ffff0e7224 */ /* 0x000fe200078e0011 */
        /* <DEDUP_REMOVED lines=9> */
[----:B------:R-:W-:Y:S02]  /*3730*/  @P1 SEL R14, R6, R17, P0 ;  /* 0x00000011060e1207 */ /* 0x000fe40000000000 */
[----:B------:R-:W-:-:S07]  /*3740*/  IADD3 R6, P3, PT, R18, 0x200, RZ ;  /* 0x0000020012067810 */ /* 0x000fce0007f7e0ff */
[----:B------:R-:W-:-:S04]  /*3750*/  @P2 ISETP.GE.U32.AND P0, PT, R8, R7, PT ;  /* 0x000000070800220c */ /* 0x000fc80003f06070 */
[----:B------:R-:W-:-:S04]  /*3760*/  @P2 ISETP.GE.AND.EX P0, PT, R14, R5, PT, P0 ;  /* 0x000000050e00220c */ /* 0x000fc80003f06300 */
[----:B------:R-:W-:-:S04]  /*3770*/  @P2 FSETP.LT.OR P0, PT, R11, R10, !P0 ;  /* 0x0000000a0b00220b */ /* 0x000fc80004701400 */
[----:B------:R-:W-:Y:S02]  /*3780*/  @P2 FSEL R11, R10, R11, P0 ;  /* 0x0000000b0a0b2208 */ /* 0x000fe40000000000 */
[----:B------:R-:W-:Y:S01]  /*3790*/  @P2 SEL R7, R8, R7, P0 ;  /* 0x0000000708072207 */ /* 0x000fe20000000000 */
[----:B------:R-:W-:Y:S01]  /*37a0*/  IMAD.X R8, RZ, RZ, R17, P3 ;  /* 0x000000ffff087224 */ /* 0x000fe200018e0611 */
[----:B----4-:R-:W-:Y:S02]  /*37b0*/  FSETP.GEU.AND P1, PT, R11, R12, PT ;  /* 0x0000000c0b00720b */ /* 0x010fe40003f2e000 */
[----:B------:R-:W-:Y:S02]  /*37c0*/  @P2 SEL R5, R14, R5, P0 ;  /* 0x000000050e052207 */ /* 0x000fe40000000000 */
[----:B------:R-:W-:-:S09]  /*37d0*/  IADD3 R14, P2, PT, R18, 0x300, RZ ;  /* 0x00000300120e7810 */ /* 0x000fd20007f5e0ff */
[----:B------:R-:W-:-:S04]  /*37e0*/  @P1 ISETP.GE.U32.AND P0, PT, R7, R6, PT ;  /* 0x000000060700120c */ /* 0x000fc80003f06070 */
[----:B------:R-:W-:-:S04]  /*37f0*/  @P1 ISETP.GE.AND.EX P0, PT, R5, R8, PT, P0 ;  /* 0x000000080500120c */ /* 0x000fc80003f06300 */
[----:B------:R-:W-:-:S04]  /*3800*/  @P1 FSETP.LT.OR P0, PT, R12, R11, !P0 ;  /* 0x0000000b0c00120b */ /* 0x000fc80004701400 */
[----:B------:R-:W-:Y:S02]  /*3810*/  @P1 FSEL R12, R11, R12, P0 ;  /* 0x0000000c0b0c1208 */ /* 0x000fe40000000000 */
[----:B------:R-:W-:Y:S01]  /*3820*/  @P1 SEL R6, R7, R6, P0 ;  /* 0x0000000607061207 */ /* 0x000fe20000000000 */
[----:B------:R-:W-:Y:S01]  /*3830*/  IMAD.X R7, RZ, RZ, R17, P2 ;  /* 0x000000ffff077224 */ /* 0x000fe200010e0611 */
[----:B-----5:R-:W-:Y:S02]  /*3840*/  FSETP.GEU.AND P3, PT, R12, R13, PT ;  /* 0x0000000d0c00720b */ /* 0x020fe40003f6e000 */
        /* <DEDUP_REMOVED lines=8> */
[----:B------:R-:W-:Y:S02]  /*38d0*/  FSETP.GEU.AND P2, PT, R13, R4, PT ;  /* 0x000000040d00720b */ /* 0x000fe40003f4e000 */
[----:B------:R-:W-:Y:S01]  /*38e0*/  ISETP.GT.U32.AND P1, PT, R9, UR4, PT ;  /* 0x0000000409007c0c */ /* 0x000fe2000bf24070 */
[----:B------:R-:W-:Y:S01]  /*38f0*/  IMAD.X R9, RZ, RZ, R16, P4 ;  /* 0x000000ffff097224 */ /* 0x000fe200020e0610 */
[----:B------:R-:W-:Y:S02]  /*3900*/  @P3 SEL R7, R8, R7, P0 ;  /* 0x0000000708073207 */ /* 0x000fe40000000000 */
[----:B------:R-:W-:-:S02]  /*3910*/  IADD3 R8, P3, PT, R15, 0x500, RZ ;  /* 0x000005000f087810 */ /* 0x000fc40007f7e0ff */
[----:B------:R-:W-:-:S03]  /*3920*/  ISETP.GT.AND.EX P1, PT, R9, UR5, PT, P1 ;  /* 0x0000000509007c0c */ /* 0x000fc6000bf24310 */
[----:B------:R-:W-:Y:S02]  /*3930*/  IMAD.X R10, RZ, RZ, R16, P3 ;  /* 0x000000ffff0a7224 */ /* 0x000fe400018e0610 */
[----:B------:R-:W-:Y:S01]  /*3940*/  @P2 ISETP.GE.U32.AND P0, PT, R14, R5, PT ;  /* 0x000000050e00220c */ /* 0x000fe20003f06070 */
[----:B------:R-:W-:Y:S02]  /*3950*/  IMAD.MOV.U32 R15, RZ, RZ, R8 ;  /* 0x000000ffff0f7224 */ /* 0x000fe400078e0008 */
[----:B------:R-:W-:Y:S01]  /*3960*/  IMAD.MOV.U32 R16, RZ, RZ, R10 ;  /* 0x000000ffff107224 */ /* 0x000fe200078e000a */
[----:B------:R-:W-:-:S04]  /*3970*/  @P2 ISETP.GE.AND.EX P0, PT, R7, R6, PT, P0 ;  /* 0x000000060700220c */ /* 0x000fc80003f06300 */
[----:B------:R-:W-:-:S04]  /*3980*/  @P2 FSETP.LT.OR P0, PT, R4, R13, !P0 ;  /* 0x0000000d0400220b */ /* 0x000fc80004701400 */
[----:B------:R-:W-:Y:S02]  /*3990*/  @P2 FSEL R4, R13, R4, P0 ;  /* 0x000000040d042208 */ /* 0x000fe40000000000 */
[----:B------:R-:W-:Y:S02]  /*39a0*/  @P2 SEL R6, R7, R6, P0 ;  /* 0x0000000607062207 */ /* 0x000fe40000000000 */
[----:B------:R-:W-:Y:S01]  /*39b0*/  @P2 SEL R5, R14, R5, P0 ;  /* 0x000000050e052207 */ /* 0x000fe20000000000 */
[----:B------:R-:W-:Y:S01]  /*39c0*/  IMAD.MOV.U32 R7, RZ, RZ, R4 ;  /* 0x000000ffff077224 */ /* 0x000fe200078e0004 */
[----:B------:R-:W-:Y:S06]  /*39d0*/  @!P1 BRA `(.L_x_305) ;  /* 0xfffffffc00009947 */ /* 0x000fec000383ffff */
[----:B------:R-:W-:-:S07]  /*39e0*/  IMAD.MOV.U32 R7, RZ, RZ, R8 ;  /* 0x000000ffff077224 */ /* 0x000fce00078e0008 */
.L_x_304:
        /* <DEDUP_REMOVED lines=8> */
[----:B------:R-:W-:Y:S01]  /*3a70*/  BSSY.RECONVERGENT B2, `(.L_x_308) ;  /* 0x0000030000027945 */ /* 0x000fe20003800200 */
[----:B------:R-:W-:Y:S02]  /*3a80*/  IMAD.MOV.U32 R12, RZ, RZ, R0 ;  /* 0x000000ffff0c7224 */ /* 0x000fe400078e0000 */
[----:B------:R-:W-:-:S04]  /*3a90*/  IADD3 R15, PT, PT, -R7, UR4, R2 ;  /* 0x00000004070f7c10 */ /* 0x000fc8000fffe102 */
[----:B------:R-:W-:-:S04]  /*3aa0*/  LOP3.LUT R2, R15, 0x300, RZ, 0xc0, !PT ;  /* 0x000003000f027812 */ /* 0x000fc800078ec0ff */
[----:B------:R-:W-:-:S13]  /*3ab0*/  ISETP.NE.AND P0, PT, R2, 0x300, PT ;  /* 0x000003000200780c */ /* 0x000fda0003f05270 */
[----:B------:R-:W-:Y:S05]  /*3ac0*/  @!P0 BRA `(.L_x_309) ;  /* 0x0000000000a88947 */ /* 0x000fea0003800000 */
[----:B------:R-:W0:Y:S01]  /*3ad0*/  LDCU.64 UR10, c[0x0][0x380] ;  /* 0x00007000ff0a77ac */ /* 0x000e220008000a00 */
[----:B------:R-:W-:Y:S01]  /*3ae0*/  IADD3 R3, P0, PT, R0, R7, RZ ;  /* 0x0000000700037210 */ /* 0x000fe20007f1e0ff */
[----:B------:R-:W-:Y:S01]  /*3af0*/  IMAD.MOV.U32 R12, RZ, RZ, R0 ;  /* 0x000000ffff0c7224 */ /* 0x000fe200078e0000 */
[----:B------:R-:W-:-:S03]  /*3b00*/  LEA.HI R2, R15, 0x1, RZ, 0x18 ;  /* 0x000000010f027811 */ /* 0x000fc600078fc0ff */
[----:B------:R-:W-:Y:S01]  /*3b10*/  IMAD.X R14, RZ, RZ, R10, P0 ;  /* 0x000000ffff0e7224 */ /* 0x000fe200000e060a */
[----:B------:R-:W-:Y:S02]  /*3b20*/  LOP3.LUT R2, R2, 0x3, RZ, 0xc0, !PT ;  /* 0x0000000302027812 */ /* 0x000fe400078ec0ff */
[----:B------:R-:W-:-:S03]  /*3b30*/  IADD3 R13, P0, PT, R3, UR6, RZ ;  /* 0x00000006030d7c10 */ /* 0x000fc6000ff1e0ff */
[----:B------:R-:W-:Y:S01]  /*3b40*/  IMAD.MOV R8, RZ, RZ, -R2 ;  /* 0x000000ffff087224 */ /* 0x000fe200078e0a02 */
[----:B0-----:R-:W-:-:S04]  /*3b50*/  LEA R9, P1, R3, UR10, 0x2 ;  /* 0x0000000a03097c11 */ /* 0x001fc8000f8210ff */
[----:B------:R-:W-:Y:S02]  /*3b60*/  LEA.HI.X R3, R3, UR11, R14, 0x2, P1 ;  /* 0x0000000b03037c11 */ /* 0x000fe400088f140e */
[----:B------:R-:W-:-:S07]  /*3b70*/  IADD3.X R14, PT, PT, R14, UR7, RZ, P0, !PT ;  /* 0x000000070e0e7c10 */ /* 0x000fce00087fe4ff */
.L_x_312:
        /* <DEDUP_REMOVED lines=25> */
.L_x_311:
[----:B------:R-:W-:Y:S05]  /*3d10*/  BSYNC.RECONVERGENT B3 ;  /* 0x0000000000037941 */ /* 0x000fea0003800200 */
.L_x_310:
[----:B------:R-:W-:Y:S01]  /*3d20*/  IADD3 R13, P0, PT, R13, 0x100, RZ ;  /* 0x000001000d0d7810 */ /* 0x000fe20007f1e0ff */
[----:B------:R-:W-:Y:S02]  /*3d30*/  VIADD R12, R12, 0x100 ;  /* 0x000001000c0c7836 */ /* 0x000fe40000000000 */
[----:B------:R-:W-:Y:S02]  /*3d40*/  IMAD.X R3, RZ, RZ, R3, P3 ;  /* 0x000000ffff037224 */ /* 0x000fe400018e0603 */
[----:B------:R-:W-:Y:S01]  /*3d50*/  IMAD.X R14, RZ, RZ, R14, P0 ;  /* 0x000000ffff0e7224 */ /* 0x000fe200000e060e */
[----:B------:R-:W-:Y:S07]  /*3d60*/  @P2 BRA `(.L_x_312) ;  /* 0xfffffffc00842947 */ /* 0x000fee000383ffff */
.L_x_309:
[----:B------:R-:W-:Y:S05]  /*3d70*/  BSYNC.RECONVERGENT B2 ;  /* 0x0000000000027941 */ /* 0x000fea0003800200 */
.L_x_308:
[----:B------:R-:W-:-:S13]  /*3d80*/  ISETP.GE.U32.AND P0, PT, R15, 0x300, PT ;  /* 0x000003000f00780c */ /* 0x000fda0003f06070 */
[----:B------:R-:W-:Y:S05]  /*3d90*/  @!P0 BRA `(.L_x_307) ;  /* 0x0000000400888947 */ /* 0x000fea0003800000 */
[----:B------:R-:W0:Y:S01]  /*3da0*/  LDC.64 R2, c[0x0][0x380] ;  /* 0x0000e000ff027b82 */ /* 0x000e220000000a00 */
[----:B------:R-:W-:-:S07]  /*3db0*/  VIADD R12, R12, 0x200 ;  /* 0x000002000c0c7836 */ /* 0x000fce0000000000 */
[----:B------:R-:W1:Y:S02]  /*3dc0*/  LDC.64 R8, c[0x0][0x388] ;  /* 0x0000e200ff087b82 */ /* 0x000e640000000a00 */
.L_x_321:
        /* <DEDUP_REMOVED lines=29> */
.L_x_314:
[----:B------:R-:W-:Y:S05]  /*3fa0*/  BSYNC.RECONVERGENT B2 ;  /* 0x0000000000027941 */ /* 0x000fea0003800200 */
.L_x_313:
        /* <DEDUP_REMOVED lines=20> */
.L_x_316:
[----:B------:R-:W-:Y:S05]  /*40f0*/  BSYNC.RECONVERGENT B2 ;  /* 0x0000000000027941 */ /* 0x000fea0003800200 */
.L_x_315:
        /* <DEDUP_REMOVED lines=20> */
.L_x_318:
[----:B------:R-:W-:Y:S05]  /*4240*/  BSYNC.RECONVERGENT B2 ;  /* 0x0000000000027941 */ /* 0x000fea0003800200 */
.L_x_317:
        /* <DEDUP_REMOVED lines=18> */
.L_x_320:
[----:B------:R-:W-:Y:S05]  /*4370*/  BSYNC.RECONVERGENT B2 ;  /* 0x0000000000027941 */ /* 0x000fea0003800200 */
.L_x_319:
[C---:B------:R-:W-:Y:S02]  /*4380*/  VIADD R14, R12.reuse, 0x200 ;  /* 0x000002000c0e7836 */ /* 0x040fe40000000000 */
[----:B------:R-:W-:-:S03]  /*4390*/  VIADD R12, R12, 0x400 ;  /* 0x000004000c0c7836 */ /* 0x000fc60000000000 */
[----:B------:R-:W-:-:S13]  /*43a0*/  ISETP.GE.AND P0, PT, R14, R11, PT ;  /* 0x0000000b0e00720c */ /* 0x000fda0003f06270 */
[----:B------:R-:W-:Y:S05]  /*43b0*/  @!P0 BRA `(.L_x_321) ;  /* 0xfffffff800848947 */ /* 0x000fea000383ffff */
.L_x_307:
[----:B------:R-:W-:Y:S05]  /*43c0*/  BSYNC.RECONVERGENT B1 ;  /* 0x0000000000017941 */ /* 0x000fea0003800200 */
.L_x_306:
        /* <DEDUP_REMOVED lines=31> */
.L_x_323:
[----:B------:R-:W-:Y:S05]  /*45c0*/  BSYNC.RECONVERGENT B1 ;  /* 0x0000000000017941 */ /* 0x000fea0003800200 */
.L_x_322:
        /* <DEDUP_REMOVED lines=24> */
.L_x_325:
[----:B------:R-:W-:Y:S05]  /*4750*/  BSYNC.RECONVERGENT B1 ;  /* 0x0000000000017941 */ /* 0x000fea0003800200 */
.L_x_324:
[----:B0-----:R0:W4:Y:S01]  /*4760*/  SHFL.DOWN PT, R8, R3, 0x4, 0x1f ;  /* 0x08801f0003087f89 */ /* 0x00112200000e0000 */
[----:B------:R-:W-:Y:S01]  /*4770*/  BSSY.RECONVERGENT B1, `(.L_x_326) ;  /* 0x0000017000017945 */ /* 0x000fe20003800200 */
[----:B------:R-:W-:Y:S02]  /*4780*/  IMAD.MOV.U32 R2, RZ, RZ, R3 ;  /* 0x000000ffff027224 */ /* 0x000fe400078e0003 */
[----:B-1----:R0:W1:Y:S01]  /*4790*/  SHFL.DOWN PT, R9, R4, 0x4, 0x1f ;  /* 0x08801f0004097f89 */ /* 0x00206200000e0000 */
[----:B--2---:R-:W-:Y:S02]  /*47a0*/  IMAD.MOV.U32 R6, RZ, RZ, R4 ;  /* 0x000000ffff067224 */ /* 0x004fe400078e0004 */
[----:B------:R-:W-:Y:S01]  /*47b0*/  IMAD.MOV.U32 R7, RZ, RZ, R5 ;  /* 0x000000ffff077224 */ /* 0x000fe200078e0005 */
[----:B------:R0:W2:Y:S01]  /*47c0*/  SHFL.DOWN PT, R10, R5, 0x4, 0x1f ;  /* 0x08801f00050a7f89 */ /* 0x0000a200000e0000 */
[----:B------:R-:W-:Y:S05]  /*47d0*/  @P5 BRA `(.L_x_327) ;  /* 0x0000000000405947 */ /* 0x000fea0003800000 */
[----:B----4-:R-:W-:Y:S01]  /*47e0*/  FSETP.GEU.AND P0, PT, R3, R8, PT ;  /* 0x000000080300720b */ /* 0x010fe20003f0e000 */
[----:B------:R-:W-:Y:S02]  /*47f0*/  IMAD.MOV.U32 R2, RZ, RZ, R8 ;  /* 0x000000ffff027224 */ /* 0x000fe400078e0008 */
[----:B-1----:R-:W-:Y:S02]  /*4800*/  IMAD.MOV.U32 R6, RZ, RZ, R9 ;  /* 0x000000ffff067224 */ /* 0x002fe400078e0009 */
[----:B--2---:R-:W-:-:S08]  /*4810*/  IMAD.MOV.U32 R7, RZ, RZ, R10 ;  /* 0x000000ffff077224 */ /* 0x004fd000078e000a */
        /* <DEDUP_REMOVED lines=12> */
.L_x_327:
[----:B------:R-:W-:Y:S05]  /*48e0*/  BSYNC.RECONVERGENT B1 ;  /* 0x0000000000017941 */ /* 0x000fea0003800200 */
.L_x_326:
[----:B-1----:R1:W1:Y:S01]  /*48f0*/  SHFL.DOWN PT, R9, R2, 0x8, 0x1f ;  /* 0x09001f0002097f89 */ /* 0x00226200000e0000 */
[----:B------:R-:W-:Y:S01]  /*4900*/  BSSY.RECONVERGENT B1, `(.L_x_328) ;  /* 0x0000017000017945 */ /* 0x000fe20003800200 */
[----:B0-----:R-:W-:Y:S02]  /*4910*/  IMAD.MOV.U32 R3, RZ, RZ, R2 ;  /* 0x000000ffff037224 */ /* 0x001fe400078e0002 */
[----:B---3--:R0:W3:Y:S01]  /*4920*/  SHFL.DOWN PT, R11, R6, 0x8, 0x1f ;  /* 0x09001f00060b7f89 */ /* 0x0080e200000e0000 */
[----:B------:R-:W-:Y:S02]  /*4930*/  IMAD.MOV.U32 R4, RZ, RZ, R6 ;  /* 0x000000ffff047224 */ /* 0x000fe400078e0006 */
[----:B------:R-:W-:Y:S01]  /*4940*/  IMAD.MOV.U32 R5, RZ, RZ, R7 ;  /* 0x000000ffff057224 */ /* 0x000fe200078e0007 */
[----:B----4-:R0:W4:Y:S01]  /*4950*/  SHFL.DOWN PT, R8, R7, 0x8, 0x1f ;  /* 0x09001f0007087f89 */ /* 0x01012200000e0000 */
[----:B------:R-:W-:Y:S05]  /*4960*/  @P4 BRA `(.L_x_329) ;  /* 0x0000000000404947 */ /* 0x000fea0003800000 */
[----:B-1----:R-:W-:Y:S01]  /*4970*/  FSETP.GEU.AND P0, PT, R2, R9, PT ;  /* 0x000000090200720b */ /* 0x002fe20003f0e000 */
        /* <DEDUP_REMOVED lines=15> */
.L_x_329:
[----:B------:R-:W-:Y:S05]  /*4a70*/  BSYNC.RECONVERGENT B1 ;  /* 0x0000000000017941 */ /* 0x000fea0003800200 */
.L_x_328:
[----:B-1----:R1:W1:Y:S01]  /*4a80*/  SHFL.DOWN PT, R2, R3, 0x10, 0x1f ;  /* 0x0a001f0003027f89 */ /* 0x00226200000e0000 */
[----:B------:R-:W-:Y:S01]  /*4a90*/  BSSY.RECONVERGENT B1, `(.L_x_330) ;  /* 0x0000017000017945 */ /* 0x000fe20003800200 */
[----:B----4-:R-:W-:Y:S02]  /*4aa0*/  IMAD.MOV.U32 R8, RZ, RZ, R3 ;  /* 0x000000ffff087224 */ /* 0x010fe400078e0003 */
[----:B------:R4:W1:Y:S01]  /*4ab0*/  SHFL.DOWN PT, R9, R4, 0x10, 0x1f ;  /* 0x0a001f0004097f89 */ /* 0x00086200000e0000 */
[----:B0-----:R-:W-:Y:S02]  /*4ac0*/  IMAD.MOV.U32 R7, RZ, RZ, R4 ;  /* 0x000000ffff077224 */ /* 0x001fe400078e0004 */
[----:B------:R-:W-:Y:S01]  /*4ad0*/  IMAD.MOV.U32 R6, RZ, RZ, R5 ;  /* 0x000000ffff067224 */ /* 0x000fe200078e0005 */
[----:B--2---:R4:W0:Y:S01]  /*4ae0*/  SHFL.DOWN PT, R10, R5, 0x10, 0x1f ;  /* 0x0a001f00050a7f89 */ /* 0x00482200000e0000 */
[----:B------:R-:W-:Y:S05]  /*4af0*/  @P3 BRA `(.L_x_331) ;  /* 0x0000000000403947 */ /* 0x000fea0003800000 */
[----:B-1----:R-:W-:Y:S01]  /*4b00*/  FSETP.GEU.AND P0, PT, R3, R2, PT ;  /* 0x000000020300720b */ /* 0x002fe20003f0e000 */
        /* <DEDUP_REMOVED lines=15> */
.L_x_331:
[----:B------:R-:W-:Y:S05]  /*4c00*/  BSYNC.RECONVERGENT B1 ;  /* 0x0000000000017941 */ /* 0x000fea0003800200 */
.L_x_330:
[----:B------:R-:W-:Y:S04]  /*4c10*/  BSSY.RECONVERGENT B1, `(.L_x_332) ;  /* 0x000000c000017945 */ /* 0x000fe80003800200 */
[----:B------:R-:W-:Y:S05]  /*4c20*/  @P2 BRA `(.L_x_333) ;  /* 0x0000000000282947 */ /* 0x000fea0003800000 */
[----:B----4-:R-:W2:Y:S01]  /*4c30*/  S2R R4, SR_CgaCtaId ;  /* 0x0000000000047919 */ /* 0x010ea20000008800 */
[----:B-1----:R-:W-:Y:S02]  /*4c40*/  MOV R3, 0x400 ;  /* 0x0000040000037802 */ /* 0x002fe40000000f00 */
        /* <DEDUP_REMOVED lines=8> */
.L_x_333:
[----:B------:R-:W-:Y:S05]  /*4cd0*/  BSYNC.RECONVERGENT B1 ;  /* 0x0000000000017941 */ /* 0x000fea0003800200 */
.L_x_332:
[----:B------:R-:W-:Y:S01]  /*4ce0*/  BAR.SYNC.DEFER_BLOCKING 0x0 ;  /* 0x0000000000007b1d */ /* 0x000fe20000010000 */
[----:B------:R-:W-:-:S13]  /*4cf0*/  ISETP.NE.AND P1, PT, R0, RZ, PT ;  /* 0x000000ff0000720c */ /* 0x000fda0003f25270 */
[----:B------:R-:W-:Y:S05]  /*4d00*/  @P1 BRA `(.L_x_267) ;  /* 0x0000000800341947 */ /* 0x000fea0003800000 */
[----:B-12---:R-:W1:Y:S01]  /*4d10*/  S2R R3, SR_CgaCtaId ;  /* 0x0000000000037919 */ /* 0x006e620000008800 */
[----:B------:R-:W-:Y:S01]  /*4d20*/  MOV R0, 0x400 ;  /* 0x0000040000007802 */ /* 0x000fe20000000f00 */
[----:B------:R-:W-:Y:S03]  /*4d30*/  BSSY.RECONVERGENT B1, `(.L_x_334) ;  /* 0x0000016000017945 */ /* 0x000fe60003800200 */
[----:B-1----:R-:W-:-:S05]  /*4d40*/  LEA R24, R3, R0, 0x18 ;  /* 0x0000000003187211 */ /* 0x002fca00078ec0ff */
[----:B------:R-:W1:Y:S04]  /*4d50*/  LDS R3, [R24+0x18] ;  /* 0x0000180018037984 */ /* 0x000e680000000800 */
[----:B----4-:R-:W2:Y:S04]  /*4d60*/  LDS.64 R4, [R24+0x20] ;  /* 0x0000200018047984 */ /* 0x010ea80000000a00 */
[----:B------:R4:W0:Y:S04]  /*4d70*/  LDS R18, [R24+0x28] ;  /* 0x0000280018127984 */ /* 0x0008280000000800 */
[----:B------:R4:W0:Y:S01]  /*4d80*/  LDS R16, [R24+0x38] ;  /* 0x0000380018107984 */ /* 0x0008220000000800 */
[----:B-1----:R-:W-:Y:S01]  /*4d90*/  FSETP.GEU.AND P0, PT, R8, R3, PT ;  /* 0x000000030800720b */ /* 0x002fe20003f0e000 */
[----:B------:R-:W-:-:S02]  /*4da0*/  IMAD.MOV.U32 R19, RZ, RZ, R3 ;  /* 0x000000ffff137224 */ /* 0x000fc400078e0003 */
[----:B--2---:R-:W-:Y:S02]  /*4db0*/  IMAD.MOV.U32 R21, RZ, RZ, R4 ;  /* 0x000000ffff157224 */ /* 0x004fe400078e0004 */
[----:B------:R-:W-:-:S08]  /*4dc0*/  IMAD.MOV.U32 R20, RZ, RZ, R5 ;  /* 0x000000ffff147224 */ /* 0x000fd000078e0005 */
[----:B0---4-:R-:W-:Y:S05]  /*4dd0*/  @!P0 BRA `(.L_x_335) ;  /* 0x00000000002c8947 */ /* 0x011fea0003800000 */
        /* <DEDUP_REMOVED lines=11> */
.L_x_335:
[----:B------:R-:W-:Y:S05]  /*4e90*/  BSYNC.RECONVERGENT B1 ;  /* 0x0000000000017941 */ /* 0x000fea0003800200 */
.L_x_334:
        /* <DEDUP_REMOVED lines=27> */
.L_x_337:
[----:B------:R-:W-:Y:S05]  /*5050*/  BSYNC.RECONVERGENT B1 ;  /* 0x0000000000017941 */ /* 0x000fea0003800200 */
.L_x_336:
        /* <DEDUP_REMOVED lines=17> */
.L_x_339:
[----:B------:R-:W-:Y:S05]  /*5170*/  BSYNC.RECONVERGENT B1 ;  /* 0x0000000000017941 */ /* 0x000fea0003800200 */
.L_x_338:
        /* <DEDUP_REMOVED lines=17> */
.L_x_341:
[----:B------:R-:W-:Y:S05]  /*5290*/  BSYNC.RECONVERGENT B1 ;  /* 0x0000000000017941 */ /* 0x000fea0003800200 */
.L_x_340:
        /* <DEDUP_REMOVED lines=17> */
.L_x_343:
[----:B------:R-:W-:Y:S05]  /*53b0*/  BSYNC.RECONVERGENT B1 ;  /* 0x0000000000017941 */ /* 0x000fea0003800200 */
.L_x_342:
        /* <DEDUP_REMOVED lines=17> */
.L_x_345:
[----:B------:R-:W-:Y:S05]  /*54d0*/  BSYNC.RECONVERGENT B1 ;  /* 0x0000000000017941 */ /* 0x000fea0003800200 */
.L_x_344:
        /* <DEDUP_REMOVED lines=16> */
.L_x_267:
[----:B------:R-:W-:Y:S05]  /*55e0*/  BSYNC.RECONVERGENT B0 ;  /* 0x0000000000007941 */ /* 0x000fea0003800200 */
.L_x_234:
[----:B------:R-:W-:Y:S05]  /*55f0*/  @P1 EXIT ;  /* 0x000000000000194d */ /* 0x000fea0003800000 */
[----:B01234-:R-:W0:Y:S01]  /*5600*/  LDC.64 R2, c[0x0][0x390] ;  /* 0x0000e400ff027b82 */ /* 0x01fe220000000a00 */
[----:B------:R-:W-:-:S04]  /*5610*/  LOP3.LUT R7, R7, R6, RZ, 0x3c, !PT ;  /* 0x0000000607077212 */ /* 0x000fc800078e3cff */
[----:B------:R-:W-:-:S04]  /*5620*/  LOP3.LUT R6, R7, R6, RZ, 0x3c, !PT ;  /* 0x0000000607067212 */ /* 0x000fc800078e3cff */
[----:B------:R-:W-:-:S05]  /*5630*/  LOP3.LUT R7, R7, R6, RZ, 0x3c, !PT ;  /* 0x0000000607077212 */ /* 0x000fca00078e3cff */
[----:B0-----:R-:W-:Y:S04]  /*5640*/  STG.E.64 desc[UR8][R2.64+0x8], R6 ;  /* 0x0000080602007986 */ /* 0x001fe8000c101b08 */
[----:B------:R-:W-:Y:S01]  /*5650*/  STG.E desc[UR8][R2.64], R8 ;  /* 0x0000000802007986 */ /* 0x000fe2000c101908 */
[----:B------:R-:W-:Y:S05]  /*5660*/  EXIT ;  /* 0x000000000000794d */ /* 0x000fea0003800000 */
.L_x_346:
        /* <DEDUP_REMOVED lines=9> */
.L_x_1593:


//--------------------- .text._ZN6thrust24THRUST_300001_SM_1000_NS8cuda_cub4core6detail13_kernel_agentINS1_8__reduce11ReduceAgentIPN4cuda3std3__45tupleIJflEEESC_SB_iNS1_9__extrema9arg_max_fIflNS9_4lessIfEEEEEEJSC_SC_iSH_EEEvDpT0_ --------------------------
	.section	.text._ZN6thrust24THRUST_300001_SM_1000_NS8cuda_cub4core6detail13_kernel_agentINS1_8__reduce11ReduceAgentIPN4cuda3std3__45tupleIJflEEESC_SB_iNS1_9__extrema9arg_max_fIflNS9_4lessIfEEEEEEJSC_SC_iSH_EEEvDpT0_,"ax",@progbits
	.align	128
        .global         _ZN6thrust24THRUST_300001_SM_1000_NS8cuda_cub4core6detail13_kernel_agentINS1_8__reduce11ReduceAgentIPN4cuda3std3__45tupleIJflEEESC_SB_iNS1_9__extrema9arg_max_fIflNS9_4lessIfEEEEEEJSC_SC_iSH_EEEvDpT0_
        .type           _ZN6thrust24THRUST_300001_SM_1000_NS8cuda_cub4core6detail13_kernel_agentINS1_8__reduce11ReduceAgentIPN4cuda3std3__45tupleIJflEEESC_SB_iNS1_9__extrema9arg_max_fIflNS9_4lessIfEEEEEEJSC_SC_iSH_EEEvDpT0_,@function
        .size           _ZN6thrust24THRUST_300001_SM_1000_NS8cuda_cub4core6detail13_kernel_agentINS1_8__reduce11ReduceAgentIPN4cuda3std3__45tupleIJflEEESC_SB_iNS1_9__extrema9arg_max_fIflNS9_4lessIfEEEEEEJSC_SC_iSH_EEEvDpT0_,(.L_x_1594 - _ZN6thrust24THRUST_300001_SM_1000_NS8cuda_cub4core6detail13_kernel_agentINS1_8__reduce11ReduceAgentIPN4cuda3std3__45tupleIJflEEESC_SB_iNS1_9__extrema9arg_max_fIflNS9_4lessIfEEEEEEJSC_SC_iSH_EEEvDpT0_)
        .other          _ZN6thrust24THRUST_300001_SM_1000_NS8cuda_cub4core6detail13_kernel_agentINS1_8__reduce11ReduceAgentIPN4cuda3std3__45tupleIJflEEESC_SB_iNS1_9__extrema9arg_max_fIflNS9_4lessIfEEEEEEJSC_SC_iSH_EEEvDpT0_,@"STO_CUDA_ENTRY STV_DEFAULT"
_ZN6thrust24THRUST_300001_SM_1000_NS8cuda_cub4core6detail13_kernel_agentINS1_8__reduce11ReduceAgentIPN4cuda3std3__45tupleIJflEEESC_SB_iNS1_9__extrema9arg_max_fIflNS9_4lessIfEEEEEEJSC_SC_iSH_EEEvDpT0_:
.text._ZN6thrust24THRUST_300001_SM_1000_NS8cuda_cub4core6detail13_kernel_agentINS1_8__reduce11ReduceAgentIPN4cuda3std3__45tupleIJflEEESC_SB_iNS1_9__extrema9arg_max_fIflNS9_4lessIfEEEEEEJSC_SC_iSH_EEEvDpT0_:
        /* <DEDUP_REMOVED lines=21> */
.L_x_350:
[----:B0-----:R-:W-:Y:S05]  /*0150*/  BSYNC.RECONVERGENT B1 ;  /* 0x0000000000017941 */ /* 0x001fea0003800200 */
.L_x_349:
        /* <DEDUP_REMOVED lines=15> */
.L_x_357:
        /* <DEDUP_REMOVED lines=28> */
.L_x_356:
[----:B------:R-:W-:Y:S05]  /*0410*/  BSYNC.RECONVERGENT B3 ;  /* 0x0000000000037941 */ /* 0x000fea0003800200 */
.L_x_355:
[----:B------:R-:W-:Y:S02]  /*0420*/  IMAD.X R7, RZ, RZ, R7, P3 ;  /* 0x000000ffff077224 */ /* 0x000fe400018e0607 */
[----:B------:R-:W-:Y:S01]  /*0430*/  VIADD R5, R5, 0x100 ;  /* 0x0000010005057836 */ /* 0x000fe20000000000 */
[----:B------:R-:W-:Y:S06]  /*0440*/  @P2 BRA `(.L_x_357) ;  /* 0xfffffffc00802947 */ /* 0x000fec000383ffff */
.L_x_354:
[----:B------:R-:W-:Y:S05]  /*0450*/  BSYNC.RECONVERGENT B2 ;  /* 0x0000000000027941 */ /* 0x000fea0003800200 */
.L_x_353:
[----:B------:R-:W0:Y:S01]  /*0460*/  LDC.64 R8, c[0x0][0x380] ;  /* 0x0000e000ff087b82 */ /* 0x000e220000000a00 */
[----:B------:R-:W-:-:S13]  /*0470*/  ISETP.GE.U32.AND P0, PT, R12, 0x300, PT ;  /* 0x000003000c00780c */ /* 0x000fda0003f06070 */
[----:B------:R-:W-:Y:S05]  /*0480*/  @!P0 BRA `(.L_x_352) ;  /* 0x0000000400588947 */ /* 0x000fea0003800000 */
.L_x_366:
        /* <DEDUP_REMOVED lines=26> */
.L_x_359:
[----:B------:R-:W-:Y:S05]  /*0630*/  BSYNC.RECONVERGENT B2 ;  /* 0x0000000000027941 */ /* 0x000fea0003800200 */
.L_x_358:
        /* <DEDUP_REMOVED lines=17> */
.L_x_361:
[----:B------:R-:W-:Y:S05]  /*0750*/  BSYNC.RECONVERGENT B2 ;  /* 0x0000000000027941 */ /* 0x000fea0003800200 */
.L_x_360:
        /* <DEDUP_REMOVED lines=17> */
.L_x_363:
[----:B------:R-:W-:Y:S05]  /*0870*/  BSYNC.RECONVERGENT B2 ;  /* 0x0000000000027941 */ /* 0x000fea0003800200 */
.L_x_362:
        /* <DEDUP_REMOVED lines=19> */
.L_x_365:
[----:B------:R-:W-:Y:S05]  /*09b0*/  BSYNC.RECONVERGENT B2 ;  /* 0x0000000000027941 */ /* 0x000fea0003800200 */
.L_x_364:
[----:B------:R-:W-:-:S05]  /*09c0*/  VIADD R5, R5, 0x400 ;  /* 0x0000040005057836 */ /* 0x000fca0000000000 */
[----:B------:R-:W-:-:S13]  /*09d0*/  ISETP.GE.AND P0, PT, R5, UR5, PT ;  /* 0x0000000505007c0c */ /* 0x000fda000bf06270 */
[----:B------:R-:W-:Y:S05]  /*09e0*/  @!P0 BRA `(.L_x_366) ;  /* 0xfffffff800a88947 */ /* 0x000fea000383ffff */
.L_x_352:
[----:B------:R-:W-:Y:S05]  /*09f0*/  BSYNC.RECONVERGENT B1 ;  /* 0x0000000000017941 */ /* 0x000fea0003800200 */
.L_x_351:
        /* <DEDUP_REMOVED lines=31> */
.L_x_369:
[----:B------:R-:W-:Y:S05]  /*0bf0*/  BSYNC.RECONVERGENT B1 ;  /* 0x0000000000017941 */ /* 0x000fea0003800200 */
.L_x_368:
        /* <DEDUP_REMOVED lines=27> */
.L_x_371:
[----:B------:R-:W-:Y:S05]  /*0db0*/  BSYNC.RECONVERGENT B1 ;  /* 0x0000000000017941 */ /* 0x000fea0003800200 */
.L_x_370:
        /* <DEDUP_REMOVED lines=24> */
.L_x_373:
[----:B------:R-:W-:Y:S05]  /*0f40*/  BSYNC.RECONVERGENT B1 ;  /* 0x0000000000017941 */ /* 0x000fea0003800200 */
.L_x_372:
        /* <DEDUP_REMOVED lines=24> */
.L_x_375:
[----:B------:R-:W-:Y:S05]  /*10d0*/  BSYNC.RECONVERGENT B1 ;  /* 0x0000000000017941 */ /* 0x000fea0003800200 */
.L_x_374:
        /* <DEDUP_REMOVED lines=24> */
.L_x_377:
[----:B------:R-:W-:Y:S05]  /*1260*/  BSYNC.RECONVERGENT B1 ;  /* 0x0000000000017941 */ /* 0x000fea0003800200 */
.L_x_376:
        /* <DEDUP_REMOVED lines=12> */
.L_x_379:
[----:B------:R-:W-:Y:S05]  /*1330*/  BSYNC.RECONVERGENT B1 ;  /* 0x0000000000017941 */ /* 0x000fea0003800200 */
.L_x_378:
        /* <DEDUP_REMOVED lines=27> */
.L_x_382:
[----:B------:R-:W-:Y:S05]  /*14f0*/  BSYNC.RECONVERGENT B1 ;  /* 0x0000000000017941 */ /* 0x000fea0003800200 */
.L_x_381:
        /* <DEDUP_REMOVED lines=27> */
.L_x_384:
[----:B------:R-:W-:Y:S05]  /*16b0*/  BSYNC.RECONVERGENT B1 ;  /* 0x0000000000017941 */ /* 0x000fea0003800200 */
.L_x_383:
        /* <DEDUP_REMOVED lines=17> */
.L_x_386:
[----:B------:R-:W-:Y:S05]  /*17d0*/  BSYNC.RECONVERGENT B1 ;  /* 0x0000000000017941 */ /* 0x000fea0003800200 */
.L_x_385:
        /* <DEDUP_REMOVED lines=17> */
.L_x_388:
[----:B------:R-:W-:Y:S05]  /*18f0*/  BSYNC.RECONVERGENT B1 ;  /* 0x0000000000017941 */ /* 0x000fea0003800200 */
.L_x_387:
        /* <DEDUP_REMOVED lines=17> */
.L_x_390:
[----:B------:R-:W-:Y:S05]  /*1a10*/  BSYNC.RECONVERGENT B1 ;  /* 0x0000000000017941 */ /* 0x000fea0003800200 */
.L_x_389:
        /* <DEDUP_REMOVED lines=17> */
.L_x_392:
[----:B------:R-:W-:Y:S05]  /*1b30*/  BSYNC.RECONVERGENT B1 ;  /* 0x0000000000017941 */ /* 0x000fea0003800200 */
.L_x_391:
        /* <DEDUP_REMOVED lines=18> */
.L_x_367:
        /* <DEDUP_REMOVED lines=40> */
.L_x_394:
[----:B------:R-:W-:Y:S05]  /*1ee0*/  BSYNC.RECONVERGENT B1 ;  /* 0x0000000000017941 */ /* 0x000fea0003800200 */
.L_x_393:
        /* <DEDUP_REMOVED lines=25> */
.L_x_396:
[----:B------:R-:W-:Y:S05]  /*2080*/  BSYNC.RECONVERGENT B1 ;  /* 0x0000000000017941 */ /* 0x000fea0003800200 */
.L_x_395:
        /* <DEDUP_REMOVED lines=24> */
.L_x_398:
[----:B------:R-:W-:Y:S05]  /*2210*/  BSYNC.RECONVERGENT B1 ;  /* 0x0000000000017941 */ /* 0x000fea0003800200 */
.L_x_397:
        /* <DEDUP_REMOVED lines=24> */
.L_x_400:
[----:B------:R-:W-:Y:S05]  /*23a0*/  BSYNC.RECONVERGENT B1 ;  /* 0x0000000000017941 */ /* 0x000fea0003800200 */
.L_x_399:
        /* <DEDUP_REMOVED lines=24> */
.L_x_402:
[----:B------:R-:W-:Y:S05]  /*2530*/  BSYNC.RECONVERGENT B1 ;  /* 0x0000000000017941 */ /* 0x000fea0003800200 */
.L_x_401:
        /* <DEDUP_REMOVED lines=12> */
.L_x_404:
[----:B------:R-:W-:Y:S05]  /*2600*/  BSYNC.RECONVERGENT B1 ;  /* 0x0000000000017941 */ /* 0x000fea0003800200 */
.L_x_403:
        /* <DEDUP_REMOVED lines=30> */
.L_x_406:
[----:B------:R-:W-:Y:S05]  /*27f0*/  BSYNC.RECONVERGENT B1 ;  /* 0x0000000000017941 */ /* 0x000fea0003800200 */
.L_x_405:
        /* <DEDUP_REMOVED lines=27> */
.L_x_408:
[----:B------:R-:W-:Y:S05]  /*29b0*/  BSYNC.RECONVERGENT B1 ;  /* 0x0000000000017941 */ /* 0x000fea0003800200 */
.L_x_407:
        /* <DEDUP_REMOVED lines=27> */
.L_x_410:
[----:B------:R-:W-:Y:S05]  /*2b70*/  BSYNC.RECONVERGENT B1 ;  /* 0x0000000000017941 */ /* 0x000fea0003800200 */
.L_x_409:
        /* <DEDUP_REMOVED lines=27> */
.L_x_412:
[----:B------:R-:W-:Y:S05]  /*2d30*/  BSYNC.RECONVERGENT B1 ;  /* 0x0000000000017941 */ /* 0x000fea0003800200 */
.L_x_411:
        /* <DEDUP_REMOVED lines=27> */
.L_x_414:
[----:B------:R-:W-:Y:S05]  /*2ef0*/  BSYNC.RECONVERGENT B1 ;  /* 0x0000000000017941 */ /* 0x000fea0003800200 */
.L_x_413:
        /* <DEDUP_REMOVED lines=27> */
.L_x_416:
[----:B------:R-:W-:Y:S05]  /*30b0*/  BSYNC.RECONVERGENT B1 ;  /* 0x0000000000017941 */ /* 0x000fea0003800200 */
.L_x_415:
        /* <DEDUP_REMOVED lines=28> */
.L_x_348:
        /* <DEDUP_REMOVED lines=12> */
[----:B------:R-:W5:Y:S01]  /*3340*/  LDG.E.64.CONSTANT R2, desc[UR6][R6.64+0x4008] ;  /* 0x0040080606027981 */ /* 0x000f62000c1e9b00 */
[----:B------:R-:W-:Y:S01]  /*3350*/  UISETP.GE.U32.AND UP0, UPT, UR4, 0xa00, UPT ;  /* 0x00000a000400788c */ /* 0x000fe2000bf06070 */
[----:B------:R-:W-:Y:S01]  /*3360*/  IMAD.MOV.U32 R19, RZ, RZ, 0x500 ;  /* 0x00000500ff137424 */ /* 0x000fe200078e00ff */
        /* <DEDUP_REMOVED lines=29> */
[----:B------:R-:W0:Y:S01]  /*3540*/  LDC.64 R6, c[0x0][0x380] ;  /* 0x0000e000ff067b82 */ /* 0x000e220000000a00 */
[----:B------:R-:W-:Y:S01]  /*3550*/  IMAD.MOV.U32 R23, RZ, RZ, R2 ;  /* 0x000000ffff177224 */ /* 0x000fe200078e0002 */
[----:B------:R-:W1:Y:S01]  /*3560*/  LDCU UR4, c[0x0][0x390] ;  /* 0x00007200ff0477ac */ /* 0x000e620008000800 */
[----:B------:R-:W-:Y:S02]  /*3570*/  IMAD.MOV.U32 R24, RZ, RZ, R3 ;  /* 0x000000ffff187224 */ /* 0x000fe400078e0003 */
[----:B------:R-:W-:Y:S02]  /*3580*/  IMAD.MOV.U32 R18, RZ, RZ, R4 ;  /* 0x000000ffff127224 */ /* 0x000fe400078e0004 */
[----:B------:R-:W-:-:S07]  /*3590*/  IMAD.MOV.U32 R5, RZ, RZ, 0x500 ;  /* 0x00000500ff057424 */ /* 0x000fce00078e00ff */
.L_x_418:
[----:B------:R-:W-:-:S04]  /*35a0*/  IMAD.IADD R17, R0, 0x1, R5 ;  /* 0x0000000100117824 */ /* 0x000fc800078e0205 */
[----:B0-----:R-:W-:-:S05]  /*35b0*/  IMAD.WIDE.U32 R16, R17, 0x10, R6 ;  /* 0x0000001011107825 */ /* 0x001fca00078e0006 */
        /* <DEDUP_REMOVED lines=36> */
[----:B------:R-:W-:Y:S01]  /*3800*/  @P2 SEL R14, R8, R14, P0 ;  /* 0x0000000e080e2207 */ /* 0x000fe20000000000 */
[C---:B------:R-:W-:Y:S01]  /*3810*/  VIADD R8, R5.reuse, 0xa00 ;  /* 0x00000a0005087836 */ /* 0x040fe20000000000 */
[----:B------:R-:W-:Y:S01]  /*3820*/  FSETP.GEU.AND P1, PT, R22, R4, PT ;  /* 0x000000041600720b */ /* 0x000fe20003f2e000 */
[----:B------:R-:W-:Y:S01]  /*3830*/  VIADD R5, R5, 0x500 ;  /* 0x0000050005057836 */ /* 0x000fe20000000000 */
[----:B------:R-:W-:Y:S02]  /*3840*/  @P2 SEL R15, R9, R15, P0 ;  /* 0x0000000f090f2207 */ /* 0x000fe40000000000 */
[----:B-1----:R-:W-:-:S09]  /*3850*/  ISETP.GT.AND P2, PT, R8, UR4, PT ;  /* 0x0000000408007c0c */ /* 0x002fd2000bf44270 */
[----:B------:R-:W-:-:S04]  /*3860*/  @P1 ISETP.GE.U32.AND P0, PT, R14, R2, PT ;  /* 0x000000020e00120c */ /* 0x000fc80003f06070 */
[----:B------:R-:W-:-:S04]  /*3870*/  @P1 ISETP.GE.AND.EX P0, PT, R15, R3, PT, P0 ;  /* 0x000000030f00120c */ /* 0x000fc80003f06300 */
[----:B------:R-:W-:-:S04]  /*3880*/  @P1 FSETP.LT.OR P0, PT, R4, R22, !P0 ;  /* 0x000000160400120b */ /* 0x000fc80004701400 */
[----:B------:R-:W-:Y:S02]  /*3890*/  @P1 FSEL R4, R22, R4, P0 ;  /* 0x0000000416041208 */ /* 0x000fe40000000000 */
[----:B------:R-:W-:Y:S02]  /*38a0*/  @P1 SEL R2, R14, R2, P0 ;  /* 0x000000020e021207 */ /* 0x000fe40000000000 */
[----:B------:R-:W-:Y:S01]  /*38b0*/  @P1 SEL R3, R15, R3, P0 ;  /* 0x000000030f031207 */ /* 0x000fe20000000000 */
[----:B------:R-:W-:Y:S02]  /*38c0*/  IMAD.MOV.U32 R18, RZ, RZ, R4 ;  /* 0x000000ffff127224 */ /* 0x000fe400078e0004 */
[----:B------:R-:W-:Y:S02]  /*38d0*/  IMAD.MOV.U32 R23, RZ, RZ, R2 ;  /* 0x000000ffff177224 */ /* 0x000fe400078e0002 */
[----:B------:R-:W-:Y:S01]  /*38e0*/  IMAD.MOV.U32 R24, RZ, RZ, R3 ;  /* 0x000000ffff187224 */ /* 0x000fe200078e0003 */
[----:B------:R-:W-:Y:S06]  /*38f0*/  @!P2 BRA `(.L_x_418) ;  /* 0xfffffffc0028a947 */ /* 0x000fec000383ffff */
[----:B------:R-:W-:-:S07]  /*3900*/  IMAD.MOV.U32 R19, RZ, RZ, R5 ;  /* 0x000000ffff137224 */ /* 0x000fce00078e0005 */
.L_x_417:
[----:B------:R-:W-:-:S13]  /*3910*/  ISETP.GE.AND P0, PT, R19, UR4, PT ;  /* 0x0000000413007c0c */ /* 0x000fda000bf06270 */
        /* <DEDUP_REMOVED lines=12> */
[----:B------:R-:W0:Y:S01]  /*39e0*/  LDC.64 R6, c[0x0][0x380] ;  /* 0x0000e000ff067b82 */ /* 0x000e220000000a00 */
[----:B------:R-:W-:Y:S01]  /*39f0*/  LEA.HI R8, R14, 0x1, RZ, 0x18 ;  /* 0x000000010e087811 */ /* 0x000fe200078fc0ff */
[----:B------:R-:W-:Y:S02]  /*3a00*/  IMAD.IADD R13, R0, 0x1, R19 ;  /* 0x00000001000d7824 */ /* 0x000fe400078e0213 */
[----:B------:R-:W-:Y:S01]  /*3a10*/  IMAD.MOV.U32 R18, RZ, RZ, R0 ;  /* 0x000000ffff127224 */ /* 0x000fe200078e0000 */
[----:B------:R-:W-:-:S05]  /*3a20*/  LOP3.LUT R8, R8, 0x3, RZ, 0xc0, !PT ;  /* 0x0000000308087812 */ /* 0x000fca00078ec0ff */
[----:B------:R-:W-:-:S07]  /*3a30*/  IMAD.MOV R12, RZ, RZ, -R8 ;  /* 0x000000ffff0c7224 */ /* 0x000fce00078e0a08 */
.L_x_425:
[----:B0-----:R-:W-:-:S05]  /*3a40*/  IMAD.WIDE.U32 R10, R13, 0x10, R6 ;  /* 0x000000100d0a7825 */ /* 0x001fca00078e0006 */
[----:B------:R-:W2:Y:S04]  /*3a50*/  LDG.E.CONSTANT R16, desc[UR6][R10.64] ;  /* 0x000000060a107981 */ /* 0x000ea8000c1e9900 */
[----:B------:R-:W3:Y:S01]  /*3a60*/  LDG.E.64.CONSTANT R8, desc[UR6][R10.64+0x8] ;  /* 0x000008060a087981 */ /* 0x000ee2000c1e9b00 */
[----:B------:R-:W-:Y:S01]  /*3a70*/  VIADD R12, R12, 0x1 ;  /* 0x000000010c0c7836 */ /* 0x000fe20000000000 */
[----:B------:R-:W-:Y:S01]  /*3a80*/  BSSY.RECONVERGENT B3, `(.L_x_423) ;  /* 0x0000015000037945 */ /* 0x000fe20003800200 */
[----:B------:R-:W-:Y:S02]  /*3a90*/  IMAD.MOV.U32 R17, RZ, RZ, R2 ;  /* 0x000000ffff117224 */ /* 0x000fe400078e0002 */
        /* <DEDUP_REMOVED lines=19> */
.L_x_424:
[----:B------:R-:W-:Y:S05]  /*3bd0*/  BSYNC.RECONVERGENT B3 ;  /* 0x0000000000037941 */ /* 0x000fea0003800200 */
.L_x_423:
[----:B------:R-:W-:Y:S02]  /*3be0*/  VIADD R18, R18, 0x100 ;  /* 0x0000010012127836 */ /* 0x000fe40000000000 */
[----:B------:R-:W-:Y:S01]  /*3bf0*/  VIADD R13, R13, 0x100 ;  /* 0x000001000d0d7836 */ /* 0x000fe20000000000 */
[----:B------:R-:W-:Y:S06]  /*3c00*/  @P3 BRA `(.L_x_425) ;  /* 0xfffffffc008c3947 */ /* 0x000fec000383ffff */
.L_x_422:
[----:B------:R-:W-:Y:S05]  /*3c10*/  BSYNC.RECONVERGENT B2 ;  /* 0x0000000000027941 */ /* 0x000fea0003800200 */
.L_x_421:
[----:B------:R-:W-:-:S13]  /*3c20*/  ISETP.GE.U32.AND P0, PT, R14, 0x300, PT ;  /* 0x000003000e00780c */ /* 0x000fda0003f06070 */
[----:B------:R-:W-:Y:S05]  /*3c30*/  @!P0 BRA `(.L_x_420) ;  /* 0x0000000400888947 */ /* 0x000fea0003800000 */
[----:B------:R-:W0:Y:S01]  /*3c40*/  LDCU.64 UR8, c[0x0][0x380] ;  /* 0x00007000ff0877ac */ /* 0x000e220008000a00 */
[----:B------:R-:W1:Y:S01]  /*3c50*/  LDC.64 R6, c[0x0][0x380] ;  /* 0x0000e000ff067b82 */ /* 0x000e620000000a00 */
[C---:B------:R-:W-:Y:S01]  /*3c60*/  IADD3 R13, P0, PT, R18.reuse, R19, RZ ;  /* 0x00000013120d7210 */ /* 0x040fe20007f1e0ff */
[----:B------:R-:W-:-:S04]  /*3c70*/  IMAD.IADD R19, R18, 0x1, R19 ;  /* 0x0000000112137824 */ /* 0x000fc800078e0213 */
[----:B------:R-:W-:Y:S01]  /*3c80*/  IMAD.X R8, RZ, RZ, RZ, P0 ;  /* 0x000000ffff087224 */ /* 0x000fe200000e06ff */
[----:B0-----:R-:W-:-:S04]  /*3c90*/  LEA R12, P1, R13, UR8, 0x4 ;  /* 0x000000080d0c7c11 */ /* 0x001fc8000f8220ff */
[----:B------:R-:W-:Y:S02]  /*3ca0*/  IADD3 R12, P0, PT, R12, 0x3008, RZ ;  /* 0x000030080c0c7810 */ /* 0x000fe40007f1e0ff */
[----:B------:R-:W-:-:S05]  /*3cb0*/  LEA.HI.X R13, R13, UR9, R8, 0x4, P1 ;  /* 0x000000090d0d7c11 */ /* 0x000fca00088f2408 */
[----:B------:R-:W-:-:S07]  /*3cc0*/  IMAD.X R13, RZ, RZ, R13, P0 ;  /* 0x000000ffff0d7224 */ /* 0x000fce00000e060d */
.L_x_434:
[----:B-1----:R-:W-:-:S05]  /*3cd0*/  IMAD.WIDE.U32 R10, R19, 0x10, R6 ;  /* 0x00000010130a7825 */ /* 0x002fca00078e0006 */
[----:B------:R-:W2:Y:S04]  /*3ce0*/  LDG.E.CONSTANT R23, desc[UR6][R10.64] ;  /* 0x000000060a177981 */ /* 0x000ea8000c1e9900 */
[----:B------:R0:W3:Y:S02]  /*3cf0*/  LDG.E.64.CONSTANT R8, desc[UR6][R10.64+0x8] ;  /* 0x000008060a087981 */ /* 0x0000e4000c1e9b00 */
[----:B0-----:R-:W-:Y:S02]  /*3d00*/  IMAD.MOV.U32 R10, RZ, RZ, R12 ;  /* 0x000000ffff0a7224 */ /* 0x001fe400078e000c */
[----:B------:R-:W-:-:S05]  /*3d10*/  IMAD.MOV.U32 R11, RZ, RZ, R13 ;  /* 0x000000ffff0b7224 */ /* 0x000fca00078e000d */
        /* <DEDUP_REMOVED lines=16> */
[CC--:B------:R-:W-:Y:S02]  /*3e20*/  @P2 ISETP.LT.U32.AND P1, PT, R2.reuse, R8.reuse, PT ;  /* 0x000000080200220c */ /* 0x0c0fe40003f21070 */
[CC--:B------:R-:W-:Y:S02]  /*3e30*/  @P2 ISETP.GE.U32.AND P0, PT, R2.reuse, R8.reuse, PT ;  /* 0x000000080200220c */ /* 0x0c0fe40003f06070 */
[CC--:B------:R-:W-:Y:S02]  /*3e40*/  @P2 ISETP.LT.AND.EX P1, PT, R3.reuse, R9.reuse, PT, P1 ;  /* 0x000000090300220c */ /* 0x0c0fe40003f21310 */
[CC--:B------:R-:W-:Y:S02]  /*3e50*/  @P2 ISETP.GE.AND.EX P0, PT, R3.reuse, R9.reuse, PT, P0 ;  /* 0x000000090300220c */ /* 0x0c0fe40003f06300 */
[----:B------:R-:W-:Y:S02]  /*3e60*/  @P2 SEL R27, R2, R8, P1 ;  /* 0x00000008021b2207 */ /* 0x000fe40000800000 */
[----:B------:R-:W-:-:S02]  /*3e70*/  @P2 SEL R29, R3, R9, P1 ;  /* 0x00000009031d2207 */ /* 0x000fc40000800000 */
[----:B------:R-:W-:-:S07]  /*3e80*/  @P2 FSEL R22, R4, R23, !P0 ;  /* 0x0000001704162208 */ /* 0x000fce0004000000 */
.L_x_427:
[----:B------:R-:W-:Y:S05]  /*3e90*/  BSYNC.RECONVERGENT B2 ;  /* 0x0000000000027941 */ /* 0x000fea0003800200 */
.L_x_426:
        /* <DEDUP_REMOVED lines=17> */
.L_x_429:
[----:B------:R-:W-:Y:S05]  /*3fb0*/  BSYNC.RECONVERGENT B2 ;  /* 0x0000000000027941 */ /* 0x000fea0003800200 */
.L_x_428:
        /* <DEDUP_REMOVED lines=17> */
.L_x_431:
[----:B------:R-:W-:Y:S05]  /*40d0*/  BSYNC.RECONVERGENT B2 ;  /* 0x0000000000027941 */ /* 0x000fea0003800200 */
.L_x_430:
        /* <DEDUP_REMOVED lines=17> */
.L_x_433:
[----:B------:R-:W-:Y:S05]  /*41f0*/  BSYNC.RECONVERGENT B2 ;  /* 0x0000000000027941 */ /* 0x000fea0003800200 */
.L_x_432:
[----:B------:R-:W-:Y:S01]  /*4200*/  VIADD R18, R18, 0x400 ;  /* 0x0000040012127836 */ /* 0x000fe20000000000 */
[----:B------:R-:W-:Y:S01]  /*4210*/  IADD3 R12, P1, PT, R10, 0x4000, RZ ;  /* 0x000040000a0c7810 */ /* 0x000fe20007f3e0ff */
[----:B------:R-:W-:-:S03]  /*4220*/  VIADD R19, R19, 0x400 ;  /* 0x0000040013137836 */ /* 0x000fc60000000000 */
[----:B------:R-:W-:Y:S01]  /*4230*/  ISETP.GE.AND P0, PT, R18, R5, PT ;  /* 0x000000051200720c */ /* 0x000fe20003f06270 */
[----:B------:R-:W-:-:S12]  /*4240*/  IMAD.X R13, RZ, RZ, R11, P1 ;  /* 0x000000ffff0d7224 */ /* 0x000fd800008e060b */
[----:B------:R-:W-:Y:S05]  /*4250*/  @!P0 BRA `(.L_x_434) ;  /* 0xfffffff8009c8947 */ /* 0x000fea000383ffff */
.L_x_420:
[----:B------:R-:W-:Y:S05]  /*4260*/  BSYNC.RECONVERGENT B1 ;  /* 0x0000000000017941 */ /* 0x000fea0003800200 */
.L_x_419:
        /* <DEDUP_REMOVED lines=31> */
.L_x_436:
[----:B------:R-:W-:Y:S05]  /*4460*/  BSYNC.RECONVERGENT B1 ;  /* 0x0000000000017941 */ /* 0x000fea0003800200 */
.L_x_435:
        /* <DEDUP_REMOVED lines=24> */
.L_x_438:
[----:B------:R-:W-:Y:S05]  /*45f0*/  BSYNC.RECONVERGENT B1 ;  /* 0x0000000000017941 */ /* 0x000fea0003800200 */
.L_x_437:
[----:B0-----:R0:W4:Y:S01]  /*4600*/  SHFL.DOWN PT, R5, R2, 0x4, 0x1f ;  /* 0x08801f0002057f89 */ /* 0x00112200000e0000 */
[----:B------:R-:W-:Y:S01]  /*4610*/  BSSY.RECONVERGENT B1, `(.L_x_439) ;  /* 0x0000017000017945 */ /* 0x000fe20003800200 */
[----:B--2---:R-:W-:Y:S02]  /*4620*/  IMAD.MOV.U32 R3, RZ, RZ, R2 ;  /* 0x000000ffff037224 */ /* 0x004fe400078e0002 */
[----:B------:R0:W2:Y:S01]  /*4630*/  SHFL.DOWN PT, R9, R4, 0x4, 0x1f ;  /* 0x08801f0004097f89 */ /* 0x0000a200000e0000 */
[----:B------:R-:W-:Y:S02]  /*4640*/  IMAD.MOV.U32 R6, RZ, RZ, R4 ;  /* 0x000000ffff067224 */ /* 0x000fe400078e0004 */
[----:B------:R-:W-:Y:S01]  /*4650*/  IMAD.MOV.U32 R7, RZ, RZ, R8 ;  /* 0x000000ffff077224 */ /* 0x000fe200078e0008 */
[----:B------:R0:W0:Y:S01]  /*4660*/  SHFL.DOWN PT, R11, R8, 0x4, 0x1f ;  /* 0x08801f00080b7f89 */ /* 0x00002200000e0000 */
[----:B------:R-:W-:Y:S05]  /*4670*/  @P5 BRA `(.L_x_440) ;  /* 0x0000000000405947 */ /* 0x000fea0003800000 */
[----:B----4-:R-:W-:Y:S01]  /*4680*/  FSETP.GEU.AND P0, PT, R2, R5, PT ;  /* 0x000000050200720b */ /* 0x010fe20003f0e000 */
[----:B------:R-:W-:Y:S02]  /*4690*/  IMAD.MOV.U32 R3, RZ, RZ, R5 ;  /* 0x000000ffff037224 */ /* 0x000fe400078e0005 */
[----:B--2---:R-:W-:Y:S02]  /*46a0*/  IMAD.MOV.U32 R6, RZ, RZ, R9 ;  /* 0x000000ffff067224 */ /* 0x004fe400078e0009 */
        /* <DEDUP_REMOVED lines=13> */
.L_x_440:
[----:B------:R-:W-:Y:S05]  /*4780*/  BSYNC.RECONVERGENT B1 ;  /* 0x0000000000017941 */ /* 0x000fea0003800200 */
.L_x_439:
        /* <DEDUP_REMOVED lines=24> */
.L_x_442:
[----:B------:R-:W-:Y:S05]  /*4910*/  BSYNC.RECONVERGENT B1 ;  /* 0x0000000000017941 */ /* 0x000fea0003800200 */
.L_x_441:
[----:B0-----:R0:W4:Y:S01]  /*4920*/  SHFL.DOWN PT, R3, R2, 0x10, 0x1f ;  /* 0x0a001f0002037f89 */ /* 0x00112200000e0000 */
[----:B------:R-:W-:Y:S01]  /*4930*/  BSSY.RECONVERGENT B1, `(.L_x_443) ;  /* 0x0000017000017945 */ /* 0x000fe20003800200 */
[----:B------:R-:W-:Y:S02]  /*4940*/  IMAD.MOV.U32 R8, RZ, RZ, R2 ;  /* 0x000000ffff087224 */ /* 0x000fe400078e0002 */
[----:B------:R0:W0:Y:S01]  /*4950*/  SHFL.DOWN PT, R9, R4, 0x10, 0x1f ;  /* 0x0a001f0004097f89 */ /* 0x00002200000e0000 */
[----:B--2---:R-:W-:Y:S02]  /*4960*/  IMAD.MOV.U32 R7, RZ, RZ, R4 ;  /* 0x000000ffff077224 */ /* 0x004fe400078e0004 */
[----:B------:R-:W-:Y:S01]  /*4970*/  IMAD.MOV.U32 R6, RZ, RZ, R5 ;  /* 0x000000ffff067224 */ /* 0x000fe200078e0005 */
[----:B-1----:R1:W2:Y:S01]  /*4980*/  SHFL.DOWN PT, R10, R5, 0x10, 0x1f ;  /* 0x0a001f00050a7f89 */ /* 0x0022a200000e0000 */
[----:B------:R-:W-:Y:S05]  /*4990*/  @P3 BRA `(.L_x_444) ;  /* 0x0000000000403947 */ /* 0x000fea0003800000 */
[----:B----4-:R-:W-:Y:S01]  /*49a0*/  FSETP.GEU.AND P0, PT, R2, R3, PT ;  /* 0x000000030200720b */ /* 0x010fe20003f0e000 */
[----:B------:R-:W-:Y:S02]  /*49b0*/  IMAD.MOV.U32 R8, RZ, RZ, R3 ;  /* 0x000000ffff087224 */ /* 0x000fe400078e0003 */
[----:B0-----:R-:W-:Y:S02]  /*49c0*/  IMAD.MOV.U32 R7, RZ, RZ, R9 ;  /* 0x000000ffff077224 */ /* 0x001fe400078e0009 */
[----:B--2---:R-:W-:-:S08]  /*49d0*/  IMAD.MOV.U32 R6, RZ, RZ, R10 ;  /* 0x000000ffff067224 */ /* 0x004fd000078e000a */
        /* <DEDUP_REMOVED lines=12> */
.L_x_444:
[----:B------:R-:W-:Y:S05]  /*4aa0*/  BSYNC.RECONVERGENT B1 ;  /* 0x0000000000017941 */ /* 0x000fea0003800200 */
.L_x_443:
[----:B------:R-:W-:Y:S04]  /*4ab0*/  BSSY.RECONVERGENT B1, `(.L_x_445) ;  /* 0x000000c000017945 */ /* 0x000fe80003800200 */
[----:B------:R-:W-:Y:S05]  /*4ac0*/  @P2 BRA `(.L_x_446) ;  /* 0x0000000000282947 */ /* 0x000fea0003800000 */
[----:B0-----:R-:W0:Y:S01]  /*4ad0*/  S2R R4, SR_CgaCtaId ;  /* 0x0000000000047919 */ /* 0x001e220000008800 */
[----:B----4-:R-:W-:Y:S02]  /*4ae0*/  MOV R3, 0x400 ;  /* 0x0000040000037802 */ /* 0x010fe40000000f00 */
[----:B------:R-:W-:-:S04]  /*4af0*/  SHF.R.U32.HI R2, RZ, 0x1, R0 ;  /* 0x00000001ff027819 */ /* 0x000fc80000011600 */
[----:B------:R-:W-:Y:S02]  /*4b00*/  LOP3.LUT R2, R2, 0x1f0, RZ, 0xc0, !PT ;  /* 0x000001f002027812 */ /* 0x000fe400078ec0ff */
[----:B0-----:R-:W-:-:S05]  /*4b10*/  LEA R3, R4, R3, 0x18 ;  /* 0x0000000304037211 */ /* 0x001fca00078ec0ff */
[----:B-1----:R-:W-:Y:S02]  /*4b20*/  IMAD.IADD R5, R2, 0x1, R3 ;  /* 0x0000000102057824 */ /* 0x002fe400078e0203 */
[----:B------:R-:W-:Y:S02]  /*4b30*/  IMAD.MOV.U32 R2, RZ, RZ, R7 ;  /* 0x000000ffff027224 */ /* 0x000fe400078e0007 */
[----:B------:R-:W-:Y:S01]  /*4b40*/  IMAD.MOV.U32 R3, RZ, RZ, R6 ;  /* 0x000000ffff037224 */ /* 0x000fe200078e0006 */
[----:B------:R0:W-:Y:S04]  /*4b50*/  STS [R5+0x8], R8 ;  /* 0x0000080805007388 */ /* 0x0001e80000000800 */
[----:B------:R0:W-:Y:S02]  /*4b60*/  STS.64 [R5+0x10], R2 ;  /* 0x0000100205007388 */ /* 0x0001e40000000a00 */
.L_x_446:
[----:B------:R-:W-:Y:S05]  /*4b70*/  BSYNC.RECONVERGENT B1 ;  /* 0x0000000000017941 */ /* 0x000fea0003800200 */
.L_x_445:
        /* <DEDUP_REMOVED lines=8> */
[----:B-1----:R-:W1:Y:S04]  /*4c00*/  LDS.64 R4, [R24+0x20] ;  /* 0x0000200018047984 */ /* 0x002e680000000a00 */
[----:B------:R4:W2:Y:S04]  /*4c10*/  LDS R18, [R24+0x28] ;  /* 0x0000280018127984 */ /* 0x0008a80000000800 */
[----:B------:R4:W2:Y:S01]  /*4c20*/  LDS R16, [R24+0x38] ;  /* 0x0000380018107984 */ /* 0x0008a20000000800 */
[----:B0-----:R-:W-:Y:S01]  /*4c30*/  FSETP.GEU.AND P0, PT, R8, R3, PT ;  /* 0x000000030800720b */ /* 0x001fe20003f0e000 */
[----:B------:R-:W-:-:S02]  /*4c40*/  IMAD.MOV.U32 R19, RZ, RZ, R3 ;  /* 0x000000ffff137224 */ /* 0x000fc400078e0003 */
[----:B-1----:R-:W-:Y:S02]  /*4c50*/  IMAD.MOV.U32 R21, RZ, RZ, R4 ;  /* 0x000000ffff157224 */ /* 0x002fe400078e0004 */
[----:B------:R-:W-:-:S08]  /*4c60*/  IMAD.MOV.U32 R20, RZ, RZ, R5 ;  /* 0x000000ffff147224 */ /* 0x000fd000078e0005 */
[----:B--2-4-:R-:W-:Y:S05]  /*4c70*/  @!P0 BRA `(.L_x_448) ;  /* 0x00000000002c8947 */ /* 0x014fea0003800000 */
        /* <DEDUP_REMOVED lines=11> */
.L_x_448:
[----:B------:R-:W-:Y:S05]  /*4d30*/  BSYNC.RECONVERGENT B1 ;  /* 0x0000000000017941 */ /* 0x000fea0003800200 */
.L_x_447:
        /* <DEDUP_REMOVED lines=27> */
.L_x_450:
[----:B------:R-:W-:Y:S05]  /*4ef0*/  BSYNC.RECONVERGENT B1 ;  /* 0x0000000000017941 */ /* 0x000fea0003800200 */
.L_x_449:
        /* <DEDUP_REMOVED lines=17> */
.L_x_452:
[----:B------:R-:W-:Y:S05]  /*5010*/  BSYNC.RECONVERGENT B1 ;  /* 0x0000000000017941 */ /* 0x000fea0003800200 */
.L_x_451:
        /* <DEDUP_REMOVED lines=17> */
.L_x_454:
[----:B------:R-:W-:Y:S05]  /*5130*/  BSYNC.RECONVERGENT B1 ;  /* 0x0000000000017941 */ /* 0x000fea0003800200 */
.L_x_453:
        /* <DEDUP_REMOVED lines=17> */
.L_x_456:
[----:B------:R-:W-:Y:S05]  /*5250*/  BSYNC.RECONVERGENT B1 ;  /* 0x0000000000017941 */ /* 0x000fea0003800200 */
.L_x_455:
        /* <DEDUP_REMOVED lines=17> */
.L_x_458:
[----:B------:R-:W-:Y:S05]  /*5370*/  BSYNC.RECONVERGENT B1 ;  /* 0x0000000000017941 */ /* 0x000fea0003800200 */
.L_x_457:
        /* <DEDUP_REMOVED lines=16> */
.L_x_380:
[----:B------:R-:W-:Y:S05]  /*5480*/  BSYNC.RECONVERGENT B0 ;  /* 0x0000000000007941 */ /* 0x000fea0003800200 */
.L_x_347:
        /* <DEDUP_REMOVED lines=8> */
.L_x_459:
        /* <DEDUP_REMOVED lines=15> */
.L_x_1594:


//--------------------- .text._ZN6thrust24THRUST_300001_SM_1000_NS8cuda_cub4core6detail13_kernel_agentINS1_8__reduce11ReduceAgentINS0_12zip_iteratorIN4cuda3std3__45tupleIJNS0_10device_ptrIfEENS0_17counting_iteratorIlNS0_11use_defaultESF_SF_EEEEEEEPNSB_IJflEEESJ_iNS1_9__extrema9arg_max_fIflNSA_4lessIfEEEEEEJSI_SK_iN3cub18CUB_300001_SM_100013GridEvenShareIiEENSS_9GridQueueIjEESP_EEEvDpT0_ --------------------------
	.section	.text._ZN6thrust24THRUST_300001_SM_1000_NS8cuda_cub4core6detail13_kernel_agentINS1_8__reduce11ReduceAgentINS0_12zip_iteratorIN4cuda3std3__45tupleIJNS0_10device_ptrIfEENS0_17counting_iteratorIlNS0_11use_defaultESF_SF_EEEEEEEPNSB_IJflEEESJ_iNS1_9__extrema9arg_max_fIflNSA_4lessIfEEEEEEJSI_SK_iN3cub18CUB_300001_SM_100013GridEvenShareIiEENSS_9GridQueueIjEESP_EEEvDpT0_,"ax",@progbits
	.align	128
        .global         _ZN6thrust24THRUST_300001_SM_1000_NS8cuda_cub4core6detail13_kernel_agentINS1_8__reduce11ReduceAgentINS0_12zip_iteratorIN4cuda3std3__45tupleIJNS0_10device_ptrIfEENS0_17counting_iteratorIlNS0_11use_defaultESF_SF_EEEEEEEPNSB_IJflEEESJ_iNS1_9__extrema9arg_max_fIflNSA_4lessIfEEEEEEJSI_SK_iN3cub18CUB_300001_SM_100013GridEvenShareIiEENSS_9GridQueueIjEESP_EEEvDpT0_
        .type           _ZN6thrust24THRUST_300001_SM_1000_NS8cuda_cub4core6detail13_kernel_agentINS1_8__reduce11ReduceAgentINS0_12zip_iteratorIN4cuda3std3__45tupleIJNS0_10device_ptrIfEENS0_17counting_iteratorIlNS0_11use_defaultESF_SF_EEEEEEEPNSB_IJflEEESJ_iNS1_9__extrema9arg_max_fIflNSA_4lessIfEEEEEEJSI_SK_iN3cub18CUB_300001_SM_100013GridEvenShareIiEENSS_9GridQueueIjEESP_EEEvDpT0_,@function
        .size           _ZN6thrust24THRUST_300001_SM_1000_NS8cuda_cub4core6detail13_kernel_agentINS1_8__reduce11ReduceAgentINS0_12zip_iteratorIN4cuda3std3__45tupleIJNS0_10device_ptrIfEENS0_17counting_iteratorIlNS0_11use_defaultESF_SF_EEEEEEEPNSB_IJflEEESJ_iNS1_9__extrema9arg_max_fIflNSA_4lessIfEEEEEEJSI_SK_iN3cub18CUB_300001_SM_100013GridEvenShareIiEENSS_9GridQueueIjEESP_EEEvDpT0_,(.L_x_1595 - _ZN6thrust24THRUST_300001_SM_1000_NS8cuda_cub4core6detail13_kernel_agentINS1_8__reduce11ReduceAgentINS0_12zip_iteratorIN4cuda3std3__45tupleIJNS0_10device_ptrIfEENS0_17counting_iteratorIlNS0_11use_defaultESF_SF_EEEEEEEPNSB_IJflEEESJ_iNS1_9__extrema9arg_max_fIflNSA_4lessIfEEEEEEJSI_SK_iN3cub18CUB_300001_SM_100013GridEvenShareIiEENSS_9GridQueueIjEESP_EEEvDpT0_)
        .other          _ZN6thrust24THRUST_300001_SM_1000_NS8cuda_cub4core6detail13_kernel_agentINS1_8__reduce11ReduceAgentINS0_12zip_iteratorIN4cuda3std3__45tupleIJNS0_10device_ptrIfEENS0_17counting_iteratorIlNS0_11use_defaultESF_SF_EEEEEEEPNSB_IJflEEESJ_iNS1_9__extrema9arg_max_fIflNSA_4lessIfEEEEEEJSI_SK_iN3cub18CUB_300001_SM_100013GridEvenShareIiEENSS_9GridQueueIjEESP_EEEvDpT0_,@"STO_CUDA_ENTRY STV_DEFAULT"
_ZN6thrust24THRUST_300001_SM_1000_NS8cuda_cub4core6detail13_kernel_agentINS1_8__reduce11ReduceAgentINS0_12zip_iteratorIN4cuda3std3__45tupleIJNS0_10device_ptrIfEENS0_17counting_iteratorIlNS0_11use_defaultESF_SF_EEEEEEEPNSB_IJflEEESJ_iNS1_9__extrema9arg_max_fIflNSA_4lessIfEEEEEEJSI_SK_iN3cub18CUB_300001_SM_100013GridEvenShareIiEENSS_9GridQueueIjEESP_EEEvDpT0_:
.text._ZN6thrust24THRUST_300001_SM_1000_NS8cuda_cub4core6detail13_kernel_agentINS1_8__reduce11ReduceAgentINS0_12zip_iteratorIN4cuda3std3__45tupleIJNS0_10device_ptrIfEENS0_17counting_iteratorIlNS0_11use_defaultESF_SF_EEEEEEEPNSB_IJflEEESJ_iNS1_9__extrema9arg_max_fIflNSA_4lessIfEEEEEEJSI_SK_iN3cub18CUB_300001_SM_100013GridEvenShareIiEENSS_9GridQueueIjEESP_EEEvDpT0_:
[----:B------:R-:W-:Y:S01]  /*0000*/  LDC R1, c[0x0][0x37c] ;  /* 0x0000df00ff017b82 */ /* 0x000fe20000000800 */
[----:B------:R-:W0:Y:S01]  /*0010*/  S2R R0, SR_CTAID.X ;  /* 0x0000000000007919 */ /* 0x000e220000002500 */
[----:B------:R-:W1:Y:S01]  /*0020*/  LDCU UR4, c[0x0][0x398] ;  /* 0x00007300ff0477ac */ /* 0x000e620008000800 */
[----:B------:R-:W-:Y:S01]  /*0030*/  BSSY.RECONVERGENT B0, `(.L_x_460) ;  /* 0x0000586000007945 */ /* 0x000fe20003800200 */
[----:B------:R-:W2:Y:S01]  /*0040*/  LDCU UR6, c[0x0][0x370] ;  /* 0x00006e00ff0677ac */ /* 0x000ea20008000800 */
[----:B------:R-:W3:Y:S01]  /*0050*/  LDCU.64 UR10, c[0x0][0x358] ;  /* 0x00006b00ff0a77ac */ /* 0x000ee20008000a00 */
[----:B-1----:R-:W-:Y:S01]  /*0060*/  IMAD.U32 R4, RZ, RZ, UR4 ;  /* 0x00000004ff047e24 */ /* 0x002fe2000f8e00ff */
[----:B--2---:R-:W-:Y:S01]  /*0070*/  UIMAD UR6, UR6, 0x500, URZ ;  /* 0x00000500060678a4 */ /* 0x004fe2000f8e02ff */
[----:B0-----:R-:W-:-:S04]  /*0080*/  IMAD R5, R0, 0x500, RZ ;  /* 0x0000050000057824 */ /* 0x001fc800078e02ff */
[----:B------:R-:W-:-:S05]  /*0090*/  VIADD R3, R5, 0x500 ;  /* 0x0000050005037836 */ /* 0x000fca0000000000 */
[----:B------:R-:W-:-:S13]  /*00a0*/  ISETP.GT.AND P0, PT, R3, R4, PT ;  /* 0x000000040300720c */ /* 0x000fda0003f04270 */
[----:B---3--:R-:W-:Y:S05]  /*00b0*/  @!P0 BRA `(.L_x_461) ;  /* 0x0000003000b48947 */ /* 0x008fea0003800000 */
[----:B------:R-:W0:Y:S01]  /*00c0*/  S2R R2, SR_TID.X ;  /* 0x0000000000027919 */ /* 0x000e220000002100 */
[----:B------:R-:W-:Y:S01]  /*00d0*/  IMAD.IADD R3, R4, 0x1, -R5 ;  /* 0x0000000104037824 */ /* 0x000fe200078e0a05 */
[----:B------:R-:W1:Y:S01]  /*00e0*/  LDCU.64 UR6, c[0x0][0x388] ;  /* 0x00007100ff0677ac */ /* 0x000e620008000a00 */
[----:B------:R-:W-:Y:S01]  /*00f0*/  BSSY.RECONVERGENT B1, `(.L_x_462) ;  /* 0x000000f000017945 */ /* 0x000fe20003800200 */
[----:B------:R-:W-:Y:S01]  /*0100*/  CS2R R6, SRZ ;  /* 0x0000000000067805 */ /* 0x000fe2000001ff00 */
[----:B------:R-:W-:Y:S01]  /*0110*/  IMAD.MOV.U32 R8, RZ, RZ, RZ ;  /* 0x000000ffff087224 */ /* 0x000fe200078e00ff */
[----:B------:R-:W2:Y:S01]  /*0120*/  LDCU.64 UR8, c[0x0][0x388] ;  /* 0x00007100ff0877ac */ /* 0x000ea20008000a00 */
[----:B0-----:R-:W-:Y:S01]  /*0130*/  ISETP.GE.AND P0, PT, R2, R3, PT ;  /* 0x000000030200720c */ /* 0x001fe20003f06270 */
[----:B------:R-:W-:-:S12]  /*0140*/  IMAD.MOV.U32 R10, RZ, RZ, R2 ;  /* 0x000000ffff0a7224 */ /* 0x000fd800078e0002 */
[----:B-12---:R-:W-:Y:S05]  /*0150*/  @P0 BRA `(.L_x_463) ;  /* 0x0000000000200947 */ /* 0x006fea0003800000 */
[----:B------:R-:W0:Y:S01]  /*0160*/  LDC.64 R12, c[0x0][0x380] ;  /* 0x0000e000ff0c7b82 */ /* 0x000e220000000a00 */
[----:B------:R-:W-:Y:S01]  /*0170*/  IMAD.IADD R9, R5, 0x1, R2 ;  /* 0x0000000105097824 */ /* 0x000fe200078e0202 */
[----:B------:R-:W1:Y:S03]  /*0180*/  LDCU.64 UR4, c[0x0][0x388] ;  /* 0x00007100ff0477ac */ /* 0x000e660008000a00 */
[----:B0-----:R-:W-:-:S05]  /*0190*/  IMAD.WIDE R12, R9, 0x4, R12 ;  /* 0x00000004090c7825 */ /* 0x001fca00078e020c */
[----:B------:R0:W5:Y:S01]  /*01a0*/  LDG.E R7, desc[UR10][R12.64] ;  /* 0x0000000a0c077981 */ /* 0x000162000c1e1900 */
[----:B-1----:R-:W-:Y:S01]  /*01b0*/  IADD3 R6, P0, PT, R9, UR4, RZ ;  /* 0x0000000409067c10 */ /* 0x002fe2000ff1e0ff */
[----:B------:R-:W-:-:S03]  /*01c0*/  VIADD R10, R2, 0x100 ;  /* 0x00000100020a7836 */ /* 0x000fc60000000000 */
[----:B------:R-:W-:-:S09]  /*01d0*/  LEA.HI.X.SX32 R8, R9, UR5, 0x1, P0 ;  /* 0x0000000509087c11 */ /* 0x000fd200080f0eff */
.L_x_463:
[----:B------:R-:W-:Y:S05]  /*01e0*/  BSYNC.RECONVERGENT B1 ;  /* 0x0000000000017941 */ /* 0x000fea0003800200 */
.L_x_462:
[----:B------:R-:W-:Y:S01]  /*01f0*/  ISETP.GE.AND P0, PT, R10, R3, PT ;  /* 0x000000030a00720c */ /* 0x000fe20003f06270 */
[----:B------:R-:W-:-:S12]  /*0200*/  BSSY.RECONVERGENT B1, `(.L_x_464) ;  /* 0x0000091000017945 */ /* 0x000fd80003800200 */
[----:B------:R-:W-:Y:S05]  /*0210*/  @P0 BRA `(.L_x_465) ;  /* 0x00000008003c0947 */ /* 0x000fea0003800000 */
[----:B------:R-:W-:Y:S01]  /*0220*/  LOP3.LUT R9, RZ, R10, RZ, 0x33, !PT ;  /* 0x0000000aff097212 */ /* 0x000fe200078e33ff */
[----:B------:R-:W-:Y:S03]  /*0230*/  BSSY.RECONVERGENT B2, `(.L_x_466) ;  /* 0x0000028000027945 */ /* 0x000fe60003800200 */
[----:B------:R-:W-:-:S04]  /*0240*/  IADD3 R11, PT, PT, -R5, R4, R9 ;  /* 0x00000004050b7210 */ /* 0x000fc80007ffe109 */
[----:B------:R-:W-:-:S04]  /*0250*/  LOP3.LUT R4, R11, 0x300, RZ, 0xc0, !PT ;  /* 0x000003000b047812 */ /* 0x000fc800078ec0ff */
[----:B------:R-:W-:-:S13]  /*0260*/  ISETP.NE.AND P0, PT, R4, 0x300, PT ;  /* 0x000003000400780c */ /* 0x000fda0003f05270 */
[----:B------:R-:W-:Y:S05]  /*0270*/  @!P0 BRA `(.L_x_467) ;  /* 0x00000000008c8947 */ /* 0x000fea0003800000 */
[----:B0-----:R-:W0:Y:S01]  /*0280*/  LDC.64 R12, c[0x0][0x380] ;  /* 0x0000e000ff0c7b82 */ /* 0x001e220000000a00 */
[----:B------:R-:W-:Y:S01]  /*0290*/  LEA.HI R4, R11, 0x1, RZ, 0x18 ;  /* 0x000000010b047811 */ /* 0x000fe200078fc0ff */
[----:B------:R-:W-:-:S03]  /*02a0*/  IMAD.IADD R9, R5, 0x1, R10 ;  /* 0x0000000105097824 */ /* 0x000fc600078e020a */
[----:B------:R-:W-:-:S05]  /*02b0*/  LOP3.LUT R4, R4, 0x3, RZ, 0xc0, !PT ;  /* 0x0000000304047812 */ /* 0x000fca00078ec0ff */
[----:B------:R-:W-:-:S07]  /*02c0*/  IMAD.MOV R4, RZ, RZ, -R4 ;  /* 0x000000ffff047224 */ /* 0x000fce00078e0a04 */
.L_x_470:
[----:B0-----:R-:W-:-:S06]  /*02d0*/  IMAD.WIDE R14, R9, 0x4, R12 ;  /* 0x00000004090e7825 */ /* 0x001fcc00078e020c */
[----:B------:R-:W2:Y:S01]  /*02e0*/  LDG.E R15, desc[UR10][R14.64] ;  /* 0x0000000a0e0f7981 */ /* 0x000ea2000c1e1900 */
[C---:B------:R-:W-:Y:S01]  /*02f0*/  IADD3 R20, P1, PT, R9.reuse, UR6, RZ ;  /* 0x0000000609147c10 */ /* 0x040fe2000ff3e0ff */
[----:B------:R-:W-:Y:S01]  /*0300*/  VIADD R4, R4, 0x1 ;  /* 0x0000000104047836 */ /* 0x000fe20000000000 */
[----:B------:R-:W-:Y:S01]  /*0310*/  BSSY.RECONVERGENT B3, `(.L_x_468) ;  /* 0x0000016000037945 */ /* 0x000fe20003800200 */
[----:B------:R-:W-:Y:S01]  /*0320*/  IMAD.MOV.U32 R17, RZ, RZ, R6 ;  /* 0x000000ffff117224 */ /* 0x000fe200078e0006 */
[----:B------:R-:W-:Y:S01]  /*0330*/  LEA.HI.X.SX32 R19, R9, UR7, 0x1, P1 ;  /* 0x0000000709137c11 */ /* 0x000fe200088f0eff */
[----:B------:R-:W-:Y:S01]  /*0340*/  IMAD.MOV.U32 R18, RZ, RZ, R8 ;  /* 0x000000ffff127224 */ /* 0x000fe200078e0008 */
[----:B------:R-:W-:Y:S01]  /*0350*/  ISETP.NE.AND P2, PT, R4, RZ, PT ;  /* 0x000000ff0400720c */ /* 0x000fe20003f45270 */
[----:B-----5:R-:W-:Y:S02]  /*0360*/  IMAD.MOV.U32 R16, RZ, RZ, R7 ;  /* 0x000000ffff107224 */ /* 0x020fe400078e0007 */
[----:B------:R-:W-:-:S02]  /*0370*/  IMAD.MOV.U32 R6, RZ, RZ, R20 ;  /* 0x000000ffff067224 */ /* 0x000fc400078e0014 */
        /* <DEDUP_REMOVED lines=15> */
.L_x_469:
[----:B------:R-:W-:Y:S05]  /*0470*/  BSYNC.RECONVERGENT B3 ;  /* 0x0000000000037941 */ /* 0x000fea0003800200 */
.L_x_468:
[----:B------:R-:W-:Y:S02]  /*0480*/  VIADD R10, R10, 0x100 ;  /* 0x000001000a0a7836 */ /* 0x000fe40000000000 */
[----:B------:R-:W-:Y:S01]  /*0490*/  VIADD R9, R9, 0x100 ;  /* 0x0000010009097836 */ /* 0x000fe20000000000 */
[----:B------:R-:W-:Y:S06]  /*04a0*/  @P2 BRA `(.L_x_470) ;  /* 0xfffffffc00882947 */ /* 0x000fec000383ffff */
.L_x_467:
[----:B------:R-:W-:Y:S05]  /*04b0*/  BSYNC.RECONVERGENT B2 ;  /* 0x0000000000027941 */ /* 0x000fea0003800200 */
.L_x_466:
[----:B------:R-:W-:-:S13]  /*04c0*/  ISETP.GE.U32.AND P0, PT, R11, 0x300, PT ;  /* 0x000003000b00780c */ /* 0x000fda0003f06070 */
[----:B------:R-:W-:Y:S05]  /*04d0*/  @!P0 BRA `(.L_x_465) ;  /* 0x00000004008c8947 */ /* 0x000fea0003800000 */
[----:B0-----:R-:W0:Y:S01]  /*04e0*/  LDC.64 R12, c[0x0][0x380] ;  /* 0x0000e000ff0c7b82 */ /* 0x001e220000000a00 */
[----:B------:R-:W-:-:S04]  /*04f0*/  IMAD.IADD R9, R5, 0x1, R10 ;  /* 0x0000000105097824 */ /* 0x000fc800078e020a */
[C---:B------:R-:W-:Y:S02]  /*0500*/  VIADD R19, R9.reuse, 0x100 ;  /* 0x0000010009137836 */ /* 0x040fe40000000000 */
[C---:B------:R-:W-:Y:S02]  /*0510*/  VIADD R18, R9.reuse, 0x200 ;  /* 0x0000020009127836 */ /* 0x040fe40000000000 */
[----:B------:R-:W-:Y:S01]  /*0520*/  VIADD R20, R9, 0x300 ;  /* 0x0000030009147836 */ /* 0x000fe20000000000 */
[----:B0-----:R-:W-:-:S05]  /*0530*/  IADD3 R4, P0, PT, R12, 0x800, RZ ;  /* 0x000008000c047810 */ /* 0x001fca0007f1e0ff */
[----:B------:R-:W-:-:S08]  /*0540*/  IMAD.X R5, RZ, RZ, R13, P0 ;  /* 0x000000ffff057224 */ /* 0x000fd000000e060d */
.L_x_479:
[----:B------:R-:W-:-:S05]  /*0550*/  IMAD.WIDE R14, R9, 0x4, R4 ;  /* 0x00000004090e7825 */ /* 0x000fca00078e0204 */
[----:B------:R-:W2:Y:S04]  /*0560*/  LDG.E R22, desc[UR10][R14.64+-0x800] ;  /* 0xfff8000a0e167981 */ /* 0x000ea8000c1e1900 */
[----:B-----5:R0:W5:Y:S04]  /*0570*/  LDG.E R24, desc[UR10][R14.64+-0x400] ;  /* 0xfffc000a0e187981 */ /* 0x020168000c1e1900 */
[----:B------:R0:W5:Y:S04]  /*0580*/  LDG.E R11, desc[UR10][R14.64] ;  /* 0x0000000a0e0b7981 */ /* 0x000168000c1e1900 */
[----:B------:R0:W5:Y:S01]  /*0590*/  LDG.E R12, desc[UR10][R14.64+0x400] ;  /* 0x0004000a0e0c7981 */ /* 0x000162000c1e1900 */
[C---:B------:R-:W-:Y:S01]  /*05a0*/  IADD3 R21, P1, PT, R9.reuse, UR8, RZ ;  /* 0x0000000809157c10 */ /* 0x040fe2000ff3e0ff */
[----:B------:R-:W-:Y:S03]  /*05b0*/  BSSY.RECONVERGENT B2, `(.L_x_471) ;  /* 0x0000012000027945 */ /* 0x000fe60003800200 */
[----:B------:R-:W-:Y:S01]  /*05c0*/  LEA.HI.X.SX32 R23, R9, UR9, 0x1, P1 ;  /* 0x0000000909177c11 */ /* 0x000fe200088f0eff */
[----:B------:R-:W-:-:S04]  /*05d0*/  IMAD.MOV.U32 R16, RZ, RZ, R21 ;  /* 0x000000ffff107224 */ /* 0x000fc800078e0015 */
        /* <DEDUP_REMOVED lines=15> */
.L_x_472:
[----:B------:R-:W-:Y:S05]  /*06d0*/  BSYNC.RECONVERGENT B2 ;  /* 0x0000000000027941 */ /* 0x000fea0003800200 */
.L_x_471:
[----:B-----5:R-:W-:Y:S01]  /*06e0*/  FSETP.GEU.AND P0, PT, R13, R24, PT ;  /* 0x000000180d00720b */ /* 0x020fe20003f0e000 */
[----:B------:R-:W-:Y:S01]  /*06f0*/  BSSY.RECONVERGENT B2, `(.L_x_473) ;  /* 0x0000012000027945 */ /* 0x000fe20003800200 */
[----:B------:R-:W-:Y:S01]  /*0700*/  IADD3 R15, P1, PT, R19, UR8, RZ ;  /* 0x00000008130f7c10 */ /* 0x000fe2000ff3e0ff */
[----:B------:R-:W-:-:S03]  /*0710*/  IMAD.MOV.U32 R6, RZ, RZ, R24 ;  /* 0x000000ffff067224 */ /* 0x000fc600078e0018 */
[----:B------:R-:W-:Y:S01]  /*0720*/  LEA.HI.X.SX32 R14, R19, UR9, 0x1, P1 ;  /* 0x00000009130e7c11 */ /* 0x000fe200088f0eff */
        /* <DEDUP_REMOVED lines=14> */
.L_x_474:
[----:B------:R-:W-:Y:S05]  /*0810*/  BSYNC.RECONVERGENT B2 ;  /* 0x0000000000027941 */ /* 0x000fea0003800200 */
.L_x_473:
[----:B------:R-:W-:Y:S01]  /*0820*/  FSETP.GEU.AND P0, PT, R6, R11, PT ;  /* 0x0000000b0600720b */ /* 0x000fe20003f0e000 */
[----:B------:R-:W-:Y:S01]  /*0830*/  BSSY.RECONVERGENT B2, `(.L_x_475) ;  /* 0x0000013000027945 */ /* 0x000fe20003800200 */
[----:B------:R-:W-:Y:S01]  /*0840*/  IADD3 R16, P1, PT, R18, UR8, RZ ;  /* 0x0000000812107c10 */ /* 0x000fe2000ff3e0ff */
[----:B------:R-:W-:Y:S01]  /*0850*/  IMAD.MOV.U32 R13, RZ, RZ, R11 ;  /* 0x000000ffff0d7224 */ /* 0x000fe200078e000b */
[----:B------:R-:W-:Y:S02]  /*0860*/  IADD3 R21, P2, PT, R20, UR8, RZ ;  /* 0x0000000814157c10 */ /* 0x000fe4000ff5e0ff */
        /* <DEDUP_REMOVED lines=15> */
.L_x_476:
[----:B------:R-:W-:Y:S05]  /*0960*/  BSYNC.RECONVERGENT B2 ;  /* 0x0000000000027941 */ /* 0x000fea0003800200 */
.L_x_475:
[----:B------:R-:W-:Y:S01]  /*0970*/  FSETP.GEU.AND P0, PT, R13, R12, PT ;  /* 0x0000000c0d00720b */ /* 0x000fe20003f0e000 */
[----:B------:R-:W-:Y:S01]  /*0980*/  BSSY.RECONVERGENT B2, `(.L_x_477) ;  /* 0x0000011000027945 */ /* 0x000fe20003800200 */
[----:B------:R-:W-:Y:S01]  /*0990*/  LEA.HI.X.SX32 R16, R20, UR9, 0x1, P2 ;  /* 0x0000000914107c11 */ /* 0x000fe200090f0eff */
        /* <DEDUP_REMOVED lines=15> */
.L_x_478:
[----:B------:R-:W-:Y:S05]  /*0a90*/  BSYNC.RECONVERGENT B2 ;  /* 0x0000000000027941 */ /* 0x000fea0003800200 */
.L_x_477:
[----:B------:R-:W-:Y:S02]  /*0aa0*/  VIADD R10, R10, 0x400 ;  /* 0x000004000a0a7836 */ /* 0x000fe40000000000 */
[----:B------:R-:W-:Y:S02]  /*0ab0*/  VIADD R19, R19, 0x400 ;  /* 0x0000040013137836 */ /* 0x000fe40000000000 */
[----:B------:R-:W-:Y:S01]  /*0ac0*/  VIADD R18, R18, 0x400 ;  /* 0x0000040012127836 */ /* 0x000fe20000000000 */
[----:B------:R-:W-:Y:S01]  /*0ad0*/  ISETP.GE.AND P0, PT, R10, R3, PT ;  /* 0x000000030a00720c */ /* 0x000fe20003f06270 */
[----:B------:R-:W-:Y:S02]  /*0ae0*/  VIADD R20, R20, 0x400 ;  /* 0x0000040014147836 */ /* 0x000fe40000000000 */
[----:B------:R-:W-:-:S10]  /*0af0*/  VIADD R9, R9, 0x400 ;  /* 0x0000040009097836 */ /* 0x000fd40000000000 */
[----:B------:R-:W-:Y:S05]  /*0b00*/  @!P0 BRA `(.L_x_479) ;  /* 0xfffffff800908947 */ /* 0x000fea000383ffff */
.L_x_465:
[----:B------:R-:W-:Y:S05]  /*0b10*/  BSYNC.RECONVERGENT B1 ;  /* 0x0000000000017941 */ /* 0x000fea0003800200 */
.L_x_464:
[----:B------:R-:W-:-:S13]  /*0b20*/  ISETP.GE.AND P0, PT, R3, 0x100, PT ;  /* 0x000001000300780c */ /* 0x000fda0003f06270 */
[----:B------:R-:W-:Y:S05]  /*0b30*/  @!P0 BRA `(.L_x_480) ;  /* 0x00000010008c8947 */ /* 0x000fea0003800000 */
[----:B0-----:R-:W0:Y:S01]  /*0b40*/  S2R R12, SR_LANEID ;  /* 0x00000000000c7919 */ /* 0x001e220000000000 */
[----:B------:R-:W-:Y:S01]  /*0b50*/  BSSY.RECONVERGENT B1, `(.L_x_481) ;  /* 0x000001b000017945 */ /* 0x000fe20003800200 */
[----:B------:R-:W-:Y:S01]  /*0b60*/  IMAD.MOV.U32 R9, RZ, RZ, R6 ;  /* 0x000000ffff097224 */ /* 0x000fe200078e0006 */
[----:B-----5:R1:W2:Y:S01]  /*0b70*/  SHFL.DOWN PT, R4, R7, 0x1, 0x1f ;  /* 0x08201f0007047f89 */ /* 0x0202a200000e0000 */
        /* <DEDUP_REMOVED lines=24> */
.L_x_482:
[----:B------:R-:W-:Y:S05]  /*0d00*/  BSYNC.RECONVERGENT B1 ;  /* 0x0000000000017941 */ /* 0x000fea0003800200 */
.L_x_481:
        /* <DEDUP_REMOVED lines=12> */
[----:B---3--:R-:W-:Y:S02]  /*0dd0*/  IMAD.MOV.U32 R5, RZ, RZ, R12 ;  /* 0x000000ffff057224 */ /* 0x008fe400078e000c */
[----:B--2---:R-:W-:Y:S02]  /*0de0*/  IMAD.MOV.U32 R8, RZ, RZ, R7 ;  /* 0x000000ffff087224 */ /* 0x004fe400078e0007 */
        /* <DEDUP_REMOVED lines=13> */
.L_x_484:
[----:B------:R-:W-:Y:S05]  /*0ec0*/  BSYNC.RECONVERGENT B1 ;  /* 0x0000000000017941 */ /* 0x000fea0003800200 */
.L_x_483:
[----:B0-----:R0:W4:Y:S01]  /*0ed0*/  SHFL.DOWN PT, R9, R4, 0x4, 0x1f ;  /* 0x08801f0004097f89 */ /* 0x00112200000e0000 */
[----:B------:R-:W-:Y:S01]  /*0ee0*/  BSSY.RECONVERGENT B1, `(.L_x_485) ;  /* 0x0000017000017945 */ /* 0x000fe20003800200 */
[----:B-1----:R-:W-:Y:S02]  /*0ef0*/  IMAD.MOV.U32 R6, RZ, RZ, R5 ;  /* 0x000000ffff067224 */ /* 0x002fe400078e0005 */
[----:B------:R0:W1:Y:S01]  /*0f00*/  SHFL.DOWN PT, R10, R5, 0x4, 0x1f ;  /* 0x08801f00050a7f89 */ /* 0x00006200000e0000 */
[----:B--2---:R-:W-:Y:S02]  /*0f10*/  IMAD.MOV.U32 R7, RZ, RZ, R8 ;  /* 0x000000ffff077224 */ /* 0x004fe400078e0008 */
[----:B------:R-:W-:Y:S01]  /*0f20*/  IMAD.MOV.U32 R3, RZ, RZ, R4 ;  /* 0x000000ffff037224 */ /* 0x000fe200078e0004 */
[----:B------:R0:W2:Y:S01]  /*0f30*/  SHFL.DOWN PT, R11, R8, 0x4, 0x1f ;  /* 0x08801f00080b7f89 */ /* 0x0000a200000e0000 */
[----:B------:R-:W-:Y:S05]  /*0f40*/  @P3 BRA `(.L_x_486) ;  /* 0x0000000000403947 */ /* 0x000fea0003800000 */
[----:B----4-:R-:W-:Y:S01]  /*0f50*/  FSETP.GEU.AND P0, PT, R4, R9, PT ;  /* 0x000000090400720b */ /* 0x010fe20003f0e000 */
[----:B-1----:R-:W-:Y:S02]  /*0f60*/  IMAD.MOV.U32 R6, RZ, RZ, R10 ;  /* 0x000000ffff067224 */ /* 0x002fe400078e000a */
        /* <DEDUP_REMOVED lines=14> */
.L_x_486:
[----:B------:R-:W-:Y:S05]  /*1050*/  BSYNC.RECONVERGENT B1 ;  /* 0x0000000000017941 */ /* 0x000fea0003800200 */
.L_x_485:
[----:B0-----:R0:W0:Y:S01]  /*1060*/  SHFL.DOWN PT, R8, R3, 0x8, 0x1f ;  /* 0x09001f0003087f89 */ /* 0x00102200000e0000 */
[----:B------:R-:W-:Y:S01]  /*1070*/  BSSY.RECONVERGENT B1, `(.L_x_487) ;  /* 0x0000017000017945 */ /* 0x000fe20003800200 */
[----:B------:R-:W-:Y:S02]  /*1080*/  IMAD.MOV.U32 R5, RZ, RZ, R6 ;  /* 0x000000ffff057224 */ /* 0x000fe400078e0006 */
[----:B--2---:R2:W0:Y:S01]  /*1090*/  SHFL.DOWN PT, R11, R6, 0x8, 0x1f ;  /* 0x09001f00060b7f89 */ /* 0x00442200000e0000 */
        /* <DEDUP_REMOVED lines=20> */
.L_x_488:
[----:B------:R-:W-:Y:S05]  /*11e0*/  BSYNC.RECONVERGENT B1 ;  /* 0x0000000000017941 */ /* 0x000fea0003800200 */
.L_x_487:
[----:B0-----:R0:W4:Y:S01]  /*11f0*/  SHFL.DOWN PT, R3, R4, 0x10, 0x1f ;  /* 0x0a001f0004037f89 */ /* 0x00112200000e0000 */
[----:B------:R-:W-:Y:S01]  /*1200*/  BSSY.RECONVERGENT B1, `(.L_x_489) ;  /* 0x0000017000017945 */ /* 0x000fe20003800200 */
[----:B--2---:R-:W-:Y:S02]  /*1210*/  IMAD.MOV.U32 R7, RZ, RZ, R5 ;  /* 0x000000ffff077224 */ /* 0x004fe400078e0005 */
[----:B-1----:R0:W1:Y:S01]  /*1220*/  SHFL.DOWN PT, R10, R5, 0x10, 0x1f ;  /* 0x0a001f00050a7f89 */ /* 0x00206200000e0000 */
[----:B------:R-:W-:Y:S02]  /*1230*/  IMAD.MOV.U32 R8, RZ, RZ, R9 ;  /* 0x000000ffff087224 */ /* 0x000fe400078e0009 */
[----:B------:R-:W-:Y:S01]  /*1240*/  IMAD.MOV.U32 R6, RZ, RZ, R4 ;  /* 0x000000ffff067224 */ /* 0x000fe200078e0004 */
[----:B---3--:R0:W2:Y:S01]  /*1250*/  SHFL.DOWN PT, R12, R9, 0x10, 0x1f ;  /* 0x0a001f00090c7f89 */ /* 0x0080a200000e0000 */
        /* <DEDUP_REMOVED lines=17> */
.L_x_490:
[----:B------:R-:W-:Y:S05]  /*1370*/  BSYNC.RECONVERGENT B1 ;  /* 0x0000000000017941 */ /* 0x000fea0003800200 */
.L_x_489:
[----:B------:R-:W-:Y:S04]  /*1380*/  BSSY.RECONVERGENT B1, `(.L_x_491) ;  /* 0x000000c000017945 */ /* 0x000fe80003800200 */
[----:B------:R-:W-:Y:S05]  /*1390*/  @P2 BRA `(.L_x_492) ;  /* 0x0000000000282947 */ /* 0x000fea0003800000 */
[----:B0-----:R-:W0:Y:S01]  /*13a0*/  S2R R5, SR_CgaCtaId ;  /* 0x0000000000057919 */ /* 0x001e220000008800 */
[----:B------:R-:W-:Y:S02]  /*13b0*/  MOV R4, 0x400 ;  /* 0x0000040000047802 */ /* 0x000fe40000000f00 */
[----:B----4-:R-:W-:-:S04]  /*13c0*/  SHF.R.U32.HI R3, RZ, 0x1, R2 ;  /* 0x00000001ff037819 */ /* 0x010fc80000011602 */
[----:B------:R-:W-:Y:S02]  /*13d0*/  LOP3.LUT R3, R3, 0x1f0, RZ, 0xc0, !PT ;  /* 0x000001f003037812 */ /* 0x000fe400078ec0ff */
[----:B0-----:R-:W-:Y:S01]  /*13e0*/  LEA R4, R5, R4, 0x18 ;  /* 0x0000000405047211 */ /* 0x001fe200078ec0ff */
[----:B------:R-:W-:-:S04]  /*13f0*/  IMAD.MOV.U32 R5, RZ, RZ, R8 ;  /* 0x000000ffff057224 */ /* 0x000fc800078e0008 */
[----:B------:R-:W-:Y:S02]  /*1400*/  IMAD.IADD R3, R3, 0x1, R4 ;  /* 0x0000000103037824 */ /* 0x000fe400078e0204 */
[----:B------:R-:W-:-:S03]  /*1410*/  IMAD.MOV.U32 R4, RZ, RZ, R7 ;  /* 0x000000ffff047224 */ /* 0x000fc600078e0007 */
[----:B------:R3:W-:Y:S04]  /*1420*/  STS [R3+0x8], R6 ;  /* 0x0000080603007388 */ /* 0x0007e80000000800 */
[----:B------:R3:W-:Y:S02]  /*1430*/  STS.64 [R3+0x10], R4 ;  /* 0x0000100403007388 */ /* 0x0007e40000000a00 */
.L_x_492:
[----:B------:R-:W-:Y:S05]  /*1440*/  BSYNC.RECONVERGENT B1 ;  /* 0x0000000000017941 */ /* 0x000fea0003800200 */
.L_x_491:
[----:B------:R-:W-:Y:S01]  /*1450*/  BAR.SYNC.DEFER_BLOCKING 0x0 ;  /* 0x0000000000007b1d */ /* 0x000fe20000010000 */
[----:B------:R-:W-:-:S13]  /*1460*/  ISETP.NE.AND P2, PT, R2, RZ, PT ;  /* 0x000000ff0200720c */ /* 0x000fda0003f45270 */
[----:B------:R-:W-:Y:S05]  /*1470*/  @P2 BRA `(.L_x_493) ;  /* 0x0000004400042947 */ /* 0x000fea0003800000 */
[----:B---34-:R-:W3:Y:S01]  /*1480*/  S2R R3, SR_CgaCtaId ;  /* 0x0000000000037919 */ /* 0x018ee20000008800 */
[----:B------:R-:W-:Y:S01]  /*1490*/  MOV R2, 0x400 ;  /* 0x0000040000027802 */ /* 0x000fe20000000f00 */
[----:B------:R-:W-:Y:S03]  /*14a0*/  BSSY.RECONVERGENT B1, `(.L_x_494) ;  /* 0x0000016000017945 */ /* 0x000fe60003800200 */
[----:B---3--:R-:W-:-:S05]  /*14b0*/  LEA R26, R3, R2, 0x18 ;  /* 0x00000002031a7211 */ /* 0x008fca00078ec0ff */
[----:B0-----:R-:W0:Y:S04]  /*14c0*/  LDS R5, [R26+0x18] ;  /* 0x000018001a057984 */ /* 0x001e280000000800 */
        /* <DEDUP_REMOVED lines=19> */
.L_x_495:
[----:B------:R-:W-:Y:S05]  /*1600*/  BSYNC.RECONVERGENT B1 ;  /* 0x0000000000017941 */ /* 0x000fea0003800200 */
.L_x_494:
[----:B------:R-:W0:Y:S01]  /*1610*/  LDS.64 R6, [R26+0x30] ;  /* 0x000030001a067984 */ /* 0x000e220000000a00 */
[----:B------:R-:W-:Y:S01]  /*1620*/  FSETP.GEU.AND P0, PT, R21, R22, PT ;  /* 0x000000161500720b */ /* 0x000fe20003f0e000 */
[----:B------:R-:W-:Y:S01]  /*1630*/  BSSY.RECONVERGENT B1, `(.L_x_496) ;  /* 0x0000019000017945 */ /* 0x000fe20003800200 */
[----:B------:R-:W-:Y:S01]  /*1640*/  IMAD.MOV.U32 R23, RZ, RZ, R22 ;  /* 0x000000ffff177224 */ /* 0x000fe200078e0016 */
[----:B------:R1:W3:Y:S04]  /*1650*/  LDS R20, [R26+0x48] ;  /* 0x000048001a147984 */ /* 0x0002e80000000800 */
[----:B------:R1:W4:Y:S04]  /*1660*/  LDS R19, [R26+0x58] ;  /* 0x000058001a137984 */ /* 0x0003280000000800 */
[----:B------:R1:W1:Y:S04]  /*1670*/  LDS R18, [R26+0x68] ;  /* 0x000068001a127984 */ /* 0x0002680000000800 */
[----:B------:R0:W1:Y:S04]  /*1680*/  LDS R17, [R26+0x78] ;  /* 0x000078001a117984 */ /* 0x0000680000000800 */
[----:B------:R0:W1:Y:S04]  /*1690*/  LDS.64 R8, [R26+0x40] ;  /* 0x000040001a087984 */ /* 0x0000680000000a00 */
[----:B------:R0:W1:Y:S04]  /*16a0*/  LDS.64 R10, [R26+0x50] ;  /* 0x000050001a0a7984 */ /* 0x0000680000000a00 */
[----:B--2---:R2:W1:Y:S04]  /*16b0*/  LDS.64 R12, [R26+0x60] ;  /* 0x000060001a0c7984 */ /* 0x0044680000000a00 */
        /* <DEDUP_REMOVED lines=16> */
.L_x_497:
[----:B------:R-:W-:Y:S05]  /*17c0*/  BSYNC.RECONVERGENT B1 ;  /* 0x0000000000017941 */ /* 0x000fea0003800200 */
.L_x_496:
        /* <DEDUP_REMOVED lines=17> */
.L_x_499:
[----:B------:R-:W-:Y:S05]  /*18e0*/  BSYNC.RECONVERGENT B1 ;  /* 0x0000000000017941 */ /* 0x000fea0003800200 */
.L_x_498:
[----:B---3--:R-:W-:Y:S01]  /*18f0*/  FSETP.GEU.AND P0, PT, R3, R20, PT ;  /* 0x000000140300720b */ /* 0x008fe20003f0e000 */
        /* <DEDUP_REMOVED lines=16> */
.L_x_501:
[----:B------:R-:W-:Y:S05]  /*1a00*/  BSYNC.RECONVERGENT B1 ;  /* 0x0000000000017941 */ /* 0x000fea0003800200 */
.L_x_500:
        /* <DEDUP_REMOVED lines=17> */
.L_x_503:
[----:B------:R-:W-:Y:S05]  /*1b20*/  BSYNC.RECONVERGENT B1 ;  /* 0x0000000000017941 */ /* 0x000fea0003800200 */
.L_x_502:
        /* <DEDUP_REMOVED lines=17> */
.L_x_505:
[----:B------:R-:W-:Y:S05]  /*1c40*/  BSYNC.RECONVERGENT B1 ;  /* 0x0000000000017941 */ /* 0x000fea0003800200 */
.L_x_504:
        /* <DEDUP_REMOVED lines=18> */
.L_x_480:
[----:B------:R-:W1:Y:S01]  /*1d70*/  S2R R14, SR_LANEID ;  /* 0x00000000000e7919 */ /* 0x000e620000000000 */
[----:B------:R-:W-:Y:S01]  /*1d80*/  LOP3.LUT R4, R2, 0x3e0, RZ, 0xc0, !PT ;  /* 0x000003e002047812 */ /* 0x000fe200078ec0ff */
[----:B------:R-:W-:Y:S01]  /*1d90*/  BSSY.RECONVERGENT B1, `(.L_x_506) ;  /* 0x0000027000017945 */ /* 0x000fe20003800200 */
[----:B------:R-:W-:-:S03]  /*1da0*/  IMAD.MOV.U32 R16, RZ, RZ, R8 ;  /* 0x000000ffff107224 */ /* 0x000fc600078e0008 */
[----:B------:R-:W-:Y:S01]  /*1db0*/  VIADD R10, R4, 0x20 ;  /* 0x00000020040a7836 */ /* 0x000fe20000000000 */
[----:B------:R-:W-:-:S04]  /*1dc0*/  LOP3.LUT R4, RZ, R4, RZ, 0x33, !PT ;  /* 0x00000004ff047212 */ /* 0x000fc800078e33ff */
[----:B------:R-:W-:Y:S01]  /*1dd0*/  ISETP.GT.AND P0, PT, R10, R3, PT ;  /* 0x000000030a00720c */ /* 0x000fe20003f04270 */
[----:B------:R-:W-:-:S05]  /*1de0*/  IMAD.IADD R4, R3, 0x1, R4 ;  /* 0x0000000103047824 */ /* 0x000fca00078e0204 */
[----:B------:R-:W-:-:S05]  /*1df0*/  SEL R5, R4, 0x1f, P0 ;  /* 0x0000001f04057807 */ /* 0x000fca0000000000 */
[----:B------:R2:W3:Y:S04]  /*1e00*/  SHFL.DOWN PT, R9, R6, 0x1, R5 ;  /* 0x0820000006097989 */ /* 0x0004e800000e0005 */
[----:B------:R2:W4:Y:S01]  /*1e10*/  SHFL.DOWN PT, R11, R8, 0x1, R5 ;  /* 0x08200000080b7989 */ /* 0x00052200000e0005 */
[CC--:B-1----:R-:W-:Y:S01]  /*1e20*/  ISETP.GE.AND P0, PT, R14.reuse, R5.reuse, PT ;  /* 0x000000050e00720c */ /* 0x0c2fe20003f06270 */
[C---:B------:R-:W-:Y:S01]  /*1e30*/  VIADD R10, R14.reuse, 0x4 ;  /* 0x000000040e0a7836 */ /* 0x040fe20000000000 */
[C---:B------:R-:W-:Y:S01]  /*1e40*/  ISETP.NE.AND P2, PT, R14.reuse, RZ, PT ;  /* 0x000000ff0e00720c */ /* 0x040fe20003f45270 */
[C---:B------:R-:W-:Y:S02]  /*1e50*/  VIADD R4, R14.reuse, 0x2 ;  /* 0x000000020e047836 */ /* 0x040fe40000000000 */
[----:B0-----:R-:W-:Y:S01]  /*1e60*/  VIADD R12, R14, 0x8 ;  /* 0x000000080e0c7836 */ /* 0x001fe20000000000 */
[-C--:B------:R-:W-:Y:S01]  /*1e70*/  ISETP.GT.AND P5, PT, R10, R5.reuse, PT ;  /* 0x000000050a00720c */ /* 0x080fe20003fa4270 */
[----:B------:R-:W-:Y:S01]  /*1e80*/  VIADD R14, R14, 0x10 ;  /* 0x000000100e0e7836 */ /* 0x000fe20000000000 */
[----:B-----5:R2:W0:Y:S01]  /*1e90*/  SHFL.DOWN PT, R10, R7, 0x1, R5 ;  /* 0x08200000070a7989 */ /* 0x02042200000e0005 */
[-C--:B------:R-:W-:Y:S01]  /*1ea0*/  ISETP.GT.AND P1, PT, R4, R5.reuse, PT ;  /* 0x000000050400720c */ /* 0x080fe20003f24270 */
[----:B------:R-:W-:Y:S01]  /*1eb0*/  IMAD.MOV.U32 R4, RZ, RZ, R7 ;  /* 0x000000ffff047224 */ /* 0x000fe200078e0007 */
[----:B------:R-:W-:-:S02]  /*1ec0*/  ISETP.GT.AND P4, PT, R12, R5, PT ;  /* 0x000000050c00720c */ /* 0x000fc40003f84270 */
[----:B------:R-:W-:Y:S01]  /*1ed0*/  ISETP.GT.AND P3, PT, R14, R5, PT ;  /* 0x000000050e00720c */ /* 0x000fe20003f64270 */
[----:B------:R-:W-:Y:S01]  /*1ee0*/  IMAD.MOV.U32 R14, RZ, RZ, R6 ;  /* 0x000000ffff0e7224 */ /* 0x000fe200078e0006 */
[----:B---3--:R-:W-:Y:S11]  /*1ef0*/  @P0 BRA `(.L_x_507) ;  /* 0x0000000000400947 */ /* 0x008ff60003800000 */
[----:B0-----:R-:W-:Y:S01]  /*1f00*/  FSETP.GEU.AND P0, PT, R7, R10, PT ;  /* 0x0000000a0700720b */ /* 0x001fe20003f0e000 */
[----:B------:R-:W-:Y:S02]  /*1f10*/  IMAD.MOV.U32 R4, RZ, RZ, R10 ;  /* 0x000000ffff047224 */ /* 0x000fe400078e000a */
[----:B------:R-:W-:Y:S02]  /*1f20*/  IMAD.MOV.U32 R14, RZ, RZ, R9 ;  /* 0x000000ffff0e7224 */ /* 0x000fe400078e0009 */
[----:B----4-:R-:W-:-:S08]  /*1f30*/  IMAD.MOV.U32 R16, RZ, RZ, R11 ;  /* 0x000000ffff107224 */ /* 0x010fd000078e000b */
        /* <DEDUP_REMOVED lines=12> */
.L_x_507:
[----:B------:R-:W-:Y:S05]  /*2000*/  BSYNC.RECONVERGENT B1 ;  /* 0x0000000000017941 */ /* 0x000fea0003800200 */
.L_x_506:
[----:B--2---:R1:W2:Y:S01]  /*2010*/  SHFL.DOWN PT, R7, R4, 0x2, R5 ;  /* 0x0840000004077989 */ /* 0x0042a200000e0005 */
[----:B------:R-:W-:Y:S01]  /*2020*/  BSSY.RECONVERGENT B1, `(.L_x_508) ;  /* 0x0000017000017945 */ /* 0x000fe20003800200 */
[----:B------:R-:W-:Y:S02]  /*2030*/  IMAD.MOV.U32 R6, RZ, RZ, R4 ;  /* 0x000000ffff067224 */ /* 0x000fe400078e0004 */
[----:B------:R1:W3:Y:S01]  /*2040*/  SHFL.DOWN PT, R9, R14, 0x2, R5 ;  /* 0x084000000e097989 */ /* 0x0002e200000e0005 */
[----:B0-----:R-:W-:Y:S02]  /*2050*/  IMAD.MOV.U32 R10, RZ, RZ, R14 ;  /* 0x000000ffff0a7224 */ /* 0x001fe400078e000e */
[----:B------:R-:W-:Y:S01]  /*2060*/  IMAD.MOV.U32 R12, RZ, RZ, R16 ;  /* 0x000000ffff0c7224 */ /* 0x000fe200078e0010 */
[----:B----4-:R1:W0:Y:S01]  /*2070*/  SHFL.DOWN PT, R11, R16, 0x2, R5 ;  /* 0x08400000100b7989 */ /* 0x01022200000e0005 */
[----:B------:R-:W-:Y:S05]  /*2080*/  @P1 BRA `(.L_x_509) ;  /* 0x0000000000401947 */ /* 0x000fea0003800000 */
[----:B--2---:R-:W-:Y:S01]  /*2090*/  FSETP.GEU.AND P0, PT, R4, R7, PT ;  /* 0x000000070400720b */ /* 0x004fe20003f0e000 */
[----:B------:R-:W-:Y:S02]  /*20a0*/  IMAD.MOV.U32 R6, RZ, RZ, R7 ;  /* 0x000000ffff067224 */ /* 0x000fe400078e0007 */
[----:B---3--:R-:W-:Y:S02]  /*20b0*/  IMAD.MOV.U32 R10, RZ, RZ, R9 ;  /* 0x000000ffff0a7224 */ /* 0x008fe400078e0009 */
        /* <DEDUP_REMOVED lines=13> */
.L_x_509:
[----:B------:R-:W-:Y:S05]  /*2190*/  BSYNC.RECONVERGENT B1 ;  /* 0x0000000000017941 */ /* 0x000fea0003800200 */
.L_x_508:
[----:B--2---:R2:W4:Y:S01]  /*21a0*/  SHFL.DOWN PT, R7, R6, 0x4, R5 ;  /* 0x0880000006077989 */ /* 0x00452200000e0005 */
[----:B------:R-:W-:Y:S01]  /*21b0*/  BSSY.RECONVERGENT B1, `(.L_x_510) ;  /* 0x0000017000017945 */ /* 0x000fe20003800200 */
[----:B-1----:R-:W-:Y:S02]  /*21c0*/  IMAD.MOV.U32 R4, RZ, RZ, R6 ;  /* 0x000000ffff047224 */ /* 0x002fe400078e0006 */
[----:B---3--:R2:W1:Y:S01]  /*21d0*/  SHFL.DOWN PT, R9, R10, 0x4, R5 ;  /* 0x088000000a097989 */ /* 0x00846200000e0005 */
        /* <DEDUP_REMOVED lines=20> */
.L_x_511:
[----:B------:R-:W-:Y:S05]  /*2320*/  BSYNC.RECONVERGENT B1 ;  /* 0x0000000000017941 */ /* 0x000fea0003800200 */
.L_x_510:
        /* <DEDUP_REMOVED lines=24> */
.L_x_513:
[----:B------:R-:W-:Y:S05]  /*24b0*/  BSYNC.RECONVERGENT B1 ;  /* 0x0000000000017941 */ /* 0x000fea0003800200 */
.L_x_512:
[----:B-1----:R1:W2:Y:S01]  /*24c0*/  SHFL.DOWN PT, R9, R10, 0x10, R5 ;  /* 0x0a0000000a097989 */ /* 0x0022a200000e0005 */
[----:B------:R-:W-:Y:S01]  /*24d0*/  BSSY.RECONVERGENT B1, `(.L_x_514) ;  /* 0x0000017000017945 */ /* 0x000fe20003800200 */
[----:B------:R-:W-:Y:S02]  /*24e0*/  IMAD.MOV.U32 R6, RZ, RZ, R10 ;  /* 0x000000ffff067224 */ /* 0x000fe400078e000a */
[----:B0-----:R1:W0:Y:S01]  /*24f0*/  SHFL.DOWN PT, R11, R12, 0x10, R5 ;  /* 0x0a0000000c0b7989 */ /* 0x00122200000e0005 */
[----:B----4-:R-:W-:Y:S02]  /*2500*/  IMAD.MOV.U32 R7, RZ, RZ, R12 ;  /* 0x000000ffff077224 */ /* 0x010fe400078e000c */
[----:B---3--:R-:W-:Y:S01]  /*2510*/  IMAD.MOV.U32 R8, RZ, RZ, R14 ;  /* 0x000000ffff087224 */ /* 0x008fe200078e000e */
[----:B------:R1:W3:Y:S01]  /*2520*/  SHFL.DOWN PT, R13, R14, 0x10, R5 ;  /* 0x0a0000000e0d7989 */ /* 0x0002e200000e0005 */
[----:B------:R-:W-:Y:S05]  /*2530*/  @P3 BRA `(.L_x_515) ;  /* 0x0000000000403947 */ /* 0x000fea0003800000 */
        /* <DEDUP_REMOVED lines=16> */
.L_x_515:
[----:B------:R-:W-:Y:S05]  /*2640*/  BSYNC.RECONVERGENT B1 ;  /* 0x0000000000017941 */ /* 0x000fea0003800200 */
.L_x_514:
[----:B------:R-:W-:Y:S04]  /*2650*/  BSSY.RECONVERGENT B1, `(.L_x_516) ;  /* 0x000000c000017945 */ /* 0x000fe80003800200 */
[----:B------:R-:W-:Y:S05]  /*2660*/  @P2 BRA `(.L_x_517) ;  /* 0x0000000000282947 */ /* 0x000fea0003800000 */
[----:B-1----:R-:W1:Y:S01]  /*2670*/  S2R R10, SR_CgaCtaId ;  /* 0x00000000000a7919 */ /* 0x002e620000008800 */
[----:B------:R-:W-:Y:S02]  /*2680*/  MOV R5, 0x400 ;  /* 0x0000040000057802 */ /* 0x000fe40000000f00 */
[----:B------:R-:W-:-:S04]  /*2690*/  SHF.R.U32.HI R4, RZ, 0x1, R2 ;  /* 0x00000001ff047819 */ /* 0x000fc80000011602 */
[----:B------:R-:W-:Y:S02]  /*26a0*/  LOP3.LUT R4, R4, 0x1f0, RZ, 0xc0, !PT ;  /* 0x000001f004047812 */ /* 0x000fe400078ec0ff */
[----:B-1----:R-:W-:-:S05]  /*26b0*/  LEA R5, R10, R5, 0x18 ;  /* 0x000000050a057211 */ /* 0x002fca00078ec0ff */
[----:B--2---:R-:W-:Y:S02]  /*26c0*/  IMAD.IADD R9, R4, 0x1, R5 ;  /* 0x0000000104097824 */ /* 0x004fe400078e0205 */
[----:B------:R-:W-:Y:S02]  /*26d0*/  IMAD.MOV.U32 R4, RZ, RZ, R7 ;  /* 0x000000ffff047224 */ /* 0x000fe400078e0007 */
[----:B------:R-:W-:Y:S01]  /*26e0*/  IMAD.MOV.U32 R5, RZ, RZ, R8 ;  /* 0x000000ffff057224 */ /* 0x000fe200078e0008 */
[----:B------:R4:W-:Y:S04]  /*26f0*/  STS [R9+0x8], R6 ;  /* 0x0000080609007388 */ /* 0x0009e80000000800 */
[----:B------:R4:W-:Y:S02]  /*2700*/  STS.64 [R9+0x10], R4 ;  /* 0x0000100409007388 */ /* 0x0009e40000000a00 */
.L_x_517:
[----:B------:R-:W-:Y:S05]  /*2710*/  BSYNC.RECONVERGENT B1 ;  /* 0x0000000000017941 */ /* 0x000fea0003800200 */
.L_x_516:
[----:B------:R-:W-:Y:S01]  /*2720*/  BAR.SYNC.DEFER_BLOCKING 0x0 ;  /* 0x0000000000007b1d */ /* 0x000fe20000010000 */
[----:B------:R-:W-:-:S13]  /*2730*/  ISETP.NE.AND P2, PT, R2, RZ, PT ;  /* 0x000000ff0200720c */ /* 0x000fda0003f45270 */
[----:B------:R-:W-:Y:S05]  /*2740*/  @P2 BRA `(.L_x_493) ;  /* 0x0000003000502947 */ /* 0x000fea0003800000 */
[C---:B------:R-:W-:Y:S01]  /*2750*/  ISETP.GE.AND P0, PT, R3.reuse, 0x21, PT ;  /* 0x000000210300780c */ /* 0x040fe20003f06270 */
[----:B------:R-:W-:Y:S01]  /*2760*/  IMAD.MOV.U32 R2, RZ, RZ, R6 ;  /* 0x000000ffff027224 */ /* 0x000fe200078e0006 */
[C---:B------:R-:W-:Y:S01]  /*2770*/  ISETP.GE.AND P5, PT, R3.reuse, 0x41, PT ;  /* 0x000000410300780c */ /* 0x040fe20003fa6270 */
[----:B0-----:R-:W-:Y:S01]  /*2780*/  IMAD.MOV.U32 R11, RZ, RZ, R7 ;  /* 0x000000ffff0b7224 */ /* 0x001fe200078e0007 */
[C---:B------:R-:W-:Y:S01]  /*2790*/  ISETP.GE.AND P4, PT, R3.reuse, 0x61, PT ;  /* 0x000000610300780c */ /* 0x040fe20003f86270 */
[----:B-1----:R-:W-:Y:S01]  /*27a0*/  IMAD.MOV.U32 R10, RZ, RZ, R8 ;  /* 0x000000ffff0a7224 */ /* 0x002fe200078e0008 */
[----:B------:R-:W-:-:S07]  /*27b0*/  ISETP.GE.AND P3, PT, R3, 0x81, PT ;  /* 0x000000810300780c */ /* 0x000fce0003f66270 */
[----:B------:R-:W-:Y:S06]  /*27c0*/  @!P0 BRA `(.L_x_518) ;  /* 0x00000000005c8947 */ /* 0x000fec0003800000 */
[----:B------:R-:W0:Y:S01]  /*27d0*/  S2UR UR5, SR_CgaCtaId ;  /* 0x00000000000579c3 */ /* 0x000e220000008800 */
[----:B------:R-:W-:Y:S01]  /*27e0*/  UMOV UR4, 0x400 ;  /* 0x0000040000047882 */ /* 0x000fe20000000000 */
[----:B------:R-:W-:Y:S01]  /*27f0*/  BSSY.RECONVERGENT B1, `(.L_x_518) ;  /* 0x0000014000017945 */ /* 0x000fe20003800200 */
[----:B0-----:R-:W-:-:S09]  /*2800*/  ULEA UR4, UR5, UR4, 0x18 ;  /* 0x0000000405047291 */ /* 0x001fd2000f8ec0ff */
[----:B----4-:R-:W0:Y:S04]  /*2810*/  LDS R5, [UR4+0x18] ;  /* 0x00001804ff057984 */ /* 0x010e280008000800 */
[----:B---3--:R-:W1:Y:S01]  /*2820*/  LDS.64 R12, [UR4+0x20] ;  /* 0x00002004ff0c7984 */ /* 0x008e620008000a00 */
        /* <DEDUP_REMOVED lines=16> */
.L_x_519:
[----:B------:R-:W-:Y:S05]  /*2930*/  BSYNC.RECONVERGENT B1 ;  /* 0x0000000000017941 */ /* 0x000fea0003800200 */
.L_x_518:
[----:B----4-:R-:W-:Y:S02]  /*2940*/  IMAD.MOV.U32 R4, RZ, RZ, R2 ;  /* 0x000000ffff047224 */ /* 0x010fe400078e0002 */
[----:B--2---:R-:W-:Y:S02]  /*2950*/  IMAD.MOV.U32 R9, RZ, RZ, R11 ;  /* 0x000000ffff097224 */ /* 0x004fe400078e000b */
[----:B------:R-:W-:Y:S01]  /*2960*/  IMAD.MOV.U32 R8, RZ, RZ, R10 ;  /* 0x000000ffff087224 */ /* 0x000fe200078e000a */
[----:B------:R-:W-:Y:S06]  /*2970*/  @!P5 BRA `(.L_x_520) ;  /* 0x00000000005cd947 */ /* 0x000fec0003800000 */
[----:B------:R-:W0:Y:S01]  /*2980*/  S2UR UR5, SR_CgaCtaId ;  /* 0x00000000000579c3 */ /* 0x000e220000008800 */
[----:B------:R-:W-:Y:S01]  /*2990*/  UMOV UR4, 0x400 ;  /* 0x0000040000047882 */ /* 0x000fe20000000000 */
[----:B------:R-:W-:Y:S01]  /*29a0*/  BSSY.RECONVERGENT B1, `(.L_x_520) ;  /* 0x0000014000017945 */ /* 0x000fe20003800200 */
[----:B0-----:R-:W-:-:S09]  /*29b0*/  ULEA UR4, UR5, UR4, 0x18 ;  /* 0x0000000405047291 */ /* 0x001fd2000f8ec0ff */
[----:B------:R-:W0:Y:S04]  /*29c0*/  LDS R5, [UR4+0x28] ;  /* 0x00002804ff057984 */ /* 0x000e280008000800 */
[----:B------:R-:W1:Y:S01]  /*29d0*/  LDS.64 R6, [UR4+0x30] ;  /* 0x00003004ff067984 */ /* 0x000e620008000a00 */
        /* <DEDUP_REMOVED lines=16> */
.L_x_521:
[----:B------:R-:W-:Y:S05]  /*2ae0*/  BSYNC.RECONVERGENT B1 ;  /* 0x0000000000017941 */ /* 0x000fea0003800200 */
.L_x_520:
        /* <DEDUP_REMOVED lines=29> */
.L_x_523:
[----:B------:R-:W-:Y:S05]  /*2cc0*/  BSYNC.RECONVERGENT B1 ;  /* 0x0000000000017941 */ /* 0x000fea0003800200 */
.L_x_522:
        /* <DEDUP_REMOVED lines=26> */
.L_x_525:
[----:B------:R-:W-:Y:S05]  /*2e70*/  BSYNC.RECONVERGENT B1 ;  /* 0x0000000000017941 */ /* 0x000fea0003800200 */
.L_x_524:
        /* <DEDUP_REMOVED lines=26> */
.L_x_527:
[----:B------:R-:W-:Y:S05]  /*3020*/  BSYNC.RECONVERGENT B1 ;  /* 0x0000000000017941 */ /* 0x000fea0003800200 */
.L_x_526:
        /* <DEDUP_REMOVED lines=26> */
.L_x_529:
[----:B------:R-:W-:Y:S05]  /*31d0*/  BSYNC.RECONVERGENT B1 ;  /* 0x0000000000017941 */ /* 0x000fea0003800200 */
.L_x_528:
        /* <DEDUP_REMOVED lines=27> */
.L_x_461:
[----:B------:R-:W0:Y:S01]  /*3390*/  S2R R2, SR_TID.X ;  /* 0x0000000000027919 */ /* 0x000e220000002100 */
[----:B------:R-:W1:Y:S01]  /*33a0*/  LDCU.128 UR12, c[0x0][0x380] ;  /* 0x00007000ff0c77ac */ /* 0x000e620008000c00 */
[----:B------:R-:W-:Y:S02]  /*33b0*/  SHF.R.S32.HI R12, RZ, 0x1f, R5 ;  /* 0x0000001fff0c7819 */ /* 0x000fe40000011405 */
[----:B0-----:R-:W-:-:S04]  /*33c0*/  IADD3 R3, P0, PT, R5, R2, RZ ;  /* 0x0000000205037210 */ /* 0x001fc80007f1e0ff */
[----:B-1----:R-:W-:Y:S01]  /*33d0*/  LEA R6, P1, R3, UR12, 0x2 ;  /* 0x0000000c03067c11 */ /* 0x002fe2000f8210ff */
[----:B------:R-:W-:-:S05]  /*33e0*/  IMAD.X R8, RZ, RZ, R12, P0 ;  /* 0x000000ffff087224 */ /* 0x000fca00000e060c */
[----:B------:R-:W-:-:S05]  /*33f0*/  LEA.HI.X R7, R3, UR13, R8, 0x2, P1 ;  /* 0x0000000d03077c11 */ /* 0x000fca00088f1408 */
[----:B------:R-:W2:Y:S04]  /*3400*/  LDG.E R8, desc[UR10][R6.64] ;  /* 0x0000000a06087981 */ /* 0x000ea8000c1e1900 */
[----:B------:R-:W2:Y:S04]  /*3410*/  LDG.E R9, desc[UR10][R6.64+0x400] ;  /* 0x0004000a06097981 */ /* 0x000ea8000c1e1900 */
[----:B------:R-:W3:Y:S04]  /*3420*/  LDG.E R10, desc[UR10][R6.64+0x800] ;  /* 0x0008000a060a7981 */ /* 0x000ee8000c1e1900 */
[----:B------:R-:W4:Y:S04]  /*3430*/  LDG.E R11, desc[UR10][R6.64+0xc00] ;  /* 0x000c000a060b7981 */ /* 0x000f28000c1e1900 */
[----:B------:R0:W5:Y:S02]  /*3440*/  LDG.E R3, desc[UR10][R6.64+0x1000] ;  /* 0x0010000a06037981 */ /* 0x000164000c1e1900 */
[----:B0-----:R-:W-:-:S02]  /*3450*/  LOP3.LUT R6, R2, 0x400, RZ, 0xfc, !PT ;  /* 0x0000040002067812 */ /* 0x001fc400078efcff */
[----:B--2---:R-:W-:-:S04]  /*3460*/  FSETP.GEU.AND P0, PT, R8, R9, PT ;  /* 0x000000090800720b */ /* 0x004fc80003f0e000 */
[----:B------:R-:W-:-:S04]  /*3470*/  FSEL R9, R8, R9, P0 ;  /* 0x0000000908097208 */ /* 0x000fc80000000000 */
[----:B---3--:R-:W-:-:S04]  /*3480*/  FSETP.GEU.AND P2, PT, R9, R10, PT ;  /* 0x0000000a0900720b */ /* 0x008fc80003f4e000 */
[----:B------:R-:W-:Y:S01]  /*3490*/  FSEL R10, R9, R10, P2 ;  /* 0x0000000a090a7208 */ /* 0x000fe20001000000 */
[----:B------:R-:W-:-:S03]  /*34a0*/  VIADD R9, R2, 0x200 ;  /* 0x0000020002097836 */ /* 0x000fc60000000000 */
[----:B----4-:R-:W-:-:S04]  /*34b0*/  FSETP.GEU.AND P3, PT, R10, R11, PT ;  /* 0x0000000b0a00720b */ /* 0x010fc80003f6e000 */
[----:B------:R-:W-:Y:S01]  /*34c0*/  FSEL R10, R10, R11, P3 ;  /* 0x0000000b0a0a7208 */ /* 0x000fe20001800000 */
[----:B------:R-:W-:-:S03]  /*34d0*/  VIADD R11, R2, 0x100 ;  /* 0x00000100020b7836 */ /* 0x000fc60000000000 */
[----:B-----5:R-:W-:Y:S02]  /*34e0*/  FSETP.GEU.AND P1, PT, R10, R3, PT ;  /* 0x000000030a00720b */ /* 0x020fe40003f2e000 */
[C---:B------:R-:W-:Y:S02]  /*34f0*/  @P2 SEL R9, R2.reuse, R11, P0 ;  /* 0x0000000b02092207 */ /* 0x040fe40000000000 */
[----:B------:R-:W-:Y:S01]  /*3500*/  IADD3 R8, P2, PT, R5, UR14, RZ ;  /* 0x0000000e05087c10 */ /* 0x000fe2000ff5e0ff */
[----:B------:R-:W-:-:S03]  /*3510*/  @!P3 VIADD R9, R2, 0x300 ;  /* 0x000003000209b836 */ /* 0x000fc60000000000 */
[----:B------:R-:W-:Y:S02]  /*3520*/  IADD3.X R7, PT, PT, R12, UR15, RZ, P2, !PT ;  /* 0x0000000f0c077c10 */ /* 0x000fe400097fe4ff */
[----:B------:R-:W-:Y:S02]  /*3530*/  ISETP.LE.AND P2, PT, R4, UR6, PT ;  /* 0x0000000604007c0c */ /* 0x000fe4000bf43270 */
[----:B------:R-:W-:Y:S02]  /*3540*/  IADD3 R5, P3, PT, R6, R8, RZ ;  /* 0x0000000806057210 */ /* 0x000fe40007f7e0ff */
[C---:B------:R-:W-:Y:S02]  /*3550*/  @P1 ISETP.GE.U32.AND P0, PT, R9.reuse, R6, PT ;  /* 0x000000060900120c */ /* 0x040fe40003f06070 */
[----:B------:R-:W-:Y:S01]  /*3560*/  @P1 IADD3 R8, P4, PT, R9, R8, RZ ;  /* 0x0000000809081210 */ /* 0x000fe20007f9e0ff */
[----:B------:R-:W-:Y:S01]  /*3570*/  IMAD.X R6, RZ, RZ, R7, P3 ;  /* 0x000000ffff067224 */ /* 0x000fe200018e0607 */
[----:B------:R-:W-:-:S03]  /*3580*/  @P1 ISETP.GE.U32.AND.EX P0, PT, RZ, RZ, PT, P0 ;  /* 0x000000ffff00120c */ /* 0x000fc60003f06100 */
        /* <DEDUP_REMOVED lines=17> */
[----:B------:R-:W-:-:S05]  /*36a0*/  IMAD.MOV.U32 R11, RZ, RZ, 0x500 ;  /* 0x00000500ff0b7424 */ /* 0x000fca00078e00ff */
[----:B------:R-:W2:Y:S01]  /*36b0*/  ATOMG.E.ADD.STRONG.GPU PT, R7, desc[UR10][R8.64], R11 ;  /* 0x8000000b080779a8 */ /* 0x000ea200081ef10a */
[----:B------:R-:W0:Y:S01]  /*36c0*/  S2UR UR5, SR_CgaCtaId ;  /* 0x00000000000579c3 */ /* 0x000e220000008800 */
[----:B------:R-:W-:Y:S02]  /*36d0*/  UMOV UR4, 0x400 ;  /* 0x0000040000047882 */ /* 0x000fe40000000000 */
[----:B0-----:R-:W-:Y:S01]  /*36e0*/  ULEA UR4, UR5, UR4, 0x18 ;  /* 0x0000000405047291 */ /* 0x001fe2000f8ec0ff */
[----:B--2---:R-:W-:-:S08]  /*36f0*/  VIADD R7, R7, UR6 ;  /* 0x0000000607077c36 */ /* 0x004fd00008000000 */
[----:B------:R0:W-:Y:S03]  /*3700*/  STS [UR4+0x98], R7 ;  /* 0x00009807ff007988 */ /* 0x0001e60008000804 */
.L_x_532:
[----:B------:R-:W-:Y:S05]  /*3710*/  BSYNC.RECONVERGENT B1 ;  /* 0x0000000000017941 */ /* 0x000fea0003800200 */
.L_x_531:
[----:B------:R-:W1:Y:S08]  /*3720*/  S2UR UR5, SR_CgaCtaId ;  /* 0x00000000000579c3 */ /* 0x000e700000008800 */
[----:B------:R-:W-:Y:S06]  /*3730*/  BAR.SYNC.DEFER_BLOCKING 0x0 ;  /* 0x0000000000007b1d */ /* 0x000fec0000010000 */
[----:B------:R-:W-:-:S02]  /*3740*/  UMOV UR4, 0x400 ;  /* 0x0000040000047882 */ /* 0x000fc40000000000 */
[----:B-1----:R-:W-:-:S06]  /*3750*/  ULEA UR4, UR5, UR4, 0x18 ;  /* 0x0000000405047291 */ /* 0x002fcc000f8ec0ff */
[----:B0-----:R-:W-:-:S05]  /*3760*/  IMAD.U32 R7, RZ, RZ, UR4 ;  /* 0x00000004ff077e24 */ /* 0x001fca000f8e00ff */
[----:B------:R-:W0:Y:S02]  /*3770*/  LDS R11, [R7+0x98] ;  /* 0x00009800070b7984 */ /* 0x000e240000000800 */
[----:B0-----:R-:W-:-:S05]  /*3780*/  VIADD R13, R11, 0x500 ;  /* 0x000005000b0d7836 */ /* 0x001fca0000000000 */
[----:B------:R-:W-:-:S13]  /*3790*/  ISETP.GT.AND P0, PT, R13, R4, PT ;  /* 0x000000040d00720c */ /* 0x000fda0003f04270 */
[----:B------:R-:W-:Y:S05]  /*37a0*/  @P0 BRA `(.L_x_533) ;  /* 0x00000004004c0947 */ /* 0x000fea0003800000 */
[----:B------:R-:W-:Y:S01]  /*37b0*/  BSSY.RECONVERGENT B1, `(.L_x_533) ;  /* 0x0000052000017945 */ /* 0x000fe20003800200 */
[----:B------:R-:W-:Y:S01]  /*37c0*/  IMAD.MOV.U32 R12, RZ, RZ, R3 ;  /* 0x000000ffff0c7224 */ /* 0x000fe200078e0003 */
[----:B------:R-:W0:Y:S01]  /*37d0*/  LDCU UR7, c[0x0][0x398] ;  /* 0x00007300ff0777ac */ /* 0x000e220008000800 */
[----:B------:R-:W-:Y:S02]  /*37e0*/  IMAD.MOV.U32 R16, RZ, RZ, R5 ;  /* 0x000000ffff107224 */ /* 0x000fe400078e0005 */
[----:B------:R-:W-:Y:S01]  /*37f0*/  IMAD.MOV.U32 R23, RZ, RZ, R6 ;  /* 0x000000ffff177224 */ /* 0x000fe200078e0006 */
[----:B------:R-:W1:Y:S06]  /*3800*/  LDCU.128 UR12, c[0x0][0x380] ;  /* 0x00007000ff0c77ac */ /* 0x000e6c0008000c00 */
.L_x_536:
[----:B------:R-:W-:-:S04]  /*3810*/  IADD3 R21, P0, PT, R2, R11, RZ ;  /* 0x0000000b02157210 */ /* 0x000fc80007f1e0ff */
[----:B------:R-:W-:Y:S02]  /*3820*/  LEA.HI.X.SX32 R20, R11, RZ, 0x1, P0 ;  /* 0x000000ff0b147211 */ /* 0x000fe400000f0eff */
[----:B-1----:R-:W-:-:S04]  /*3830*/  LEA R4, P0, R21, UR12, 0x2 ;  /* 0x0000000c15047c11 */ /* 0x002fc8000f8010ff */
[----:B------:R-:W-:-:S05]  /*3840*/  LEA.HI.X R5, R21, UR13, R20, 0x2, P0 ;  /* 0x0000000d15057c11 */ /* 0x000fca00080f1414 */
[----:B------:R-:W2:Y:S04]  /*3850*/  LDG.E R11, desc[UR10][R4.64] ;  /* 0x0000000a040b7981 */ /* 0x000ea8000c1e1900 */
[----:B------:R-:W3:Y:S04]  /*3860*/  LDG.E R14, desc[UR10][R4.64+0x400] ;  /* 0x0004000a040e7981 */ /* 0x000ee8000c1e1900 */
[----:B------:R-:W4:Y:S04]  /*3870*/  LDG.E R13, desc[UR10][R4.64+0x800] ;  /* 0x0008000a040d7981 */ /* 0x000f28000c1e1900 */
[----:B------:R-:W4:Y:S01]  /*3880*/  LDG.E R10, desc[UR10][R4.64+0xc00] ;  /* 0x000c000a040a7981 */ /* 0x000f22000c1e1900 */
[----:B------:R-:W-:-:S03]  /*3890*/  IADD3 R21, P0, PT, R21, UR14, RZ ;  /* 0x0000000e15157c10 */ /* 0x000fc6000ff1e0ff */
[----:B------:R1:W5:Y:S01]  /*38a0*/  LDG.E R3, desc[UR10][R4.64+0x1000] ;  /* 0x0010000a04037981 */ /* 0x000362000c1e1900 */
[----:B------:R-:W-:Y:S01]  /*38b0*/  IADD3.X R20, PT, PT, R20, UR15, RZ, P0, !PT ;  /* 0x0000000f14147c10 */ /* 0x000fe200087fe4ff */
[----:B------:R-:W-:Y:S01]  /*38c0*/  BSSY.RECONVERGENT B2, `(.L_x_534) ;  /* 0x000002a000027945 */ /* 0x000fe20003800200 */
[----:B------:R-:W-:Y:S01]  /*38d0*/  BAR.SYNC.DEFER_BLOCKING 0x0 ;  /* 0x0000000000007b1d */ /* 0x000fe20000010000 */
[C---:B------:R-:W-:Y:S02]  /*38e0*/  IADD3 R18, P3, PT, R21.reuse, 0x100, RZ ;  /* 0x0000010015127810 */ /* 0x040fe40007f7e0ff */
[C---:B------:R-:W-:Y:S02]  /*38f0*/  IADD3 R17, P4, PT, R21.reuse, 0x200, RZ ;  /* 0x0000020015117810 */ /* 0x040fe40007f9e0ff */
[----:B-1----:R-:W-:Y:S01]  /*3900*/  IADD3 R5, P6, PT, R21, 0x400, RZ ;  /* 0x0000040015057810 */ /* 0x002fe20007fde0ff */
[----:B------:R-:W-:Y:S01]  /*3910*/  IMAD.X R19, RZ, RZ, R20, P3 ;  /* 0x000000ffff137224 */ /* 0x000fe200018e0614 */
[----:B------:R-:W-:-:S03]  /*3920*/  ISETP.NE.AND P3, PT, R2, RZ, PT ;  /* 0x000000ff0200720c */ /* 0x000fc60003f65270 */
        /* <DEDUP_REMOVED lines=9> */
[--C-:B------:R-:W-:Y:S02]  /*39c0*/  IMAD.X R16, RZ, RZ, R20.reuse, P4 ;  /* 0x000000ffff107224 */ /* 0x100fe400020e0614 */
[----:B------:R-:W-:Y:S01]  /*39d0*/  IMAD.X R15, RZ, RZ, R20, P5 ;  /* 0x000000ffff0f7224 */ /* 0x000fe200028e0614 */
[----:B------:R-:W-:-:S07]  /*39e0*/  @P2 SEL R20, R23, R20, P0 ;  /* 0x0000001417142207 */ /* 0x000fce0000000000 */
        /* <DEDUP_REMOVED lines=10> */
[----:B------:R-:W-:Y:S02]  /*3a90*/  @P2 FSEL R13, R14, R13, P0 ;  /* 0x0000000d0e0d2208 */ /* 0x000fe40000000000 */
[----:B------:R-:W-:Y:S02]  /*3aa0*/  @P2 SEL R17, R18, R17, P0 ;  /* 0x0000001112112207 */ /* 0x000fe40000000000 */
[----:B------:R-:W-:Y:S02]  /*3ab0*/  FSETP.GEU.AND P1, PT, R13, R10, PT ;  /* 0x0000000a0d00720b */ /* 0x000fe40003f2e000 */
[----:B------:R-:W-:Y:S01]  /*3ac0*/  @P2 SEL R16, R19, R16, P0 ;  /* 0x0000001013102207 */ /* 0x000fe20000000000 */
[----:B------:R-:W-:Y:S10]  /*3ad0*/  @P3 BRA `(.L_x_535) ;  /* 0x0000000000203947 */ /* 0x000ff40003800000 */
[----:B------:R-:W-:-:S05]  /*3ae0*/  IMAD.MOV.U32 R11, RZ, RZ, 0x500 ;  /* 0x00000500ff0b7424 */ /* 0x000fca00078e00ff */
[----:B------:R-:W2:Y:S01]  /*3af0*/  ATOMG.E.ADD.STRONG.GPU PT, R4, desc[UR10][R8.64], R11 ;  /* 0x8000000b080479a8 */ /* 0x000ea200081ef10a */
[----:B------:R-:W1:Y:S01]  /*3b00*/  S2UR UR5, SR_CgaCtaId ;  /* 0x00000000000579c3 */ /* 0x000e620000008800 */
[----:B------:R-:W-:Y:S02]  /*3b10*/  UMOV UR4, 0x400 ;  /* 0x0000040000047882 */ /* 0x000fe40000000000 */
[----:B-1----:R-:W-:-:S06]  /*3b20*/  ULEA UR4, UR5, UR4, 0x18 ;  /* 0x0000000405047291 */ /* 0x002fcc000f8ec0ff */
[----:B------:R-:W-:Y:S02]  /*3b30*/  IMAD.U32 R7, RZ, RZ, UR4 ;  /* 0x00000004ff077e24 */ /* 0x000fe4000f8e00ff */
[----:B--2---:R-:W-:-:S05]  /*3b40*/  VIADD R4, R4, UR6 ;  /* 0x0000000604047c36 */ /* 0x004fca0008000000 */
[----:B------:R1:W-:Y:S02]  /*3b50*/  STS [R7+0x98], R4 ;  /* 0x0000980407007388 */ /* 0x0003e40000000800 */
.L_x_535:
[----:B0-----:R-:W-:Y:S05]  /*3b60*/  BSYNC.RECONVERGENT B2 ;  /* 0x0000000000027941 */ /* 0x001fea0003800200 */
.L_x_534:
[----:B------:R-:W-:Y:S01]  /*3b70*/  BAR.SYNC.DEFER_BLOCKING 0x0 ;  /* 0x0000000000007b1d */ /* 0x000fe20000010000 */
[----:B------:R-:W-:Y:S01]  /*3b80*/  @P1 ISETP.GE.U32.AND P0, PT, R17, R12, PT ;  /* 0x0000000c1100120c */ /* 0x000fe20003f06070 */
[----:B-1----:R-:W-:-:S03]  /*3b90*/  IMAD.U32 R4, RZ, RZ, UR7 ;  /* 0x00000007ff047e24 */ /* 0x002fc6000f8e00ff */
[----:B------:R-:W-:-:S04]  /*3ba0*/  @P1 ISETP.GE.AND.EX P0, PT, R16, R15, PT, P0 ;  /* 0x0000000f1000120c */ /* 0x000fc80003f06300 */
[----:B------:R-:W-:-:S04]  /*3bb0*/  @P1 FSETP.LT.OR P0, PT, R10, R13, !P0 ;  /* 0x0000000d0a00120b */ /* 0x000fc80004701400 */
[----:B------:R-:W-:Y:S02]  /*3bc0*/  @P1 FSEL R10, R13, R10, P0 ;  /* 0x0000000a0d0a1208 */ /* 0x000fe40000000000 */
[----:B------:R-:W-:Y:S02]  /*3bd0*/  @P1 SEL R12, R17, R12, P0 ;  /* 0x0000000c110c1207 */ /* 0x000fe40000000000 */
[----:B-----5:R-:W-:Y:S02]  /*3be0*/  FSETP.GEU.AND P2, PT, R10, R3, PT ;  /* 0x000000030a00720b */ /* 0x020fe40003f4e000 */
[----:B------:R-:W-:Y:S01]  /*3bf0*/  @P1 SEL R15, R16, R15, P0 ;  /* 0x0000000f100f1207 */ /* 0x000fe20000000000 */
[----:B------:R-:W0:Y:S10]  /*3c00*/  LDS R11, [R7+0x98] ;  /* 0x00009800070b7984 */ /* 0x000e340000000800 */
        /* <DEDUP_REMOVED lines=8> */
[----:B------:R-:W-:Y:S02]  /*3c90*/  IMAD.MOV.U32 R23, RZ, RZ, R6 ;  /* 0x000000ffff177224 */ /* 0x000fe400078e0006 */
[----:B0-----:R-:W-:-:S05]  /*3ca0*/  VIADD R13, R11, 0x500 ;  /* 0x000005000b0d7836 */ /* 0x001fca0000000000 */
[----:B------:R-:W-:-:S13]  /*3cb0*/  ISETP.GT.AND P0, PT, R13, R4, PT ;  /* 0x000000040d00720c */ /* 0x000fda0003f04270 */
[----:B------:R-:W-:Y:S05]  /*3cc0*/  @!P0 BRA `(.L_x_536) ;  /* 0xfffffff800d08947 */ /* 0x000fea000383ffff */
[----:B------:R-:W-:Y:S05]  /*3cd0*/  BSYNC.RECONVERGENT B1 ;  /* 0x0000000000017941 */ /* 0x000fea0003800200 */
.L_x_533:
[----:B------:R-:W-:Y:S01]  /*3ce0*/  ISETP.GE.AND P0, PT, R11, R4, PT ;  /* 0x000000040b00720c */ /* 0x000fe20003f06270 */
[----:B------:R-:W0:Y:S01]  /*3cf0*/  LDCU.64 UR6, c[0x0][0x388] ;  /* 0x00007100ff0677ac */ /* 0x000e220008000a00 */
[----:B------:R-:W-:Y:S01]  /*3d00*/  BSSY.RECONVERGENT B1, `(.L_x_530) ;  /* 0x0000097000017945 */ /* 0x000fe20003800200 */
[----:B------:R-:W1:Y:S10]  /*3d10*/  LDCU.64 UR4, c[0x0][0x388] ;  /* 0x00007100ff0477ac */ /* 0x000e740008000a00 */
[----:B------:R-:W-:Y:S05]  /*3d20*/  @P0 BRA `(.L_x_537) ;  /* 0x0000000800500947 */ /* 0x000fea0003800000 */
[----:B------:R-:W-:-:S05]  /*3d30*/  IMAD.IADD R7, R4, 0x1, -R11 ;  /* 0x0000000104077824 */ /* 0x000fca00078e0a0b */
[----:B------:R-:W-:-:S13]  /*3d40*/  ISETP.GE.AND P0, PT, R2, R7, PT ;  /* 0x000000070200720c */ /* 0x000fda0003f06270 */
[----:B------:R-:W-:Y:S05]  /*3d50*/  @P0 BRA `(.L_x_537) ;  /* 0x0000000800440947 */ /* 0x000fea0003800000 */
[----:B------:R-:W-:Y:S01]  /*3d60*/  LOP3.LUT R8, RZ, R2, RZ, 0x33, !PT ;  /* 0x00000002ff087212 */ /* 0x000fe200078e33ff */
[----:B------:R-:W-:Y:S03]  /*3d70*/  BSSY.RECONVERGENT B2, `(.L_x_538) ;  /* 0x000002a000027945 */ /* 0x000fe60003800200 */
[----:B------:R-:W-:-:S04]  /*3d80*/  IADD3 R14, PT, PT, -R11, R4, R8 ;  /* 0x000000040b0e7210 */ /* 0x000fc80007ffe108 */
[----:B------:R-:W-:-:S04]  /*3d90*/  LOP3.LUT R4, R14, 0x300, RZ, 0xc0, !PT ;  /* 0x000003000e047812 */ /* 0x000fc800078ec0ff */
[----:B------:R-:W-:Y:S01]  /*3da0*/  ISETP.NE.AND P0, PT, R4, 0x300, PT ;  /* 0x000003000400780c */ /* 0x000fe20003f05270 */
[----:B------:R-:W-:-:S12]  /*3db0*/  IMAD.MOV.U32 R4, RZ, RZ, R2 ;  /* 0x000000ffff047224 */ /* 0x000fd800078e0002 */
[----:B------:R-:W-:Y:S05]  /*3dc0*/  @!P0 BRA `(.L_x_539) ;  /* 0x0000000000908947 */ /* 0x000fea0003800000 */
[----:B------:R-:W2:Y:S01]  /*3dd0*/  LDC.64 R8, c[0x0][0x380] ;  /* 0x0000e000ff087b82 */ /* 0x000ea20000000a00 */
[----:B------:R-:W-:Y:S01]  /*3de0*/  LEA.HI R4, R14, 0x1, RZ, 0x18 ;  /* 0x000000010e047811 */ /* 0x000fe200078fc0ff */
[----:B------:R-:W-:-:S03]  /*3df0*/  IMAD.IADD R15, R2, 0x1, R11 ;  /* 0x00000001020f7824 */ /* 0x000fc600078e020b */
[----:B------:R-:W-:Y:S01]  /*3e00*/  LOP3.LUT R10, R4, 0x3, RZ, 0xc0, !PT ;  /* 0x00000003040a7812 */ /* 0x000fe200078ec0ff */
[----:B------:R-:W-:-:S04]  /*3e10*/  IMAD.MOV.U32 R4, RZ, RZ, R2 ;  /* 0x000000ffff047224 */ /* 0x000fc800078e0002 */
[----:B------:R-:W-:-:S07]  /*3e20*/  IMAD.MOV R10, RZ, RZ, -R10 ;  /* 0x000000ffff0a7224 */ /* 0x000fce00078e0a0a */
.L_x_542:
[----:B--2---:R-:W-:-:S06]  /*3e30*/  IMAD.WIDE R12, R15, 0x4, R8 ;  /* 0x000000040f0c7825 */ /* 0x004fcc00078e0208 */
[----:B------:R-:W2:Y:S01]  /*3e40*/  LDG.E R13, desc[UR10][R12.64] ;  /* 0x0000000a0c0d7981 */ /* 0x000ea2000c1e1900 */
[C---:B-1----:R-:W-:Y:S01]  /*3e50*/  IADD3 R19, P1, PT, R15.reuse, UR4, RZ ;  /* 0x000000040f137c10 */ /* 0x042fe2000ff3e0ff */
[----:B------:R-:W-:Y:S01]  /*3e60*/  VIADD R10, R10, 0x1 ;  /* 0x000000010a0a7836 */ /* 0x000fe20000000000 */
[----:B------:R-:W-:Y:S01]  /*3e70*/  BSSY.RECONVERGENT B3, `(.L_x_540) ;  /* 0x0000016000037945 */ /* 0x000fe20003800200 */
[----:B------:R-:W-:Y:S01]  /*3e80*/  IMAD.MOV.U32 R16, RZ, RZ, R5 ;  /* 0x000000ffff107224 */ /* 0x000fe200078e0005 */
[----:B------:R-:W-:Y:S01]  /*3e90*/  LEA.HI.X.SX32 R20, R15, UR5, 0x1, P1 ;  /* 0x000000050f147c11 */ /* 0x000fe200088f0eff */
[----:B------:R-:W-:Y:S01]  /*3ea0*/  IMAD.MOV.U32 R17, RZ, RZ, R6 ;  /* 0x000000ffff117224 */ /* 0x000fe200078e0006 */
[----:B------:R-:W-:Y:S01]  /*3eb0*/  ISETP.NE.AND P2, PT, R10, RZ, PT ;  /* 0x000000ff0a00720c */ /* 0x000fe20003f45270 */
[----:B------:R-:W-:Y:S02]  /*3ec0*/  IMAD.MOV.U32 R18, RZ, RZ, R3 ;  /* 0x000000ffff127224 */ /* 0x000fe400078e0003 */
        /* <DEDUP_REMOVED lines=16> */
.L_x_541:
[----:B0-----:R-:W-:Y:S05]  /*3fd0*/  BSYNC.RECONVERGENT B3 ;  /* 0x0000000000037941 */ /* 0x001fea0003800200 */
.L_x_540:
[----:B------:R-:W-:Y:S02]  /*3fe0*/  VIADD R4, R4, 0x100 ;  /* 0x0000010004047836 */ /* 0x000fe40000000000 */
[----:B------:R-:W-:Y:S01]  /*3ff0*/  VIADD R15, R15, 0x100 ;  /* 0x000001000f0f7836 */ /* 0x000fe20000000000 */
[----:B------:R-:W-:Y:S06]  /*4000*/  @P2 BRA `(.L_x_542) ;  /* 0xfffffffc00882947 */ /* 0x000fec000383ffff */
.L_x_539:
[----:B01----:R-:W-:Y:S05]  /*4010*/  BSYNC.RECONVERGENT B2 ;  /* 0x0000000000027941 */ /* 0x003fea0003800200 */
.L_x_538:
[----:B------:R-:W-:-:S13]  /*4020*/  ISETP.GE.U32.AND P0, PT, R14, 0x300, PT ;  /* 0x000003000e00780c */ /* 0x000fda0003f06070 */
[----:B------:R-:W-:Y:S05]  /*4030*/  @!P0 BRA `(.L_x_537) ;  /* 0x00000004008c8947 */ /* 0x000fea0003800000 */
[----:B------:R-:W0:Y:S01]  /*4040*/  LDC.64 R8, c[0x0][0x380] ;  /* 0x0000e000ff087b82 */ /* 0x000e220000000a00 */
[----:B------:R-:W-:-:S04]  /*4050*/  IMAD.IADD R11, R4, 0x1, R11 ;  /* 0x00000001040b7824 */ /* 0x000fc800078e020b */
[C---:B------:R-:W-:Y:S02]  /*4060*/  VIADD R20, R11.reuse, 0x100 ;  /* 0x000001000b147836 */ /* 0x040fe40000000000 */
[C---:B------:R-:W-:Y:S02]  /*4070*/  VIADD R19, R11.reuse, 0x200 ;  /* 0x000002000b137836 */ /* 0x040fe40000000000 */
[----:B------:R-:W-:Y:S01]  /*4080*/  VIADD R18, R11, 0x300 ;  /* 0x000003000b127836 */ /* 0x000fe20000000000 */
[----:B0-----:R-:W-:-:S05]  /*4090*/  IADD3 R8, P0, PT, R8, 0x800, RZ ;  /* 0x0000080008087810 */ /* 0x001fca0007f1e0ff */
[----:B------:R-:W-:-:S08]  /*40a0*/  IMAD.X R9, RZ, RZ, R9, P0 ;  /* 0x000000ffff097224 */ /* 0x000fd000000e0609 */
.L_x_551:
[----:B------:R-:W-:-:S05]  /*40b0*/  IMAD.WIDE R14, R11, 0x4, R8 ;  /* 0x000000040b0e7825 */ /* 0x000fca00078e0208 */
[----:B------:R-:W2:Y:S04]  /*40c0*/  LDG.E R24, desc[UR10][R14.64+-0x800] ;  /* 0xfff8000a0e187981 */ /* 0x000ea8000c1e1900 */
[----:B------:R0:W5:Y:S04]  /*40d0*/  LDG.E R26, desc[UR10][R14.64+-0x400] ;  /* 0xfffc000a0e1a7981 */ /* 0x000168000c1e1900 */
        /* <DEDUP_REMOVED lines=21> */
.L_x_544:
[----:B------:R-:W-:Y:S05]  /*4230*/  BSYNC.RECONVERGENT B2 ;  /* 0x0000000000027941 */ /* 0x000fea0003800200 */
.L_x_543:
        /* <DEDUP_REMOVED lines=19> */
.L_x_546:
[----:B------:R-:W-:Y:S05]  /*4370*/  BSYNC.RECONVERGENT B2 ;  /* 0x0000000000027941 */ /* 0x000fea0003800200 */
.L_x_545:
[----:B------:R-:W-:Y:S01]  /*4380*/  FSETP.GEU.AND P0, PT, R3, R10, PT ;  /* 0x0000000a0300720b */ /* 0x000fe20003f0e000 */
[----:B------:R-:W-:Y:S01]  /*4390*/  BSSY.RECONVERGENT B2, `(.L_x_547) ;  /* 0x0000013000027945 */ /* 0x000fe20003800200 */
[C---:B------:R-:W-:Y:S01]  /*43a0*/  IADD3 R16, P1, PT, R19.reuse, UR6, RZ ;  /* 0x0000000613107c10 */ /* 0x040fe2000ff3e0ff */
        /* <DEDUP_REMOVED lines=17> */
.L_x_548:
[----:B------:R-:W-:Y:S05]  /*44c0*/  BSYNC.RECONVERGENT B2 ;  /* 0x0000000000027941 */ /* 0x000fea0003800200 */
.L_x_547:
        /* <DEDUP_REMOVED lines=18> */
.L_x_550:
[----:B------:R-:W-:Y:S05]  /*45f0*/  BSYNC.RECONVERGENT B2 ;  /* 0x0000000000027941 */ /* 0x000fea0003800200 */
.L_x_549:
[----:B------:R-:W-:Y:S02]  /*4600*/  VIADD R4, R4, 0x400 ;  /* 0x0000040004047836 */ /* 0x000fe40000000000 */
[----:B------:R-:W-:Y:S02]  /*4610*/  VIADD R20, R20, 0x400 ;  /* 0x0000040014147836 */ /* 0x000fe40000000000 */
[----:B------:R-:W-:Y:S01]  /*4620*/  VIADD R19, R19, 0x400 ;  /* 0x0000040013137836 */ /* 0x000fe20000000000 */
[----:B------:R-:W-:Y:S01]  /*4630*/  ISETP.GE.AND P0, PT, R4, R7, PT ;  /* 0x000000070400720c */ /* 0x000fe20003f06270 */
[----:B------:R-:W-:Y:S02]  /*4640*/  VIADD R18, R18, 0x400 ;  /* 0x0000040012127836 */ /* 0x000fe40000000000 */
[----:B------:R-:W-:-:S10]  /*4650*/  VIADD R11, R11, 0x400 ;  /* 0x000004000b0b7836 */ /* 0x000fd40000000000 */
[----:B------:R-:W-:Y:S05]  /*4660*/  @!P0 BRA `(.L_x_551) ;  /* 0xfffffff800908947 */ /* 0x000fea000383ffff */
.L_x_537:
[----:B01----:R-:W-:Y:S05]  /*4670*/  BSYNC.RECONVERGENT B1 ;  /* 0x0000000000017941 */ /* 0x003fea0003800200 */
.L_x_530:
        /* <DEDUP_REMOVED lines=31> */
.L_x_553:
[----:B------:R-:W-:Y:S05]  /*4870*/  BSYNC.RECONVERGENT B1 ;  /* 0x0000000000017941 */ /* 0x000fea0003800200 */
.L_x_552:
        /* <DEDUP_REMOVED lines=24> */
.L_x_555:
[----:B------:R-:W-:Y:S05]  /*4a00*/  BSYNC.RECONVERGENT B1 ;  /* 0x0000000000017941 */ /* 0x000fea0003800200 */
.L_x_554:
[----:B---3--:R3:W4:Y:S01]  /*4a10*/  SHFL.DOWN PT, R10, R3, 0x4, 0x1f ;  /* 0x08801f00030a7f89 */ /* 0x00872200000e0000 */
[----:B------:R-:W-:Y:S01]  /*4a20*/  BSSY.RECONVERGENT B1, `(.L_x_556) ;  /* 0x0000017000017945 */ /* 0x000fe20003800200 */
[----:B0-----:R-:W-:Y:S02]  /*4a30*/  IMAD.MOV.U32 R4, RZ, RZ, R3 ;  /* 0x000000ffff047224 */ /* 0x001fe400078e0003 */
[----:B------:R3:W0:Y:S01]  /*4a40*/  SHFL.DOWN PT, R12, R5, 0x4, 0x1f ;  /* 0x08801f00050c7f89 */ /* 0x00062200000e0000 */
[----:B--2---:R-:W-:Y:S02]  /*4a50*/  IMAD.MOV.U32 R6, RZ, RZ, R5 ;  /* 0x000000ffff067224 */ /* 0x004fe400078e0005 */
[----:B------:R-:W-:Y:S01]  /*4a60*/  IMAD.MOV.U32 R7, RZ, RZ, R8 ;  /* 0x000000ffff077224 */ /* 0x000fe200078e0008 */
[----:B------:R3:W2:Y:S01]  /*4a70*/  SHFL.DOWN PT, R9, R8, 0x4, 0x1f ;  /* 0x08801f0008097f89 */ /* 0x0006a200000e0000 */
        /* <DEDUP_REMOVED lines=17> */
.L_x_557:
[----:B------:R-:W-:Y:S05]  /*4b90*/  BSYNC.RECONVERGENT B1 ;  /* 0x0000000000017941 */ /* 0x000fea0003800200 */
.L_x_556:
[----:B-1----:R1:W0:Y:S01]  /*4ba0*/  SHFL.DOWN PT, R11, R4, 0x8, 0x1f ;  /* 0x09001f00040b7f89 */ /* 0x00222200000e0000 */
[----:B------:R-:W-:Y:S01]  /*4bb0*/  BSSY.RECONVERGENT B1, `(.L_x_558) ;  /* 0x0000017000017945 */ /* 0x000fe20003800200 */
[----:B---3--:R-:W-:Y:S02]  /*4bc0*/  IMAD.MOV.U32 R3, RZ, RZ, R4 ;  /* 0x000000ffff037224 */ /* 0x008fe400078e0004 */
[----:B------:R1:W3:Y:S01]  /*4bd0*/  SHFL.DOWN PT, R13, R6, 0x8, 0x1f ;  /* 0x09001f00060d7f89 */ /* 0x0002e200000e0000 */
[----:B------:R-:W-:Y:S02]  /*4be0*/  IMAD.MOV.U32 R5, RZ, RZ, R6 ;  /* 0x000000ffff057224 */ /* 0x000fe400078e0006 */
[----:B--2---:R-:W-:Y:S01]  /*4bf0*/  IMAD.MOV.U32 R9, RZ, RZ, R7 ;  /* 0x000000ffff097224 */ /* 0x004fe200078e0007 */
[----:B------:R1:W2:Y:S01]  /*4c00*/  SHFL.DOWN PT, R8, R7, 0x8, 0x1f ;  /* 0x09001f0007087f89 */ /* 0x0002a200000e0000 */
[----:B------:R-:W-:Y:S05]  /*4c10*/  @P4 BRA `(.L_x_559) ;  /* 0x0000000000404947 */ /* 0x000fea0003800000 */
[----:B0-----:R-:W-:Y:S01]  /*4c20*/  FSETP.GEU.AND P0, PT, R4, R11, PT ;  /* 0x0000000b0400720b */ /* 0x001fe20003f0e000 */
[----:B------:R-:W-:Y:S02]  /*4c30*/  IMAD.MOV.U32 R3, RZ, RZ, R11 ;  /* 0x000000ffff037224 */ /* 0x000fe400078e000b */
[----:B---3--:R-:W-:Y:S02]  /*4c40*/  IMAD.MOV.U32 R5, RZ, RZ, R13 ;  /* 0x000000ffff057224 */ /* 0x008fe400078e000d */
        /* <DEDUP_REMOVED lines=13> */
.L_x_559:
[----:B------:R-:W-:Y:S05]  /*4d20*/  BSYNC.RECONVERGENT B1 ;  /* 0x0000000000017941 */ /* 0x000fea0003800200 */
.L_x_558:
[----:B-1----:R1:W1:Y:S01]  /*4d30*/  SHFL.DOWN PT, R4, R3, 0x10, 0x1f ;  /* 0x0a001f0003047f89 */ /* 0x00226200000e0000 */
[----:B------:R-:W-:Y:S01]  /*4d40*/  BSSY.RECONVERGENT B1, `(.L_x_560) ;  /* 0x0000017000017945 */ /* 0x000fe20003800200 */
[----:B------:R-:W-:Y:S02]  /*4d50*/  IMAD.MOV.U32 R6, RZ, RZ, R3 ;  /* 0x000000ffff067224 */ /* 0x000fe400078e0003 */
[----:B----4-:R4:W1:Y:S01]  /*4d60*/  SHFL.DOWN PT, R10, R5, 0x10, 0x1f ;  /* 0x0a001f00050a7f89 */ /* 0x01086200000e0000 */
[----:B------:R-:W-:Y:S02]  /*4d70*/  IMAD.MOV.U32 R7, RZ, RZ, R5 ;  /* 0x000000ffff077224 */ /* 0x000fe400078e0005 */
[----:B--2---:R-:W-:Y:S01]  /*4d80*/  IMAD.MOV.U32 R8, RZ, RZ, R9 ;  /* 0x000000ffff087224 */ /* 0x004fe200078e0009 */
[----:B0-----:R4:W0:Y:S01]  /*4d90*/  SHFL.DOWN PT, R12, R9, 0x10, 0x1f ;  /* 0x0a001f00090c7f89 */ /* 0x00182200000e0000 */
        /* <DEDUP_REMOVED lines=17> */
.L_x_561:
[----:B------:R-:W-:Y:S05]  /*4eb0*/  BSYNC.RECONVERGENT B1 ;  /* 0x0000000000017941 */ /* 0x000fea0003800200 */
.L_x_560:
[----:B------:R-:W-:Y:S04]  /*4ec0*/  BSSY.RECONVERGENT B1, `(.L_x_562) ;  /* 0x000000c000017945 */ /* 0x000fe80003800200 */
[----:B------:R-:W-:Y:S05]  /*4ed0*/  @P2 BRA `(.L_x_563) ;  /* 0x0000000000282947 */ /* 0x000fea0003800000 */
[----:B----4-:R-:W2:Y:S01]  /*4ee0*/  S2R R5, SR_CgaCtaId ;  /* 0x0000000000057919 */ /* 0x010ea20000008800 */
[----:B-1----:R-:W-:Y:S02]  /*4ef0*/  MOV R4, 0x400 ;  /* 0x0000040000047802 */ /* 0x002fe40000000f00 */
[----:B------:R-:W-:-:S04]  /*4f00*/  SHF.R.U32.HI R3, RZ, 0x1, R2 ;  /* 0x00000001ff037819 */ /* 0x000fc80000011602 */
[----:B------:R-:W-:Y:S02]  /*4f10*/  LOP3.LUT R3, R3, 0x1f0, RZ, 0xc0, !PT ;  /* 0x000001f003037812 */ /* 0x000fe400078ec0ff */
[----:B--2---:R-:W-:Y:S01]  /*4f20*/  LEA R4, R5, R4, 0x18 ;  /* 0x0000000405047211 */ /* 0x004fe200078ec0ff */
[----:B------:R-:W-:-:S04]  /*4f30*/  IMAD.MOV.U32 R5, RZ, RZ, R8 ;  /* 0x000000ffff057224 */ /* 0x000fc800078e0008 */
[----:B------:R-:W-:Y:S02]  /*4f40*/  IMAD.IADD R3, R3, 0x1, R4 ;  /* 0x0000000103037824 */ /* 0x000fe400078e0204 */
[----:B------:R-:W-:-:S03]  /*4f50*/  IMAD.MOV.U32 R4, RZ, RZ, R7 ;  /* 0x000000ffff047224 */ /* 0x000fc600078e0007 */
[----:B------:R2:W-:Y:S04]  /*4f60*/  STS [R3+0x8], R6 ;  /* 0x0000080603007388 */ /* 0x0005e80000000800 */
[----:B------:R2:W-:Y:S02]  /*4f70*/  STS.64 [R3+0x10], R4 ;  /* 0x0000100403007388 */ /* 0x0005e40000000a00 */
.L_x_563:
[----:B------:R-:W-:Y:S05]  /*4f80*/  BSYNC.RECONVERGENT B1 ;  /* 0x0000000000017941 */ /* 0x000fea0003800200 */
.L_x_562:
        /* <DEDUP_REMOVED lines=27> */
.L_x_565:
[----:B------:R-:W-:Y:S05]  /*5140*/  BSYNC.RECONVERGENT B1 ;  /* 0x0000000000017941 */ /* 0x000fea0003800200 */
.L_x_564:
        /* <DEDUP_REMOVED lines=27> */
.L_x_567:
[----:B------:R-:W-:Y:S05]  /*5300*/  BSYNC.RECONVERGENT B1 ;  /* 0x0000000000017941 */ /* 0x000fea0003800200 */
.L_x_566:
        /* <DEDUP_REMOVED lines=17> */
.L_x_569:
[----:B------:R-:W-:Y:S05]  /*5420*/  BSYNC.RECONVERGENT B1 ;  /* 0x0000000000017941 */ /* 0x000fea0003800200 */
.L_x_568:
        /* <DEDUP_REMOVED lines=17> */
.L_x_571:
[----:B------:R-:W-:Y:S05]  /*5540*/  BSYNC.RECONVERGENT B1 ;  /* 0x0000000000017941 */ /* 0x000fea0003800200 */
.L_x_570:
        /* <DEDUP_REMOVED lines=17> */
.L_x_573:
[----:B------:R-:W-:Y:S05]  /*5660*/  BSYNC.RECONVERGENT B1 ;  /* 0x0000000000017941 */ /* 0x000fea0003800200 */
.L_x_572:
        /* <DEDUP_REMOVED lines=17> */
.L_x_575:
[----:B------:R-:W-:Y:S05]  /*5780*/  BSYNC.RECONVERGENT B1 ;  /* 0x0000000000017941 */ /* 0x000fea0003800200 */
.L_x_574:
        /* <DEDUP_REMOVED lines=16> */
.L_x_493:
[----:B------:R-:W-:Y:S05]  /*5890*/  BSYNC.RECONVERGENT B0 ;  /* 0x0000000000007941 */ /* 0x000fea0003800200 */
.L_x_460:
[----:B------:R-:W-:Y:S05]  /*58a0*/  @P2 EXIT ;  /* 0x000000000000294d */ /* 0x000fea0003800000 */
[----:B-1234-:R-:W1:Y:S01]  /*58b0*/  LDC.64 R2, c[0x0][0x390] ;  /* 0x0000e400ff027b82 */ /* 0x01ee620000000a00 */
[----:B0-----:R-:W-:Y:S02]  /*58c0*/  IMAD.MOV.U32 R9, RZ, RZ, R8 ;  /* 0x000000ffff097224 */ /* 0x001fe400078e0008 */
[----:B------:R-:W-:Y:S02]  /*58d0*/  IMAD.MOV.U32 R8, RZ, RZ, R7 ;  /* 0x000000ffff087224 */ /* 0x000fe400078e0007 */
[----:B-1----:R-:W-:-:S05]  /*58e0*/  IMAD.WIDE.U32 R2, R0, 0x10, R2 ;  /* 0x0000001000027825 */ /* 0x002fca00078e0002 */
[----:B------:R-:W-:Y:S04]  /*58f0*/  STG.E.64 desc[UR10][R2.64+0x8], R8 ;  /* 0x0000080802007986 */ /* 0x000fe8000c101b0a */
[----:B------:R-:W-:Y:S01]  /*5900*/  STG.E desc[UR10][R2.64], R6 ;  /* 0x0000000602007986 */ /* 0x000fe2000c10190a */
[----:B------:R-:W-:Y:S05]  /*5910*/  EXIT ;  /* 0x000000000000794d */ /* 0x000fea0003800000 */
.L_x_576:
        /* <DEDUP_REMOVED lines=14> */
.L_x_1595:


//--------------------- .text._ZN6thrust24THRUST_300001_SM_1000_NS8cuda_cub4core6detail13_kernel_agentINS1_8__reduce11ReduceAgentINS0_12zip_iteratorIN4cuda3std3__45tupleIJNS0_10device_ptrIfEENS0_17counting_iteratorIlNS0_11use_defaultESF_SF_EEEEEEEPNSB_IJflEEESJ_iNS1_9__extrema9arg_max_fIflNSA_4lessIfEEEEEEJSI_SK_iSP_EEEvDpT0_ --------------------------
	.section	.text._ZN6thrust24THRUST_300001_SM_1000_NS8cuda_cub4core6detail13_kernel_agentINS1_8__reduce11ReduceAgentINS0_12zip_iteratorIN4cuda3std3__45tupleIJNS0_10device_ptrIfEENS0_17counting_iteratorIlNS0_11use_defaultESF_SF_EEEEEEEPNSB_IJflEEESJ_iNS1_9__extrema9arg_max_fIflNSA_4lessIfEEEEEEJSI_SK_iSP_EEEvDpT0_,"ax",@progbits
	.align	128
        .global         _ZN6thrust24THRUST_300001_SM_1000_NS8cuda_cub4core6detail13_kernel_agentINS1_8__reduce11ReduceAgentINS0_12zip_iteratorIN4cuda3std3__45tupleIJNS0_10device_ptrIfEENS0_17counting_iteratorIlNS0_11use_defaultESF_SF_EEEEEEEPNSB_IJflEEESJ_iNS1_9__extrema9arg_max_fIflNSA_4lessIfEEEEEEJSI_SK_iSP_EEEvDpT0_
        .type           _ZN6thrust24THRUST_300001_SM_1000_NS8cuda_cub4core6detail13_kernel_agentINS1_8__reduce11ReduceAgentINS0_12zip_iteratorIN4cuda3std3__45tupleIJNS0_10device_ptrIfEENS0_17counting_iteratorIlNS0_11use_defaultESF_SF_EEEEEEEPNSB_IJflEEESJ_iNS1_9__extrema9arg_max_fIflNSA_4lessIfEEEEEEJSI_SK_iSP_EEEvDpT0_,@function
        .size           _ZN6thrust24THRUST_300001_SM_1000_NS8cuda_cub4core6detail13_kernel_agentINS1_8__reduce11ReduceAgentINS0_12zip_iteratorIN4cuda3std3__45tupleIJNS0_10device_ptrIfEENS0_17counting_iteratorIlNS0_11use_defaultESF_SF_EEEEEEEPNSB_IJflEEESJ_iNS1_9__extrema9arg_max_fIflNSA_4lessIfEEEEEEJSI_SK_iSP_EEEvDpT0_,(.L_x_1596 - _ZN6thrust24THRUST_300001_SM_1000_NS8cuda_cub4core6detail13_kernel_agentINS1_8__reduce11ReduceAgentINS0_12zip_iteratorIN4cuda3std3__45tupleIJNS0_10device_ptrIfEENS0_17counting_iteratorIlNS0_11use_defaultESF_SF_EEEEEEEPNSB_IJflEEESJ_iNS1_9__extrema9arg_max_fIflNSA_4lessIfEEEEEEJSI_SK_iSP_EEEvDpT0_)
        .other          _ZN6thrust24THRUST_300001_SM_1000_NS8cuda_cub4core6detail13_kernel_agentINS1_8__reduce11ReduceAgentINS0_12zip_iteratorIN4cuda3std3__45tupleIJNS0_10device_ptrIfEENS0_17counting_iteratorIlNS0_11use_defaultESF_SF_EEEEEEEPNSB_IJflEEESJ_iNS1_9__extrema9arg_max_fIflNSA_4lessIfEEEEEEJSI_SK_iSP_EEEvDpT0_,@"STO_CUDA_ENTRY STV_DEFAULT"
_ZN6thrust24THRUST_300001_SM_1000_NS8cuda_cub4core6detail13_kernel_agentINS1_8__reduce11ReduceAgentINS0_12zip_iteratorIN4cuda3std3__45tupleIJNS0_10device_ptrIfEENS0_17counting_iteratorIlNS0_11use_defaultESF_SF_EEEEEEEPNSB_IJflEEESJ_iNS1_9__extrema9arg_max_fIflNSA_4lessIfEEEEEEJSI_SK_iSP_EEEvDpT0_:
.text._ZN6thrust24THRUST_300001_SM_1000_NS8cuda_cub4core6detail13_kernel_agentINS1_8__reduce11ReduceAgentINS0_12zip_iteratorIN4cuda3std3__45tupleIJNS0_10device_ptrIfEENS0_17counting_iteratorIlNS0_11use_defaultESF_SF_EEEEEEEPNSB_IJflEEESJ_iNS1_9__extrema9arg_max_fIflNSA_4lessIfEEEEEEJSI_SK_iSP_EEEvDpT0_:
        /* <DEDUP_REMOVED lines=23> */
.L_x_580:
[----:B0-----:R-:W-:Y:S05]  /*0170*/  BSYNC.RECONVERGENT B1 ;  /* 0x0000000000017941 */ /* 0x001fea0003800200 */
.L_x_579:
        /* <DEDUP_REMOVED lines=17> */
.L_x_587:
        /* <DEDUP_REMOVED lines=24> */
.L_x_586:
[----:B------:R-:W-:Y:S05]  /*0410*/  BSYNC.RECONVERGENT B3 ;  /* 0x0000000000037941 */ /* 0x000fea0003800200 */
.L_x_585:
[----:B------:R-:W-:Y:S01]  /*0420*/  IADD3 R5, P0, PT, R5, 0x100, RZ ;  /* 0x0000010005057810 */ /* 0x000fe20007f1e0ff */
[----:B------:R-:W-:Y:S02]  /*0430*/  VIADD R9, R9, 0x100 ;  /* 0x0000010009097836 */ /* 0x000fe40000000000 */
[----:B------:R-:W-:Y:S02]  /*0440*/  IMAD.X R3, RZ, RZ, R3, P3 ;  /* 0x000000ffff037224 */ /* 0x000fe400018e0603 */
[----:B------:R-:W-:Y:S01]  /*0450*/  IMAD.X R10, RZ, RZ, R10, P0 ;  /* 0x000000ffff0a7224 */ /* 0x000fe200000e060a */
[----:B------:R-:W-:Y:S07]  /*0460*/  @P2 BRA `(.L_x_587) ;  /* 0xfffffffc00882947 */ /* 0x000fee000383ffff */
.L_x_584:
[----:B------:R-:W-:Y:S05]  /*0470*/  BSYNC.RECONVERGENT B2 ;  /* 0x0000000000027941 */ /* 0x000fea0003800200 */
.L_x_583:
[----:B------:R-:W-:-:S13]  /*0480*/  ISETP.GE.U32.AND P0, PT, R11, 0x300, PT ;  /* 0x000003000b00780c */ /* 0x000fda0003f06070 */
[----:B------:R-:W-:Y:S05]  /*0490*/  @!P0 BRA `(.L_x_582) ;  /* 0x00000004007c8947 */ /* 0x000fea0003800000 */
[----:B------:R-:W0:Y:S01]  /*04a0*/  LDC.64 R4, c[0x0][0x380] ;  /* 0x0000e000ff047b82 */ /* 0x000e220000000a00 */
[----:B------:R-:W-:-:S07]  /*04b0*/  VIADD R10, R9, 0x200 ;  /* 0x00000200090a7836 */ /* 0x000fce0000000000 */
[----:B------:R-:W1:Y:S02]  /*04c0*/  LDC.64 R2, c[0x0][0x388] ;  /* 0x0000e200ff027b82 */ /* 0x000e640000000a00 */
.L_x_596:
        /* <DEDUP_REMOVED lines=26> */
.L_x_589:
[----:B------:R-:W-:Y:S05]  /*0670*/  BSYNC.RECONVERGENT B2 ;  /* 0x0000000000027941 */ /* 0x000fea0003800200 */
.L_x_588:
        /* <DEDUP_REMOVED lines=20> */
.L_x_591:
[----:B------:R-:W-:Y:S05]  /*07c0*/  BSYNC.RECONVERGENT B2 ;  /* 0x0000000000027941 */ /* 0x000fea0003800200 */
.L_x_590:
        /* <DEDUP_REMOVED lines=20> */
.L_x_593:
[----:B------:R-:W-:Y:S05]  /*0910*/  BSYNC.RECONVERGENT B2 ;  /* 0x0000000000027941 */ /* 0x000fea0003800200 */
.L_x_592:
        /* <DEDUP_REMOVED lines=18> */
.L_x_595:
[----:B------:R-:W-:Y:S05]  /*0a40*/  BSYNC.RECONVERGENT B2 ;  /* 0x0000000000027941 */ /* 0x000fea0003800200 */
.L_x_594:
[C---:B------:R-:W-:Y:S02]  /*0a50*/  VIADD R9, R10.reuse, 0x200 ;  /* 0x000002000a097836 */ /* 0x040fe40000000000 */
[----:B------:R-:W-:-:S03]  /*0a60*/  VIADD R10, R10, 0x400 ;  /* 0x000004000a0a7836 */ /* 0x000fc60000000000 */
[----:B------:R-:W-:-:S13]  /*0a70*/  ISETP.GE.AND P0, PT, R9, UR5, PT ;  /* 0x0000000509007c0c */ /* 0x000fda000bf06270 */
[----:B------:R-:W-:Y:S05]  /*0a80*/  @!P0 BRA `(.L_x_596) ;  /* 0xfffffff800908947 */ /* 0x000fea000383ffff */
.L_x_582:
[----:B------:R-:W-:Y:S05]  /*0a90*/  BSYNC.RECONVERGENT B1 ;  /* 0x0000000000017941 */ /* 0x000fea0003800200 */
.L_x_581:
        /* <DEDUP_REMOVED lines=31> */
.L_x_599:
[----:B------:R-:W-:Y:S05]  /*0c90*/  BSYNC.RECONVERGENT B1 ;  /* 0x0000000000017941 */ /* 0x000fea0003800200 */
.L_x_598:
        /* <DEDUP_REMOVED lines=27> */
.L_x_601:
[----:B------:R-:W-:Y:S05]  /*0e50*/  BSYNC.RECONVERGENT B1 ;  /* 0x0000000000017941 */ /* 0x000fea0003800200 */
.L_x_600:
        /* <DEDUP_REMOVED lines=24> */
.L_x_603:
[----:B------:R-:W-:Y:S05]  /*0fe0*/  BSYNC.RECONVERGENT B1 ;  /* 0x0000000000017941 */ /* 0x000fea0003800200 */
.L_x_602:
        /* <DEDUP_REMOVED lines=24> */
.L_x_605:
[----:B------:R-:W-:Y:S05]  /*1170*/  BSYNC.RECONVERGENT B1 ;  /* 0x0000000000017941 */ /* 0x000fea0003800200 */
.L_x_604:
        /* <DEDUP_REMOVED lines=24> */
.L_x_607:
[----:B------:R-:W-:Y:S05]  /*1300*/  BSYNC.RECONVERGENT B1 ;  /* 0x0000000000017941 */ /* 0x000fea0003800200 */
.L_x_606:
        /* <DEDUP_REMOVED lines=12> */
.L_x_609:
[----:B------:R-:W-:Y:S05]  /*13d0*/  BSYNC.RECONVERGENT B1 ;  /* 0x0000000000017941 */ /* 0x000fea0003800200 */
.L_x_608:
        /* <DEDUP_REMOVED lines=27> */
.L_x_612:
[----:B------:R-:W-:Y:S05]  /*1590*/  BSYNC.RECONVERGENT B1 ;  /* 0x0000000000017941 */ /* 0x000fea0003800200 */
.L_x_611:
        /* <DEDUP_REMOVED lines=27> */
.L_x_614:
[----:B------:R-:W-:Y:S05]  /*1750*/  BSYNC.RECONVERGENT B1 ;  /* 0x0000000000017941 */ /* 0x000fea0003800200 */
.L_x_613:
        /* <DEDUP_REMOVED lines=17> */
.L_x_616:
[----:B------:R-:W-:Y:S05]  /*1870*/  BSYNC.RECONVERGENT B1 ;  /* 0x0000000000017941 */ /* 0x000fea0003800200 */
.L_x_615:
        /* <DEDUP_REMOVED lines=17> */
.L_x_618:
[----:B------:R-:W-:Y:S05]  /*1990*/  BSYNC.RECONVERGENT B1 ;  /* 0x0000000000017941 */ /* 0x000fea0003800200 */
.L_x_617:
        /* <DEDUP_REMOVED lines=17> */
.L_x_620:
[----:B------:R-:W-:Y:S05]  /*1ab0*/  BSYNC.RECONVERGENT B1 ;  /* 0x0000000000017941 */ /* 0x000fea0003800200 */
.L_x_619:
        /* <DEDUP_REMOVED lines=17> */
.L_x_622:
[----:B------:R-:W-:Y:S05]  /*1bd0*/  BSYNC.RECONVERGENT B1 ;  /* 0x0000000000017941 */ /* 0x000fea0003800200 */
.L_x_621:
        /* <DEDUP_REMOVED lines=18> */
.L_x_597:
        /* <DEDUP_REMOVED lines=41> */
.L_x_624:
[----:B------:R-:W-:Y:S05]  /*1f90*/  BSYNC.RECONVERGENT B1 ;  /* 0x0000000000017941 */ /* 0x000fea0003800200 */
.L_x_623:
        /* <DEDUP_REMOVED lines=24> */
.L_x_626:
[----:B------:R-:W-:Y:S05]  /*2120*/  BSYNC.RECONVERGENT B1 ;  /* 0x0000000000017941 */ /* 0x000fea0003800200 */
.L_x_625:
        /* <DEDUP_REMOVED lines=24> */
.L_x_628:
[----:B------:R-:W-:Y:S05]  /*22b0*/  BSYNC.RECONVERGENT B1 ;  /* 0x0000000000017941 */ /* 0x000fea0003800200 */
.L_x_627:
        /* <DEDUP_REMOVED lines=24> */
.L_x_630:
[----:B------:R-:W-:Y:S05]  /*2440*/  BSYNC.RECONVERGENT B1 ;  /* 0x0000000000017941 */ /* 0x000fea0003800200 */
.L_x_629:
        /* <DEDUP_REMOVED lines=24> */
.L_x_632:
[----:B------:R-:W-:Y:S05]  /*25d0*/  BSYNC.RECONVERGENT B1 ;  /* 0x0000000000017941 */ /* 0x000fea0003800200 */
.L_x_631:
        /* <DEDUP_REMOVED lines=12> */
.L_x_634:
[----:B------:R-:W-:Y:S05]  /*26a0*/  BSYNC.RECONVERGENT B1 ;  /* 0x0000000000017941 */ /* 0x000fea0003800200 */
.L_x_633:
        /* <DEDUP_REMOVED lines=30> */
.L_x_636:
[----:B------:R-:W-:Y:S05]  /*2890*/  BSYNC.RECONVERGENT B1 ;  /* 0x0000000000017941 */ /* 0x000fea0003800200 */
.L_x_635:
        /* <DEDUP_REMOVED lines=27> */
.L_x_638:
[----:B------:R-:W-:Y:S05]  /*2a50*/  BSYNC.RECONVERGENT B1 ;  /* 0x0000000000017941 */ /* 0x000fea0003800200 */
.L_x_637:
        /* <DEDUP_REMOVED lines=27> */
.L_x_640:
[----:B------:R-:W-:Y:S05]  /*2c10*/  BSYNC.RECONVERGENT B1 ;  /* 0x0000000000017941 */ /* 0x000fea0003800200 */
.L_x_639:
        /* <DEDUP_REMOVED lines=27> */
.L_x_642:
[----:B------:R-:W-:Y:S05]  /*2dd0*/  BSYNC.RECONVERGENT B1 ;  /* 0x0000000000017941 */ /* 0x000fea0003800200 */
.L_x_641:
        /* <DEDUP_REMOVED lines=27> */
.L_x_644:
[----:B------:R-:W-:Y:S05]  /*2f90*/  BSYNC.RECONVERGENT B1 ;  /* 0x0000000000017941 */ /* 0x000fea0003800200 */
.L_x_643:
        /* <DEDUP_REMOVED lines=27> */
.L_x_646:
[----:B------:R-:W-:Y:S05]  /*3150*/  BSYNC.RECONVERGENT B1 ;  /* 0x0000000000017941 */ /* 0x000fea0003800200 */
.L_x_645:
        /* <DEDUP_REMOVED lines=28> */
.L_x_578:
        /* <DEDUP_REMOVED lines=9> */
[----:B------:R-:W-:Y:S01]  /*33b0*/  VIADD R9, R0, 0x100 ;  /* 0x0000010000097836 */ /* 0x000fe20000000000 */
[----:B------:R-:W-:Y:S01]  /*33c0*/  UISETP.GE.U32.AND UP0, UPT, UR4, 0xa00, UPT ;  /* 0x00000a000400788c */ /* 0x000fe2000bf06070 */
[----:B---3--:R-:W-:-:S04]  /*33d0*/  FSETP.GEU.AND P0, PT, R4, R5, PT ;  /* 0x000000050400720b */ /* 0x008fc80003f0e000 */
[----:B------:R-:W-:Y:S01]  /*33e0*/  FSEL R4, R4, R5, P0 ;  /* 0x0000000504047208 */ /* 0x000fe20000000000 */
[----:B------:R-:W-:-:S03]  /*33f0*/  VIADD R5, R0, 0x200 ;  /* 0x0000020000057836 */ /* 0x000fc60000000000 */
[----:B----4-:R-:W-:-:S04]  /*3400*/  FSETP.GEU.AND P2, PT, R4, R7, PT ;  /* 0x000000070400720b */ /* 0x010fc80003f4e000 */
[----:B------:R-:W-:-:S04]  /*3410*/  FSEL R7, R4, R7, P2 ;  /* 0x0000000704077208 */ /* 0x000fc80001000000 */
[----:B-----5:R-:W-:-:S04]  /*3420*/  FSETP.GEU.AND P3, PT, R7, R8, PT ;  /* 0x000000080700720b */ /* 0x020fc80003f6e000 */
[----:B------:R-:W-:Y:S02]  /*3430*/  FSEL R7, R7, R8, P3 ;  /* 0x0000000807077208 */ /* 0x000fe40001800000 */
        /* <DEDUP_REMOVED lines=11> */
[----:B------:R-:W-:Y:S01]  /*34f0*/  @P1 SEL R8, R5, R8, P0 ;  /* 0x0000000805081207 */ /* 0x000fe20000000000 */
[----:B------:R-:W-:Y:S01]  /*3500*/  IMAD.MOV.U32 R5, RZ, RZ, 0x500 ;  /* 0x00000500ff057424 */ /* 0x000fe200078e00ff */
[----:B------:R-:W-:Y:S02]  /*3510*/  @P1 FSEL R6, R7, R6, P0 ;  /* 0x0000000607061208 */ /* 0x000fe40000000000 */
[----:B------:R-:W-:Y:S01]  /*3520*/  @P1 SEL R9, R4, R9, P0 ;  /* 0x0000000904091207 */ /* 0x000fe20000000000 */
[----:B------:R-:W-:Y:S06]  /*3530*/  BRA.U !UP0, `(.L_x_647) ;  /* 0x0000000508047547 */ /* 0x000fec000b800000 */
[----:B------:R-:W-:Y:S01]  /*3540*/  IMAD.MOV.U32 R10, RZ, RZ, R6 ;  /* 0x000000ffff0a7224 */ /* 0x000fe200078e0006 */
[----:B------:R-:W0:Y:S01]  /*3550*/  LDCU UR4, c[0x0][0x398] ;  /* 0x00007300ff0477ac */ /* 0x000e220008000800 */
[----:B------:R-:W-:Y:S02]  /*3560*/  IMAD.MOV.U32 R21, RZ, RZ, R8 ;  /* 0x000000ffff157224 */ /* 0x000fe400078e0008 */
[----:B------:R-:W-:Y:S01]  /*3570*/  IMAD.MOV.U32 R20, RZ, RZ, R9 ;  /* 0x000000ffff147224 */ /* 0x000fe200078e0009 */
[----:B------:R-:W1:Y:S01]  /*3580*/  LDCU.64 UR6, c[0x0][0x388] ;  /* 0x00007100ff0677ac */ /* 0x000e620008000a00 */
[----:B------:R-:W-:-:S07]  /*3590*/  IMAD.MOV.U32 R7, RZ, RZ, 0x500 ;  /* 0x00000500ff077424 */ /* 0x000fce00078e00ff */
.L_x_648:
[----:B------:R-:W-:-:S05]  /*35a0*/  IMAD.WIDE.U32 R4, R7, 0x4, R2 ;  /* 0x0000000407047825 */ /* 0x000fca00078e0002 */
[----:B------:R-:W2:Y:S04]  /*35b0*/  LDG.E R11, desc[UR8][R4.64] ;  /* 0x00000008040b7981 */ /* 0x000ea8000c1e1900 */
[----:B------:R-:W3:Y:S04]  /*35c0*/  LDG.E R12, desc[UR8][R4.64+0x400] ;  /* 0x00040008040c7981 */ /* 0x000ee8000c1e1900 */
[----:B------:R-:W4:Y:S04]  /*35d0*/  LDG.E R13, desc[UR8][R4.64+0x800] ;  /* 0x00080008040d7981 */ /* 0x000f28000c1e1900 */
[----:B------:R-:W5:Y:S04]  /*35e0*/  LDG.E R14, desc[UR8][R4.64+0xc00] ;  /* 0x000c0008040e7981 */ /* 0x000f68000c1e1900 */
[----:B------:R0:W5:Y:S01]  /*35f0*/  LDG.E R6, desc[UR8][R4.64+0x1000] ;  /* 0x0010000804067981 */ /* 0x000162000c1e1900 */
[----:B-1----:R-:W-:-:S04]  /*3600*/  IADD3 R18, P0, P1, R0, UR6, R7 ;  /* 0x0000000600127c10 */ /* 0x002fc8000f91e007 */
[----:B------:R-:W-:Y:S02]  /*3610*/  IADD3.X R19, PT, PT, RZ, UR7, RZ, P0, P1 ;  /* 0x00000007ff137c10 */ /* 0x000fe400087e24ff */
[C---:B------:R-:W-:Y:S02]  /*3620*/  IADD3 R17, P3, PT, R18.reuse, 0x100, RZ ;  /* 0x0000010012117810 */ /* 0x040fe40007f7e0ff */
[C---:B------:R-:W-:Y:S02]  /*3630*/  IADD3 R15, P5, PT, R18.reuse, 0x300, RZ ;  /* 0x00000300120f7810 */ /* 0x040fe40007fbe0ff */
[----:B------:R-:W-:Y:S01]  /*3640*/  IADD3 R8, P6, PT, R18, 0x400, RZ ;  /* 0x0000040012087810 */ /* 0x000fe20007fde0ff */
[--C-:B------:R-:W-:Y:S02]  /*3650*/  IMAD.X R16, RZ, RZ, R19.reuse, P3 ;  /* 0x000000ffff107224 */ /* 0x100fe400018e0613 */
[--C-:B0-----:R-:W-:Y:S02]  /*3660*/  IMAD.X R4, RZ, RZ, R19.reuse, P5 ;  /* 0x000000ffff047224 */ /* 0x101fe400028e0613 */
        /* <DEDUP_REMOVED lines=23> */
[----:B-----5:R-:W-:Y:S02]  /*37e0*/  FSETP.GEU.AND P1, PT, R13, R14, PT ;  /* 0x0000000e0d00720b */ /* 0x020fe40003f2e000 */
[----:B------:R-:W-:-:S11]  /*37f0*/  @P2 SEL R5, R16, R5, P0 ;  /* 0x0000000510052207 */ /* 0x000fd60000000000 */
[----:B------:R-:W-:-:S04]  /*3800*/  @P1 ISETP.GE.U32.AND P0, PT, R10, R15, PT ;  /* 0x0000000f0a00120c */ /* 0x000fc80003f06070 */
[----:B------:R-:W-:-:S04]  /*3810*/  @P1 ISETP.GE.AND.EX P0, PT, R5, R4, PT, P0 ;  /* 0x000000040500120c */ /* 0x000fc80003f06300 */
[----:B------:R-:W-:-:S04]  /*3820*/  @P1 FSETP.LT.OR P0, PT, R14, R13, !P0 ;  /* 0x0000000d0e00120b */ /* 0x000fc80004701400 */
[----:B------:R-:W-:Y:S02]  /*3830*/  @P1 FSEL R14, R13, R14, P0 ;  /* 0x0000000e0d0e1208 */ /* 0x000fe40000000000 */
[----:B------:R-:W-:Y:S01]  /*3840*/  @P1 SEL R15, R10, R15, P0 ;  /* 0x0000000f0a0f1207 */ /* 0x000fe20000000000 */
[----:B------:R-:W-:Y:S01]  /*3850*/  VIADD R10, R7, 0xa00 ;  /* 0x00000a00070a7836 */ /* 0x000fe20000000000 */
[----:B------:R-:W-:Y:S02]  /*3860*/  FSETP.GEU.AND P2, PT, R14, R6, PT ;  /* 0x000000060e00720b */ /* 0x000fe40003f4e000 */
[----:B------:R-:W-:Y:S01]  /*3870*/  @P1 SEL R4, R5, R4, P0 ;  /* 0x0000000405041207 */ /* 0x000fe20000000000 */
[----:B------:R-:W-:Y:S01]  /*3880*/  VIADD R5, R7, 0x500 ;  /* 0x0000050007057836 */ /* 0x000fe20000000000 */
[----:B------:R-:W-:-:S03]  /*3890*/  ISETP.GT.AND P1, PT, R10, UR4, PT ;  /* 0x000000040a007c0c */ /* 0x000fc6000bf24270 */
[----:B------:R-:W-:-:S06]  /*38a0*/  IMAD.MOV.U32 R7, RZ, RZ, R5 ;  /* 0x000000ffff077224 */ /* 0x000fcc00078e0005 */
        /* <DEDUP_REMOVED lines=10> */
.L_x_647:
        /* <DEDUP_REMOVED lines=14> */
[----:B------:R-:W-:Y:S01]  /*3a30*/  IMAD.IADD R11, R0, 0x1, R5 ;  /* 0x00000001000b7824 */ /* 0x000fe200078e0205 */
[----:B------:R-:W-:-:S04]  /*3a40*/  LEA.HI R4, R13, 0x1, RZ, 0x18 ;  /* 0x000000010d047811 */ /* 0x000fc800078fc0ff */
[----:B------:R-:W-:Y:S01]  /*3a50*/  LOP3.LUT R10, R4, 0x3, RZ, 0xc0, !PT ;  /* 0x00000003040a7812 */ /* 0x000fe200078ec0ff */
[----:B------:R-:W-:-:S04]  /*3a60*/  IMAD.MOV.U32 R4, RZ, RZ, R0 ;  /* 0x000000ffff047224 */ /* 0x000fc800078e0000 */
[----:B------:R-:W-:Y:S02]  /*3a70*/  IMAD.MOV R10, RZ, RZ, -R10 ;  /* 0x000000ffff0a7224 */ /* 0x000fe400078e0a0a */
[C---:B0-----:R-:W-:Y:S01]  /*3a80*/  IMAD.WIDE.U32 R2, R11.reuse, 0x4, R2 ;  /* 0x000000040b027825 */ /* 0x041fe200078e0002 */
[----:B------:R-:W-:-:S05]  /*3a90*/  IADD3 R11, P0, PT, R11, UR6, RZ ;  /* 0x000000060b0b7c10 */ /* 0x000fca000ff1e0ff */
[----:B------:R-:W-:-:S08]  /*3aa0*/  IMAD.X R12, RZ, RZ, UR7, P0 ;  /* 0x00000007ff0c7e24 */ /* 0x000fd000080e06ff */
.L_x_655:
[----:B------:R0:W2:Y:S01]  /*3ab0*/  LDG.E R17, desc[UR8][R2.64] ;  /* 0x0000000802117981 */ /* 0x0000a2000c1e1900 */
[----:B------:R-:W-:Y:S01]  /*3ac0*/  VIADD R10, R10, 0x1 ;  /* 0x000000010a0a7836 */ /* 0x000fe20000000000 */
[----:B------:R-:W-:Y:S01]  /*3ad0*/  BSSY.RECONVERGENT B3, `(.L_x_653) ;  /* 0x0000016000037945 */ /* 0x000fe20003800200 */
[----:B------:R-:W-:Y:S02]  /*3ae0*/  IMAD.MOV.U32 R14, RZ, RZ, R8 ;  /* 0x000000ffff0e7224 */ /* 0x000fe400078e0008 */
[----:B------:R-:W-:Y:S01]  /*3af0*/  IMAD.MOV.U32 R15, RZ, RZ, R9 ;  /* 0x000000ffff0f7224 */ /* 0x000fe200078e0009 */
[----:B------:R-:W-:Y:S01]  /*3b00*/  ISETP.NE.AND P2, PT, R10, RZ, PT ;  /* 0x000000ff0a00720c */ /* 0x000fe20003f45270 */
[----:B------:R-:W-:Y:S02]  /*3b10*/  IMAD.MOV.U32 R16, RZ, RZ, R6 ;  /* 0x000000ffff107224 */ /* 0x000fe400078e0006 */
        /* <DEDUP_REMOVED lines=17> */
.L_x_654:
[----:B------:R-:W-:Y:S05]  /*3c30*/  BSYNC.RECONVERGENT B3 ;  /* 0x0000000000037941 */ /* 0x000fea0003800200 */
.L_x_653:
[----:B------:R-:W-:Y:S01]  /*3c40*/  IADD3 R11, P0, PT, R11, 0x100, RZ ;  /* 0x000001000b0b7810 */ /* 0x000fe20007f1e0ff */
[----:B------:R-:W-:Y:S02]  /*3c50*/  VIADD R4, R4, 0x100 ;  /* 0x0000010004047836 */ /* 0x000fe40000000000 */
[----:B------:R-:W-:Y:S02]  /*3c60*/  IMAD.X R3, RZ, RZ, R3, P3 ;  /* 0x000000ffff037224 */ /* 0x000fe400018e0603 */
[----:B------:R-:W-:Y:S01]  /*3c70*/  IMAD.X R12, RZ, RZ, R12, P0 ;  /* 0x000000ffff0c7224 */ /* 0x000fe200000e060c */
[----:B------:R-:W-:Y:S07]  /*3c80*/  @P2 BRA `(.L_x_655) ;  /* 0xfffffffc00882947 */ /* 0x000fee000383ffff */
.L_x_652:
[----:B------:R-:W-:Y:S05]  /*3c90*/  BSYNC.RECONVERGENT B2 ;  /* 0x0000000000027941 */ /* 0x000fea0003800200 */
.L_x_651:
[----:B------:R-:W-:-:S13]  /*3ca0*/  ISETP.GE.U32.AND P0, PT, R13, 0x300, PT ;  /* 0x000003000d00780c */ /* 0x000fda0003f06070 */
[----:B------:R-:W-:Y:S05]  /*3cb0*/  @!P0 BRA `(.L_x_650) ;  /* 0x0000000400bc8947 */ /* 0x000fea0003800000 */
[----:B------:R-:W0:Y:S01]  /*3cc0*/  LDCU.128 UR12, c[0x0][0x380] ;  /* 0x00007000ff0c77ac */ /* 0x000e220008000c00 */
[----:B------:R-:W1:Y:S01]  /*3cd0*/  LDC.64 R14, c[0x0][0x380] ;  /* 0x0000e000ff0e7b82 */ /* 0x000e620000000a00 */
[C---:B------:R-:W-:Y:S01]  /*3ce0*/  IADD3 R12, P1, PT, R4.reuse, R5, RZ ;  /* 0x00000005040c7210 */ /* 0x040fe20007f3e0ff */
[C---:B------:R-:W-:Y:S02]  /*3cf0*/  IMAD.IADD R10, R4.reuse, 0x1, R5 ;  /* 0x00000001040a7824 */ /* 0x040fe400078e0205 */
[----:B------:R-:W-:Y:S02]  /*3d00*/  VIADD R13, R4, 0x200 ;  /* 0x00000200040d7836 */ /* 0x000fe40000000000 */
[----:B------:R-:W-:Y:S02]  /*3d10*/  IMAD.X R5, RZ, RZ, RZ, P1 ;  /* 0x000000ffff057224 */ /* 0x000fe400008e06ff */
[----:B------:R-:W2:Y:S01]  /*3d20*/  LDC.64 R2, c[0x0][0x388] ;  /* 0x0000e200ff027b82 */ /* 0x000ea20000000a00 */
[----:B0-----:R-:W-:-:S02]  /*3d30*/  LEA R17, P2, R12, UR12, 0x2 ;  /* 0x0000000c0c117c11 */ /* 0x001fc4000f8410ff */
[----:B------:R-:W-:Y:S02]  /*3d40*/  IADD3 R11, P0, PT, R10, UR14, RZ ;  /* 0x0000000e0a0b7c10 */ /* 0x000fe4000ff1e0ff */
[----:B------:R-:W-:Y:S02]  /*3d50*/  IADD3 R17, P1, PT, R17, 0xc00, RZ ;  /* 0x00000c0011117810 */ /* 0x000fe40007f3e0ff */
[----:B------:R-:W-:Y:S01]  /*3d60*/  LEA.HI.X R5, R12, UR13, R5, 0x2, P2 ;  /* 0x0000000d0c057c11 */ /* 0x000fe200090f1405 */
[----:B-1----:R-:W-:-:S04]  /*3d70*/  IMAD.WIDE.U32 R14, R10, 0x4, R14 ;  /* 0x000000040a0e7825 */ /* 0x002fc800078e000e */
[----:B------:R-:W-:Y:S02]  /*3d80*/  IMAD.X R12, RZ, RZ, UR15, P0 ;  /* 0x0000000fff0c7e24 */ /* 0x000fe400080e06ff */
[----:B------:R-:W-:-:S07]  /*3d90*/  IMAD.X R5, RZ, RZ, R5, P1 ;  /* 0x000000ffff057224 */ /* 0x000fce00008e0605 */
.L_x_664:
[----:B------:R-:W3:Y:S01]  /*3da0*/  LDG.E R23, desc[UR8][R14.64] ;  /* 0x000000080e177981 */ /* 0x000ee2000c1e1900 */
[----:B------:R-:W-:-:S05]  /*3db0*/  IMAD.MOV.U32 R4, RZ, RZ, R17 ;  /* 0x000000ffff047224 */ /* 0x000fca00078e0011 */
[----:B------:R0:W5:Y:S04]  /*3dc0*/  LDG.E R25, desc[UR8][R4.64+-0x800] ;  /* 0xfff8000804197981 */ /* 0x000168000c1e1900 */
[----:B------:R0:W5:Y:S04]  /*3dd0*/  LDG.E R16, desc[UR8][R4.64+-0x400] ;  /* 0xfffc000804107981 */ /* 0x000168000c1e1900 */
[----:B------:R0:W5:Y:S01]  /*3de0*/  LDG.E R17, desc[UR8][R4.64] ;  /* 0x0000000804117981 */ /* 0x000162000c1e1900 */
[----:B------:R-:W-:Y:S01]  /*3df0*/  BSSY.RECONVERGENT B2, `(.L_x_656) ;  /* 0x0000012000027945 */ /* 0x000fe20003800200 */
[----:B------:R-:W-:-:S02]  /*3e00*/  IMAD.MOV.U32 R20, RZ, RZ, R11 ;  /* 0x000000ffff147224 */ /* 0x000fc400078e000b */
[----:B------:R-:W-:Y:S02]  /*3e10*/  IMAD.MOV.U32 R21, RZ, RZ, R12 ;  /* 0x000000ffff157224 */ /* 0x000fe400078e000c */
[----:B------:R-:W-:Y:S01]  /*3e20*/  VIADD R19, R10, 0x100 ;  /* 0x000001000a137836 */ /* 0x000fe20000000000 */
[----:B---3--:R-:W-:Y:S01]  /*3e30*/  FSETP.GEU.AND P0, PT, R6, R23, PT ;  /* 0x000000170600720b */ /* 0x008fe20003f0e000 */
        /* <DEDUP_REMOVED lines=13> */
.L_x_657:
[----:B------:R-:W-:Y:S05]  /*3f10*/  BSYNC.RECONVERGENT B2 ;  /* 0x0000000000027941 */ /* 0x000fea0003800200 */
.L_x_656:
[----:B-----5:R-:W-:Y:S01]  /*3f20*/  FSETP.GEU.AND P0, PT, R18, R25, PT ;  /* 0x000000191200720b */ /* 0x020fe20003f0e000 */
[----:B------:R-:W-:Y:S01]  /*3f30*/  BSSY.RECONVERGENT B2, `(.L_x_658) ;  /* 0x0000013000027945 */ /* 0x000fe20003800200 */
[----:B--2---:R-:W-:Y:S01]  /*3f40*/  IADD3 R23, P1, PT, R19, R2, RZ ;  /* 0x0000000213177210 */ /* 0x004fe20007f3e0ff */
[----:B------:R-:W-:Y:S02]  /*3f50*/  VIADD R19, R10, 0x200 ;  /* 0x000002000a137836 */ /* 0x000fe40000000000 */
[----:B------:R-:W-:Y:S02]  /*3f60*/  IMAD.MOV.U32 R9, RZ, RZ, R25 ;  /* 0x000000ffff097224 */ /* 0x000fe400078e0019 */
[----:B------:R-:W-:Y:S02]  /*3f70*/  IMAD.X R22, RZ, RZ, R3, P1 ;  /* 0x000000ffff167224 */ /* 0x000fe400008e0603 */
[----:B------:R-:W-:Y:S02]  /*3f80*/  IMAD.MOV.U32 R8, RZ, RZ, R23 ;  /* 0x000000ffff087224 */ /* 0x000fe400078e0017 */
[----:B------:R-:W-:-:S02]  /*3f90*/  IMAD.MOV.U32 R6, RZ, RZ, R22 ;  /* 0x000000ffff067224 */ /* 0x000fc400078e0016 */
        /* <DEDUP_REMOVED lines=12> */
.L_x_659:
[----:B------:R-:W-:Y:S05]  /*4060*/  BSYNC.RECONVERGENT B2 ;  /* 0x0000000000027941 */ /* 0x000fea0003800200 */
.L_x_658:
[----:B------:R-:W-:Y:S01]  /*4070*/  FSETP.GEU.AND P0, PT, R9, R16, PT ;  /* 0x000000100900720b */ /* 0x000fe20003f0e000 */
[----:B------:R-:W-:Y:S01]  /*4080*/  VIADD R21, R10, 0x300 ;  /* 0x000003000a157836 */ /* 0x000fe20000000000 */
[-C--:B------:R-:W-:Y:S01]  /*4090*/  IADD3 R23, P1, PT, R19, R2.reuse, RZ ;  /* 0x0000000213177210 */ /* 0x080fe20007f3e0ff */
[----:B------:R-:W-:Y:S01]  /*40a0*/  BSSY.RECONVERGENT B2, `(.L_x_660) ;  /* 0x0000012000027945 */ /* 0x000fe20003800200 */
[----:B------:R-:W-:Y:S02]  /*40b0*/  IMAD.MOV.U32 R18, RZ, RZ, R16 ;  /* 0x000000ffff127224 */ /* 0x000fe400078e0010 */
[----:B------:R-:W-:Y:S01]  /*40c0*/  IADD3 R22, P2, PT, R21, R2, RZ ;  /* 0x0000000215167210 */ /* 0x000fe20007f5e0ff */
[----:B------:R-:W-:Y:S02]  /*40d0*/  IMAD.X R21, RZ, RZ, R3, P1 ;  /* 0x000000ffff157224 */ /* 0x000fe400008e0603 */
[----:B------:R-:W-:Y:S02]  /*40e0*/  IMAD.MOV.U32 R19, RZ, RZ, R23 ;  /* 0x000000ffff137224 */ /* 0x000fe400078e0017 */
[----:B------:R-:W-:-:S02]  /*40f0*/  IMAD.MOV.U32 R20, RZ, RZ, R21 ;  /* 0x000000ffff147224 */ /* 0x000fc400078e0015 */
        /* <DEDUP_REMOVED lines=12> */
.L_x_661:
[----:B------:R-:W-:Y:S05]  /*41c0*/  BSYNC.RECONVERGENT B2 ;  /* 0x0000000000027941 */ /* 0x000fea0003800200 */
.L_x_660:
[----:B------:R-:W-:Y:S01]  /*41d0*/  FSETP.GEU.AND P0, PT, R18, R17, PT ;  /* 0x000000111200720b */ /* 0x000fe20003f0e000 */
[----:B------:R-:W-:Y:S01]  /*41e0*/  IMAD.X R21, RZ, RZ, R3, P2 ;  /* 0x000000ffff157224 */ /* 0x000fe200010e0603 */
[----:B------:R-:W-:Y:S01]  /*41f0*/  BSSY.RECONVERGENT B2, `(.L_x_662) ;  /* 0x0000010000027945 */ /* 0x000fe20003800200 */
        /* <DEDUP_REMOVED lines=15> */
.L_x_663:
[----:B------:R-:W-:Y:S05]  /*42f0*/  BSYNC.RECONVERGENT B2 ;  /* 0x0000000000027941 */ /* 0x000fea0003800200 */
.L_x_662:
[C---:B------:R-:W-:Y:S01]  /*4300*/  VIADD R16, R13.reuse, 0x200 ;  /* 0x000002000d107836 */ /* 0x040fe20000000000 */
[----:B------:R-:W-:Y:S01]  /*4310*/  IADD3 R17, P2, PT, R4, 0x1000, RZ ;  /* 0x0000100004117810 */ /* 0x000fe20007f5e0ff */
[----:B------:R-:W-:Y:S01]  /*4320*/  VIADD R13, R13, 0x400 ;  /* 0x000004000d0d7836 */ /* 0x000fe20000000000 */
[----:B------:R-:W-:Y:S01]  /*4330*/  IADD3 R11, P1, PT, R11, 0x400, RZ ;  /* 0x000004000b0b7810 */ /* 0x000fe20007f3e0ff */
[----:B------:R-:W-:Y:S01]  /*4340*/  VIADD R10, R10, 0x400 ;  /* 0x000004000a0a7836 */ /* 0x000fe20000000000 */
[----:B------:R-:W-:Y:S01]  /*4350*/  ISETP.GE.AND P0, PT, R16, R7, PT ;  /* 0x000000071000720c */ /* 0x000fe20003f06270 */
[----:B------:R-:W-:Y:S01]  /*4360*/  IMAD.X R5, RZ, RZ, R5, P2 ;  /* 0x000000ffff057224 */ /* 0x000fe200010e0605 */
[----:B------:R-:W-:Y:S01]  /*4370*/  IADD3 R14, P2, PT, R14, 0x1000, RZ ;  /* 0x000010000e0e7810 */ /* 0x000fe20007f5e0ff */
[----:B------:R-:W-:-:S04]  /*4380*/  IMAD.X R12, RZ, RZ, R12, P1 ;  /* 0x000000ffff0c7224 */ /* 0x000fc800008e060c */
[----:B------:R-:W-:-:S06]  /*4390*/  IMAD.X R15, RZ, RZ, R15, P2 ;  /* 0x000000ffff0f7224 */ /* 0x000fcc00010e060f */
[----:B------:R-:W-:Y:S05]  /*43a0*/  @!P0 BRA `(.L_x_664) ;  /* 0xfffffff8007c8947 */ /* 0x000fea000383ffff */
.L_x_650:
[----:B------:R-:W-:Y:S05]  /*43b0*/  BSYNC.RECONVERGENT B1 ;  /* 0x0000000000017941 */ /* 0x000fea0003800200 */
.L_x_649:
        /* <DEDUP_REMOVED lines=31> */
.L_x_666:
[----:B------:R-:W-:Y:S05]  /*45b0*/  BSYNC.RECONVERGENT B1 ;  /* 0x0000000000017941 */ /* 0x000fea0003800200 */
.L_x_665:
        /* <DEDUP_REMOVED lines=24> */
.L_x_668:
[----:B------:R-:W-:Y:S05]  /*4740*/  BSYNC.RECONVERGENT B1 ;  /* 0x0000000000017941 */ /* 0x000fea0003800200 */
.L_x_667:
[----:B------:R4:W3:Y:S01]  /*4750*/  SHFL.DOWN PT, R8, R3, 0x4, 0x1f ;  /* 0x08801f0003087f89 */ /* 0x0008e200000e0000 */
[----:B------:R-:W-:Y:S01]  /*4760*/  BSSY.RECONVERGENT B1, `(.L_x_669) ;  /* 0x0000017000017945 */ /* 0x000fe20003800200 */
[----:B0-----:R-:W-:Y:S02]  /*4770*/  IMAD.MOV.U32 R2, RZ, RZ, R3 ;  /* 0x000000ffff027224 */ /* 0x001fe400078e0003 */
[----:B-1----:R4:W0:Y:S01]  /*4780*/  SHFL.DOWN PT, R9, R4, 0x4, 0x1f ;  /* 0x08801f0004097f89 */ /* 0x00282200000e0000 */
[----:B--2---:R-:W-:Y:S02]  /*4790*/  IMAD.MOV.U32 R6, RZ, RZ, R4 ;  /* 0x000000ffff067224 */ /* 0x004fe400078e0004 */
[----:B------:R-:W-:Y:S01]  /*47a0*/  IMAD.MOV.U32 R7, RZ, RZ, R5 ;  /* 0x000000ffff077224 */ /* 0x000fe200078e0005 */
[----:B------:R4:W1:Y:S01]  /*47b0*/  SHFL.DOWN PT, R10, R5, 0x4, 0x1f ;  /* 0x08801f00050a7f89 */ /* 0x00086200000e0000 */
[----:B------:R-:W-:Y:S05]  /*47c0*/  @P5 BRA `(.L_x_670) ;  /* 0x0000000000405947 */ /* 0x000fea0003800000 */
[----:B---3--:R-:W-:Y:S01]  /*47d0*/  FSETP.GEU.AND P0, PT, R3, R8, PT ;  /* 0x000000080300720b */ /* 0x008fe20003f0e000 */
        /* <DEDUP_REMOVED lines=15> */
.L_x_670:
[----:B------:R-:W-:Y:S05]  /*48d0*/  BSYNC.RECONVERGENT B1 ;  /* 0x0000000000017941 */ /* 0x000fea0003800200 */
.L_x_669:
        /* <DEDUP_REMOVED lines=24> */
.L_x_672:
[----:B------:R-:W-:Y:S05]  /*4a60*/  BSYNC.RECONVERGENT B1 ;  /* 0x0000000000017941 */ /* 0x000fea0003800200 */
.L_x_671:
[----:B0-----:R0:W0:Y:S01]  /*4a70*/  SHFL.DOWN PT, R2, R3, 0x10, 0x1f ;  /* 0x0a001f0003027f89 */ /* 0x00102200000e0000 */
[----:B------:R-:W-:Y:S01]  /*4a80*/  BSSY.RECONVERGENT B1, `(.L_x_673) ;  /* 0x0000017000017945 */ /* 0x000fe20003800200 */
[----:B----4-:R-:W-:Y:S02]  /*4a90*/  IMAD.MOV.U32 R8, RZ, RZ, R3 ;  /* 0x000000ffff087224 */ /* 0x010fe400078e0003 */
[----:B--2---:R2:W4:Y:S01]  /*4aa0*/  SHFL.DOWN PT, R9, R4, 0x10, 0x1f ;  /* 0x0a001f0004097f89 */ /* 0x00452200000e0000 */
[----:B------:R-:W-:Y:S02]  /*4ab0*/  IMAD.MOV.U32 R7, RZ, RZ, R4 ;  /* 0x000000ffff077224 */ /* 0x000fe400078e0004 */
[----:B------:R-:W-:Y:S01]  /*4ac0*/  IMAD.MOV.U32 R6, RZ, RZ, R5 ;  /* 0x000000ffff067224 */ /* 0x000fe200078e0005 */
[----:B-1----:R2:W1:Y:S01]  /*4ad0*/  SHFL.DOWN PT, R10, R5, 0x10, 0x1f ;  /* 0x0a001f00050a7f89 */ /* 0x00246200000e0000 */
[----:B------:R-:W-:Y:S05]  /*4ae0*/  @P3 BRA `(.L_x_674) ;  /* 0x0000000000403947 */ /* 0x000fea0003800000 */
[----:B0-----:R-:W-:Y:S01]  /*4af0*/  FSETP.GEU.AND P0, PT, R3, R2, PT ;  /* 0x000000020300720b */ /* 0x001fe20003f0e000 */
[----:B------:R-:W-:Y:S02]  /*4b00*/  IMAD.MOV.U32 R8, RZ, RZ, R2 ;  /* 0x000000ffff087224 */ /* 0x000fe400078e0002 */
[----:B----4-:R-:W-:Y:S02]  /*4b10*/  IMAD.MOV.U32 R7, RZ, RZ, R9 ;  /* 0x000000ffff077224 */ /* 0x010fe400078e0009 */
        /* <DEDUP_REMOVED lines=13> */
.L_x_674:
[----:B------:R-:W-:Y:S05]  /*4bf0*/  BSYNC.RECONVERGENT B1 ;  /* 0x0000000000017941 */ /* 0x000fea0003800200 */
.L_x_673:
        /* <DEDUP_REMOVED lines=12> */
.L_x_676:
[----:B------:R-:W-:Y:S05]  /*4cc0*/  BSYNC.RECONVERGENT B1 ;  /* 0x0000000000017941 */ /* 0x000fea0003800200 */
.L_x_675:
[----:B------:R-:W-:Y:S01]  /*4cd0*/  BAR.SYNC.DEFER_BLOCKING 0x0 ;  /* 0x0000000000007b1d */ /* 0x000fe20000010000 */
[----:B------:R-:W-:-:S13]  /*4ce0*/  ISETP.NE.AND P1, PT, R0, RZ, PT ;  /* 0x000000ff0000720c */ /* 0x000fda0003f25270 */
[----:B------:R-:W-:Y:S05]  /*4cf0*/  @P1 BRA `(.L_x_610) ;  /* 0x0000000800341947 */ /* 0x000fea0003800000 */
[----:B0-----:R-:W0:Y:S01]  /*4d00*/  S2R R3, SR_CgaCtaId ;  /* 0x0000000000037919 */ /* 0x001e220000008800 */
[----:B------:R-:W-:Y:S01]  /*4d10*/  MOV R0, 0x400 ;  /* 0x0000040000007802 */ /* 0x000fe20000000f00 */
[----:B------:R-:W-:Y:S03]  /*4d20*/  BSSY.RECONVERGENT B1, `(.L_x_677) ;  /* 0x0000016000017945 */ /* 0x000fe60003800200 */
[----:B0-----:R-:W-:-:S05]  /*4d30*/  LEA R24, R3, R0, 0x18 ;  /* 0x0000000003187211 */ /* 0x001fca00078ec0ff */
[----:B------:R-:W0:Y:S04]  /*4d40*/  LDS R3, [R24+0x18] ;  /* 0x0000180018037984 */ /* 0x000e280000000800 */
[----:B--2---:R-:W2:Y:S04]  /*4d50*/  LDS.64 R4, [R24+0x20] ;  /* 0x0000200018047984 */ /* 0x004ea80000000a00 */
[----:B------:R0:W1:Y:S04]  /*4d60*/  LDS R18, [R24+0x28] ;  /* 0x0000280018127984 */ /* 0x0000680000000800 */
[----:B------:R0:W1:Y:S02]  /*4d70*/  LDS R16, [R24+0x38] ;  /* 0x0000380018107984 */ /* 0x0000640000000800 */
[----:B0-----:R-:W-:Y:S01]  /*4d80*/  FSETP.GEU.AND P0, PT, R8, R3, PT ;  /* 0x000000030800720b */ /* 0x001fe20003f0e000 */
[----:B------:R-:W-:-:S02]  /*4d90*/  IMAD.MOV.U32 R19, RZ, RZ, R3 ;  /* 0x000000ffff137224 */ /* 0x000fc400078e0003 */
[----:B--2---:R-:W-:Y:S02]  /*4da0*/  IMAD.MOV.U32 R21, RZ, RZ, R4 ;  /* 0x000000ffff157224 */ /* 0x004fe400078e0004 */
[----:B------:R-:W-:-:S08]  /*4db0*/  IMAD.MOV.U32 R20, RZ, RZ, R5 ;  /* 0x000000ffff147224 */ /* 0x000fd000078e0005 */
[----:B-1----:R-:W-:Y:S05]  /*4dc0*/  @!P0 BRA `(.L_x_678) ;  /* 0x00000000002c8947 */ /* 0x002fea0003800000 */
        /* <DEDUP_REMOVED lines=11> */
.L_x_678:
[----:B------:R-:W-:Y:S05]  /*4e80*/  BSYNC.RECONVERGENT B1 ;  /* 0x0000000000017941 */ /* 0x000fea0003800200 */
.L_x_677:
        /* <DEDUP_REMOVED lines=8> */
[----:B------:R0:W1:Y:S04]  /*4f10*/  LDS.64 R6, [R24+0x40] ;  /* 0x0000400018067984 */ /* 0x0000680000000a00 */
[----:B----4-:R4:W1:Y:S04]  /*4f20*/  LDS.64 R8, [R24+0x50] ;  /* 0x0000500018087984 */ /* 0x0108680000000a00 */
[----:B---3--:R4:W3:Y:S04]  /*4f30*/  LDS.64 R10, [R24+0x60] ;  /* 0x00006000180a7984 */ /* 0x0088e80000000a00 */
        /* <DEDUP_REMOVED lines=16> */
.L_x_680:
[----:B------:R-:W-:Y:S05]  /*5040*/  BSYNC.RECONVERGENT B1 ;  /* 0x0000000000017941 */ /* 0x000fea0003800200 */
.L_x_679:
        /* <DEDUP_REMOVED lines=17> */
.L_x_682:
[----:B------:R-:W-:Y:S05]  /*5160*/  BSYNC.RECONVERGENT B1 ;  /* 0x0000000000017941 */ /* 0x000fea0003800200 */
.L_x_681:
        /* <DEDUP_REMOVED lines=17> */
.L_x_684:
[----:B------:R-:W-:Y:S05]  /*5280*/  BSYNC.RECONVERGENT B1 ;  /* 0x0000000000017941 */ /* 0x000fea0003800200 */
.L_x_683:
[----:B------:R-:W-:Y:S01]  /*5290*/  FSETP.GEU.AND P0, PT, R6, R15, PT ;  /* 0x0000000f0600720b */ /* 0x000fe20003f0e000 */
[----:B------:R-:W-:Y:S01]  /*52a0*/  BSSY.RECONVERGENT B1, `(.L_x_685) ;  /* 0x0000010000017945 */ /* 0x000fe20003800200 */
[----:B------:R-:W-:Y:S02]  /*52b0*/  IMAD.MOV.U32 R5, RZ, RZ, R15 ;  /* 0x000000ffff057224 */ /* 0x000fe400078e000f */
[----:B---3--:R-:W-:Y:S02]  /*52c0*/  IMAD.MOV.U32 R7, RZ, RZ, R10 ;  /* 0x000000ffff077224 */ /* 0x008fe400078e000a */
        /* <DEDUP_REMOVED lines=13> */
.L_x_686:
[----:B------:R-:W-:Y:S05]  /*53a0*/  BSYNC.RECONVERGENT B1 ;  /* 0x0000000000017941 */ /* 0x000fea0003800200 */
.L_x_685:
        /* <DEDUP_REMOVED lines=17> */
.L_x_688:
[----:B------:R-:W-:Y:S05]  /*54c0*/  BSYNC.RECONVERGENT B1 ;  /* 0x0000000000017941 */ /* 0x000fea0003800200 */
.L_x_687:
        /* <DEDUP_REMOVED lines=16> */
.L_x_610:
[----:B------:R-:W-:Y:S05]  /*55d0*/  BSYNC.RECONVERGENT B0 ;  /* 0x0000000000007941 */ /* 0x000fea0003800200 */
.L_x_577:
[----:B------:R-:W-:Y:S05]  /*55e0*/  @P1 EXIT ;  /* 0x000000000000194d */ /* 0x000fea0003800000 */
[----:B0-234-:R-:W0:Y:S01]  /*55f0*/  LDC.64 R2, c[0x0][0x390] ;  /* 0x0000e400ff027b82 */ /* 0x01de220000000a00 */
[----:B------:R-:W-:-:S04]  /*5600*/  LOP3.LUT R7, R7, R6, RZ, 0x3c, !PT ;  /* 0x0000000607077212 */ /* 0x000fc800078e3cff */
[----:B------:R-:W-:-:S04]  /*5610*/  LOP3.LUT R6, R7, R6, RZ, 0x3c, !PT ;  /* 0x0000000607067212 */ /* 0x000fc800078e3cff */
[----:B------:R-:W-:-:S05]  /*5620*/  LOP3.LUT R7, R7, R6, RZ, 0x3c, !PT ;  /* 0x0000000607077212 */ /* 0x000fca00078e3cff */
[----:B0-----:R-:W-:Y:S04]  /*5630*/  STG.E.64 desc[UR8][R2.64+0x8], R6 ;  /* 0x0000080602007986 */ /* 0x001fe8000c101b08 */
[----:B------:R-:W-:Y:S01]  /*5640*/  STG.E desc[UR8][R2.64], R8 ;  /* 0x0000000802007986 */ /* 0x000fe2000c101908 */
[----:B------:R-:W-:Y:S05]  /*5650*/  EXIT ;  /* 0x000000000000794d */ /* 0x000fea0003800000 */
.L_x_689:
        /* <DEDUP_REMOVED lines=10> */
.L_x_1596:


//--------------------- .text._ZN6thrust24THRUST_300001_SM_1000_NS8cuda_cub4core6detail13_kernel_agentINS1_8__reduce11ReduceAgentIPN4cuda3std3__45tupleIJflEEESC_SB_lNS1_9__extrema9arg_min_fIflNS9_4lessIfEEEEEEJSC_SC_iSH_EEEvDpT0_ --------------------------
	.section	.text._ZN6thrust24THRUST_300001_SM_1000_NS8cuda_cub4core6detail13_kernel_agentINS1_8__reduce11ReduceAgentIPN4cuda3std3__45tupleIJflEEESC_SB_lNS1_9__extrema9arg_min_fIflNS9_4lessIfEEEEEEJSC_SC_iSH_EEEvDpT0_,"ax",@progbits
	.align	128
        .global         _ZN6thrust24THRUST_300001_SM_1000_NS8cuda_cub4core6detail13_kernel_agentINS1_8__reduce11ReduceAgentIPN4cuda3std3__45tupleIJflEEESC_SB_lNS1_9__extrema9arg_min_fIflNS9_4lessIfEEEEEEJSC_SC_iSH_EEEvDpT0_
        .type           _ZN6thrust24THRUST_300001_SM_1000_NS8cuda_cub4core6detail13_kernel_agentINS1_8__reduce11ReduceAgentIPN4cuda3std3__45tupleIJflEEESC_SB_lNS1_9__extrema9arg_min_fIflNS9_4lessIfEEEEEEJSC_SC_iSH_EEEvDpT0_,@function
        .size           _ZN6thrust24THRUST_300001_SM_1000_NS8cuda_cub4core6detail13_kernel_agentINS1_8__reduce11ReduceAgentIPN4cuda3std3__45tupleIJflEEESC_SB_lNS1_9__extrema9arg_min_fIflNS9_4lessIfEEEEEEJSC_SC_iSH_EEEvDpT0_,(.L_x_1597 - _ZN6thrust24THRUST_300001_SM_1000_NS8cuda_cub4core6detail13_kernel_agentINS1_8__reduce11ReduceAgentIPN4cuda3std3__45tupleIJflEEESC_SB_lNS1_9__extrema9arg_min_fIflNS9_4lessIfEEEEEEJSC_SC_iSH_EEEvDpT0_)
        .other          _ZN6thrust24THRUST_300001_SM_1000_NS8cuda_cub4core6detail13_kernel_agentINS1_8__reduce11ReduceAgentIPN4cuda3std3__45tupleIJflEEESC_SB_lNS1_9__extrema9arg_min_fIflNS9_4lessIfEEEEEEJSC_SC_iSH_EEEvDpT0_,@"STO_CUDA_ENTRY STV_DEFAULT"
_ZN6thrust24THRUST_300001_SM_1000_NS8cuda_cub4core6detail13_kernel_agentINS1_8__reduce11ReduceAgentIPN4cuda3std3__45tupleIJflEEESC_SB_lNS1_9__extrema9arg_min_fIflNS9_4lessIfEEEEEEJSC_SC_iSH_EEEvDpT0_:
.text._ZN6thrust24THRUST_300001_SM_1000_NS8cuda_cub4core6detail13_kernel_agentINS1_8__reduce11ReduceAgentIPN4cuda3std3__45tupleIJflEEESC_SB_lNS1_9__extrema9arg_min_fIflNS9_4lessIfEEEEEEJSC_SC_iSH_EEEvDpT0_:
        /* <DEDUP_REMOVED lines=21> */
.L_x_693:
[----:B0-----:R-:W-:Y:S05]  /*0150*/  BSYNC.RECONVERGENT B1 ;  /* 0x0000000000017941 */ /* 0x001fea0003800200 */
.L_x_692:
        /* <DEDUP_REMOVED lines=15> */
.L_x_700:
[----:B------:R-:W-:-:S05]  /*0250*/  IMAD.MOV.U32 R6, RZ, RZ, R13 ;  /* 0x000000ffff067224 */ /* 0x000fca00078e000d */
[----:B------:R-:W2:Y:S01]  /*0260*/  LDG.E.CONSTANT R12, desc[UR10][R6.64] ;  /* 0x0000000a060c7981 */ /* 0x000ea2000c1e9900 */
[----:B------:R-:W-:Y:S01]  /*0270*/  VIADD R10, R10, 0x1 ;  /* 0x000000010a0a7836 */ /* 0x000fe20000000000 */
[----:B------:R-:W-:Y:S01]  /*0280*/  BSSY.RECONVERGENT B3, `(.L_x_698) ;  /* 0x0000015000037945 */ /* 0x000fe20003800200 */
[----:B------:R-:W-:-:S03]  /*0290*/  IADD3 R13, P3, PT, R6, 0x1000, RZ ;  /* 0x00001000060d7810 */ /* 0x000fc60007f7e0ff */
[----:B------:R-:W-:Y:S02]  /*02a0*/  ISETP.NE.AND P2, PT, R10, RZ, PT ;  /* 0x000000ff0a00720c */ /* 0x000fe40003f45270 */
[----:B--2--5:R-:W-:-:S13]  /*02b0*/  FSETP.GEU.AND P0, PT, R5, R12, PT ;  /* 0x0000000c0500720b */ /* 0x024fda0003f0e000 */
[----:B------:R-:W-:Y:S05]  /*02c0*/  @!P0 BRA `(.L_x_699) ;  /* 0x0000000000408947 */ /* 0x000fea0003800000 */
[----:B------:R-:W2:Y:S01]  /*02d0*/  LDG.E.64.CONSTANT R8, desc[UR10][R6.64+0x8] ;  /* 0x0000080a06087981 */ /* 0x000ea2000c1e9b00 */
[----:B------:R-:W-:Y:S01]  /*02e0*/  FSETP.GEU.AND P4, PT, R12, R5, PT ;  /* 0x000000050c00720b */ /* 0x000fe20003f8e000 */
[----:B------:R-:W-:Y:S02]  /*02f0*/  IMAD.MOV.U32 R11, RZ, RZ, R2 ;  /* 0x000000ffff0b7224 */ /* 0x000fe400078e0002 */
[----:B------:R-:W-:Y:S02]  /*0300*/  IMAD.MOV.U32 R2, RZ, RZ, R5 ;  /* 0x000000ffff027224 */ /* 0x000fe400078e0005 */
[----:B------:R-:W-:-:S08]  /*0310*/  IMAD.MOV.U32 R5, RZ, RZ, R12 ;  /* 0x000000ffff057224 */ /* 0x000fd000078e000c */
[CC--:B--2---:R-:W-:Y:S02]  /*0320*/  @P4 ISETP.GE.U32.AND P1, PT, R11.reuse, R8.reuse, PT ;  /* 0x000000080b00420c */ /* 0x0c4fe40003f26070 */
[----:B------:R-:W-:Y:S02]  /*0330*/  @P4 ISETP.LT.U32.AND P0, PT, R11, R8, PT ;  /* 0x000000080b00420c */ /* 0x000fe40003f01070 */
[CC--:B------:R-:W-:Y:S02]  /*0340*/  @P4 ISETP.GE.AND.EX P1, PT, R3.reuse, R9.reuse, PT, P1 ;  /* 0x000000090300420c */ /* 0x0c0fe40003f26310 */
[----:B------:R-:W-:Y:S02]  /*0350*/  @P4 ISETP.LT.AND.EX P0, PT, R3, R9, PT, P0 ;  /* 0x000000090300420c */ /* 0x000fe40003f01300 */
[----:B------:R-:W-:Y:S01]  /*0360*/  @P4 FSEL R5, R2, R12, !P1 ;  /* 0x0000000c02054208 */ /* 0x000fe20004800000 */
[----:B------:R-:W-:Y:S01]  /*0370*/  IMAD.MOV.U32 R2, RZ, RZ, R8 ;  /* 0x000000ffff027224 */ /* 0x000fe200078e0008 */
[----:B------:R-:W-:-:S02]  /*0380*/  @P4 SEL R11, R11, R8, P0 ;  /* 0x000000080b0b4207 */ /* 0x000fc40000000000 */
[----:B------:R-:W-:Y:S01]  /*0390*/  @P4 SEL R12, R3, R9, P0 ;  /* 0x00000009030c4207 */ /* 0x000fe20000000000 */
[----:B------:R-:W-:Y:S02]  /*03a0*/  IMAD.MOV.U32 R3, RZ, RZ, R9 ;  /* 0x000000ffff037224 */ /* 0x000fe400078e0009 */
[----:B------:R-:W-:Y:S02]  /*03b0*/  @P4 IMAD.MOV.U32 R2, RZ, RZ, R11 ;  /* 0x000000ffff024224 */ /* 0x000fe400078e000b */
[----:B------:R-:W-:-:S07]  /*03c0*/  @P4 IMAD.MOV.U32 R3, RZ, RZ, R12 ;  /* 0x000000ffff034224 */ /* 0x000fce00078e000c */
.L_x_699:
[----:B------:R-:W-:Y:S05]  /*03d0*/  BSYNC.RECONVERGENT B3 ;  /* 0x0000000000037941 */ /* 0x000fea0003800200 */
.L_x_698:
[----:B------:R-:W-:Y:S02]  /*03e0*/  IMAD.X R7, RZ, RZ, R7, P3 ;  /* 0x000000ffff077224 */ /* 0x000fe400018e0607 */
[----:B------:R-:W-:Y:S01]  /*03f0*/  VIADD R4, R4, 0x100 ;  /* 0x0000010004047836 */ /* 0x000fe20000000000 */
[----:B------:R-:W-:Y:S06]  /*0400*/  @P2 BRA `(.L_x_700) ;  /* 0xfffffffc00902947 */ /* 0x000fec000383ffff */
.L_x_697:
[----:B------:R-:W-:Y:S05]  /*0410*/  BSYNC.RECONVERGENT B2 ;  /* 0x0000000000027941 */ /* 0x000fea0003800200 */
.L_x_696:
[----:B------:R-:W0:Y:S01]  /*0420*/  LDC.64 R6, c[0x0][0x380] ;  /* 0x0000e000ff067b82 */ /* 0x000e220000000a00 */
[----:B------:R-:W-:-:S13]  /*0430*/  ISETP.GE.U32.AND P0, PT, R14, 0x300, PT ;  /* 0x000003000e00780c */ /* 0x000fda0003f06070 */
[----:B------:R-:W-:Y:S05]  /*0440*/  @!P0 BRA `(.L_x_695) ;  /* 0x0000000400508947 */ /* 0x000fea0003800000 */
.L_x_709:
[----:B0-----:R-:W-:-:S05]  /*0450*/  IMAD.WIDE R8, R4, 0x10, R6 ;  /* 0x0000001004087825 */ /* 0x001fca00078e0206 */
[----:B------:R-:W2:Y:S04]  /*0460*/  LDG.E.CONSTANT R14, desc[UR10][R8.64] ;  /* 0x0000000a080e7981 */ /* 0x000ea8000c1e9900 */
[----:B-----5:R0:W5:Y:S04]  /*0470*/  LDG.E.CONSTANT R16, desc[UR10][R8.64+0x1000] ;  /* 0x0010000a08107981 */ /* 0x020168000c1e9900 */
[----:B------:R0:W5:Y:S04]  /*0480*/  LDG.E.CONSTANT R18, desc[UR10][R8.64+0x2000] ;  /* 0x0020000a08127981 */ /* 0x000168000c1e9900 */
[----:B------:R0:W5:Y:S01]  /*0490*/  LDG.E.CONSTANT R10, desc[UR10][R8.64+0x3000] ;  /* 0x0030000a080a7981 */ /* 0x000162000c1e9900 */
[----:B------:R-:W-:Y:S01]  /*04a0*/  BSSY.RECONVERGENT B2, `(.L_x_701) ;  /* 0x0000012000027945 */ /* 0x000fe20003800200 */
[----:B------:R-:W-:-:S02]  /*04b0*/  IMAD.MOV.U32 R15, RZ, RZ, R2 ;  /* 0x000000ffff0f7224 */ /* 0x000fc400078e0002 */
[----:B------:R-:W-:Y:S02]  /*04c0*/  IMAD.MOV.U32 R21, RZ, RZ, R3 ;  /* 0x000000ffff157224 */ /* 0x000fe400078e0003 */
[----:B------:R-:W-:Y:S01]  /*04d0*/  IMAD.MOV.U32 R11, RZ, RZ, R5 ;  /* 0x000000ffff0b7224 */ /* 0x000fe200078e0005 */
[----:B--2---:R-:W-:-:S13]  /*04e0*/  FSETP.GEU.AND P0, PT, R5, R14, PT ;  /* 0x0000000e0500720b */ /* 0x004fda0003f0e000 */
[----:B0-----:R-:W-:Y:S05]  /*04f0*/  @!P0 BRA `(.L_x_702) ;  /* 0x0000000000308947 */ /* 0x001fea0003800000 */
[----:B------:R-:W2:Y:S01]  /*0500*/  LDG.E.64.CONSTANT R12, desc[UR10][R8.64+0x8] ;  /* 0x0000080a080c7981 */ /* 0x000ea2000c1e9b00 */
[----:B------:R-:W-:Y:S01]  /*0510*/  FSETP.GEU.AND P2, PT, R14, R5, PT ;  /* 0x000000050e00720b */ /* 0x000fe20003f4e000 */
[----:B------:R-:W-:-:S12]  /*0520*/  IMAD.MOV.U32 R11, RZ, RZ, R14 ;  /* 0x000000ffff0b7224 */ /* 0x000fd800078e000e */
[CC--:B--2---:R-:W-:Y:S01]  /*0530*/  @P2 ISETP.GE.U32.AND P0, PT, R2.reuse, R12.reuse, PT ;  /* 0x0000000c0200220c */ /* 0x0c4fe20003f06070 */
[----:B------:R-:W-:Y:S01]  /*0540*/  IMAD.MOV.U32 R15, RZ, RZ, R12 ;  /* 0x000000ffff0f7224 */ /* 0x000fe200078e000c */
[C---:B------:R-:W-:Y:S01]  /*0550*/  @P2 ISETP.LT.U32.AND P1, PT, R2.reuse, R12, PT ;  /* 0x0000000c0200220c */ /* 0x040fe20003f21070 */
[----:B------:R-:W-:Y:S01]  /*0560*/  IMAD.MOV.U32 R21, RZ, RZ, R13 ;  /* 0x000000ffff157224 */ /* 0x000fe200078e000d */
[CC--:B------:R-:W-:Y:S02]  /*0570*/  @P2 ISETP.GE.AND.EX P0, PT, R3.reuse, R13.reuse, PT, P0 ;  /* 0x0000000d0300220c */ /* 0x0c0fe40003f06300 */
[----:B------:R-:W-:Y:S02]  /*0580*/  @P2 ISETP.LT.AND.EX P1, PT, R3, R13, PT, P1 ;  /* 0x0000000d0300220c */ /* 0x000fe40003f21310 */
[----:B------:R-:W-:Y:S02]  /*0590*/  @P2 FSEL R11, R5, R14, !P0 ;  /* 0x0000000e050b2208 */ /* 0x000fe40004000000 */
[----:B------:R-:W-:-:S02]  /*05a0*/  @P2 SEL R15, R2, R12, P1 ;  /* 0x0000000c020f2207 */ /* 0x000fc40000800000 */
[----:B------:R-:W-:-:S07]  /*05b0*/  @P2 SEL R21, R3, R13, P1 ;  /* 0x0000000d03152207 */ /* 0x000fce0000800000 */
.L_x_702:
[----:B------:R-:W-:Y:S05]  /*05c0*/  BSYNC.RECONVERGENT B2 ;  /* 0x0000000000027941 */ /* 0x000fea0003800200 */
.L_x_701:
[----:B-----5:R-:W-:Y:S01]  /*05d0*/  FSETP.GEU.AND P0, PT, R11, R16, PT ;  /* 0x000000100b00720b */ /* 0x020fe20003f0e000 */
[----:B------:R-:W-:Y:S01]  /*05e0*/  BSSY.RECONVERGENT B2, `(.L_x_703) ;  /* 0x0000011000027945 */ /* 0x000fe20003800200 */
[----:B------:R-:W-:Y:S02]  /*05f0*/  IMAD.MOV.U32 R17, RZ, RZ, R15 ;  /* 0x000000ffff117224 */ /* 0x000fe400078e000f */
[----:B------:R-:W-:Y:S02]  /*0600*/  IMAD.MOV.U32 R19, RZ, RZ, R21 ;  /* 0x000000ffff137224 */ /* 0x000fe400078e0015 */
[----:B------:R-:W-:-:S07]  /*0610*/  IMAD.MOV.U32 R5, RZ, RZ, R11 ;  /* 0x000000ffff057224 */ /* 0x000fce00078e000b */
[----:B------:R-:W-:Y:S05]  /*0620*/  @!P0 BRA `(.L_x_704) ;  /* 0x0000000000308947 */ /* 0x000fea0003800000 */
[----:B------:R-:W2:Y:S01]  /*0630*/  LDG.E.64.CONSTANT R2, desc[UR10][R8.64+0x1008] ;  /* 0x0010080a08027981 */ /* 0x000ea2000c1e9b00 */
[----:B------:R-:W-:Y:S01]  /*0640*/  FSETP.GEU.AND P2, PT, R16, R11, PT ;  /* 0x0000000b1000720b */ /* 0x000fe20003f4e000 */
[----:B------:R-:W-:-:S12]  /*0650*/  IMAD.MOV.U32 R5, RZ, RZ, R16 ;  /* 0x000000ffff057224 */ /* 0x000fd800078e0010 */
[CC--:B--2---:R-:W-:Y:S01]  /*0660*/  @P2 ISETP.GE.U32.AND P0, PT, R15.reuse, R2.reuse, PT ;  /* 0x000000020f00220c */ /* 0x0c4fe20003f06070 */
[----:B------:R-:W-:Y:S01]  /*0670*/  IMAD.MOV.U32 R17, RZ, RZ, R2 ;  /* 0x000000ffff117224 */ /* 0x000fe200078e0002 */
[----:B------:R-:W-:Y:S01]  /*0680*/  @P2 ISETP.LT.U32.AND P1, PT, R15, R2, PT ;  /* 0x000000020f00220c */ /* 0x000fe20003f21070 */
[----:B------:R-:W-:Y:S01]  /*0690*/  IMAD.MOV.U32 R19, RZ, RZ, R3 ;  /* 0x000000ffff137224 */ /* 0x000fe200078e0003 */
[CC--:B------:R-:W-:Y:S02]  /*06a0*/  @P2 ISETP.GE.AND.EX P0, PT, R21.reuse, R3.reuse, PT, P0 ;  /* 0x000000031500220c */ /* 0x0c0fe40003f06300 */
[----:B------:R-:W-:Y:S02]  /*06b0*/  @P2 ISETP.LT.AND.EX P1, PT, R21, R3, PT, P1 ;  /* 0x000000031500220c */ /* 0x000fe40003f21310 */
[----:B------:R-:W-:Y:S02]  /*06c0*/  @P2 FSEL R5, R11, R16, !P0 ;  /* 0x000000100b052208 */ /* 0x000fe40004000000 */
[----:B------:R-:W-:-:S02]  /*06d0*/  @P2 SEL R17, R15, R2, P1 ;  /* 0x000000020f112207 */ /* 0x000fc40000800000 */
[----:B------:R-:W-:-:S07]  /*06e0*/  @P2 SEL R19, R21, R3, P1 ;  /* 0x0000000315132207 */ /* 0x000fce0000800000 */
.L_x_704:
[----:B------:R-:W-:Y:S05]  /*06f0*/  BSYNC.RECONVERGENT B2 ;  /* 0x0000000000027941 */ /* 0x000fea0003800200 */
.L_x_703:
[----:B------:R-:W-:Y:S01]  /*0700*/  FSETP.GEU.AND P0, PT, R5, R18, PT ;  /* 0x000000120500720b */ /* 0x000fe20003f0e000 */
        /* <DEDUP_REMOVED lines=17> */
.L_x_706:
[----:B------:R-:W-:Y:S05]  /*0820*/  BSYNC.RECONVERGENT B2 ;  /* 0x0000000000027941 */ /* 0x000fea0003800200 */
.L_x_705:
        /* <DEDUP_REMOVED lines=9> */
[CC--:B--2---:R-:W-:Y:S02]  /*08c0*/  @P2 ISETP.GE.U32.AND P0, PT, R13.reuse, R2.reuse, PT ;  /* 0x000000020d00220c */ /* 0x0c4fe40003f06070 */
[----:B------:R-:W-:Y:S02]  /*08d0*/  @P2 ISETP.LT.U32.AND P1, PT, R13, R2, PT ;  /* 0x000000020d00220c */ /* 0x000fe40003f21070 */
[CC--:B------:R-:W-:Y:S02]  /*08e0*/  @P2 ISETP.GE.AND.EX P0, PT, R15.reuse, R3.reuse, PT, P0 ;  /* 0x000000030f00220c */ /* 0x0c0fe40003f06300 */
[----:B------:R-:W-:Y:S02]  /*08f0*/  @P2 ISETP.LT.AND.EX P1, PT, R15, R3, PT, P1 ;  /* 0x000000030f00220c */ /* 0x000fe40003f21310 */
[----:B------:R-:W-:Y:S02]  /*0900*/  @P2 FSEL R5, R11, R10, !P0 ;  /* 0x0000000a0b052208 */ /* 0x000fe40004000000 */
[----:B------:R-:W-:-:S02]  /*0910*/  @P2 SEL R10, R13, R2, P1 ;  /* 0x000000020d0a2207 */ /* 0x000fc40000800000 */
[----:B------:R-:W-:-:S03]  /*0920*/  @P2 SEL R11, R15, R3, P1 ;  /* 0x000000030f0b2207 */ /* 0x000fc60000800000 */
[----:B------:R-:W-:Y:S02]  /*0930*/  @P2 IMAD.MOV.U32 R2, RZ, RZ, R10 ;  /* 0x000000ffff022224 */ /* 0x000fe400078e000a */
[----:B------:R-:W-:-:S07]  /*0940*/  @P2 IMAD.MOV.U32 R3, RZ, RZ, R11 ;  /* 0x000000ffff032224 */ /* 0x000fce00078e000b */
.L_x_708:
[----:B------:R-:W-:Y:S05]  /*0950*/  BSYNC.RECONVERGENT B2 ;  /* 0x0000000000027941 */ /* 0x000fea0003800200 */
.L_x_707:
[----:B------:R-:W-:-:S05]  /*0960*/  VIADD R4, R4, 0x400 ;  /* 0x0000040004047836 */ /* 0x000fca0000000000 */
[----:B------:R-:W-:-:S13]  /*0970*/  ISETP.GE.AND P0, PT, R4, UR4, PT ;  /* 0x0000000404007c0c */ /* 0x000fda000bf06270 */
[----:B------:R-:W-:Y:S05]  /*0980*/  @!P0 BRA `(.L_x_709) ;  /* 0xfffffff800b08947 */ /* 0x000fea000383ffff */
.L_x_695:
[----:B------:R-:W-:Y:S05]  /*0990*/  BSYNC.RECONVERGENT B1 ;  /* 0x0000000000017941 */ /* 0x000fea0003800200 */
.L_x_694:
[----:B------:R-:W2:Y:S02]  /*09a0*/  LDCU UR4, c[0x0][0x390] ;  /* 0x00007200ff0477ac */ /* 0x000ea40008000800 */
[----:B--2---:R-:W-:-:S09]  /*09b0*/  UISETP.GE.AND UP0, UPT, UR4, 0x100, UPT ;  /* 0x000001000400788c */ /* 0x004fd2000bf06270 */
[----:B------:R-:W-:Y:S05]  /*09c0*/  BRA.U !UP0, `(.L_x_710) ;  /* 0x00000011083c7547 */ /* 0x000fea000b800000 */
[----:B------:R-:W2:Y:S01]  /*09d0*/  S2R R12, SR_LANEID ;  /* 0x00000000000c7919 */ /* 0x000ea20000000000 */
[----:B------:R-:W-:Y:S01]  /*09e0*/  BSSY.RECONVERGENT B1, `(.L_x_711) ;  /* 0x0000015000017945 */ /* 0x000fe20003800200 */
[----:B01---5:R-:W-:Y:S01]  /*09f0*/  IMAD.MOV.U32 R7, RZ, RZ, R2 ;  /* 0x000000ffff077224 */ /* 0x023fe200078e0002 */
[----:B------:R-:W0:Y:S01]  /*0a00*/  SHFL.DOWN PT, R6, R5, 0x1, 0x1f ;  /* 0x08201f0005067f89 */ /* 0x000e2200000e0000 */
[----:B------:R-:W-:Y:S02]  /*0a10*/  IMAD.MOV.U32 R8, RZ, RZ, R3 ;  /* 0x000000ffff087224 */ /* 0x000fe400078e0003 */
[----:B------:R-:W-:Y:S01]  /*0a20*/  IMAD.MOV.U32 R4, RZ, RZ, R5 ;  /* 0x000000ffff047224 */ /* 0x000fe200078e0005 */
[----:B------:R1:W3:Y:S04]  /*0a30*/  SHFL.DOWN PT, R9, R2, 0x1, 0x1f ;  /* 0x08201f0002097f89 */ /* 0x0002e800000e0000 */
[----:B------:R1:W4:Y:S01]  /*0a40*/  SHFL.DOWN PT, R11, R3, 0x1, 0x1f ;  /* 0x08201f00030b7f89 */ /* 0x00032200000e0000 */
[----:B0-----:R-:W-:-:S04]  /*0a50*/  FSETP.GEU.AND P0, PT, R5, R6, PT ;  /* 0x000000060500720b */ /* 0x001fc80003f0e000 */
[----:B--2---:R-:W-:-:S13]  /*0a60*/  ISETP.GT.OR P0, PT, R12, 0x1e, !P0 ;  /* 0x0000001e0c00780c */ /* 0x004fda0004704670 */
[----:B-1-34-:R-:W-:Y:S05]  /*0a70*/  @P0 BRA `(.L_x_712) ;  /* 0x00000000002c0947 */ /* 0x01afea0003800000 */
[----:B------:R-:W-:Y:S01]  /*0a80*/  FSETP.GT.AND P2, PT, R5, R6, PT ;  /* 0x000000060500720b */ /* 0x000fe20003f44000 */
[----:B------:R-:W-:Y:S02]  /*0a90*/  IMAD.MOV.U32 R7, RZ, RZ, R9 ;  /* 0x000000ffff077224 */ /* 0x000fe400078e0009 */
[----:B------:R-:W-:Y:S02]  /*0aa0*/  IMAD.MOV.U32 R8, RZ, RZ, R11 ;  /* 0x000000ffff087224 */ /* 0x000fe400078e000b */
[----:B------:R-:W-:-:S08]  /*0ab0*/  IMAD.MOV.U32 R4, RZ, RZ, R6 ;  /* 0x000000ffff047224 */ /* 0x000fd000078e0006 */
[CC--:B------:R-:W-:Y:S02]  /*0ac0*/  @!P2 ISETP.GE.U32.AND P0, PT, R2.reuse, R9.reuse, PT ;  /* 0x000000090200a20c */ /* 0x0c0fe40003f06070 */
[C---:B------:R-:W-:Y:S02]  /*0ad0*/  @!P2 ISETP.LT.U32.AND P1, PT, R2.reuse, R9, PT ;  /* 0x000000090200a20c */ /* 0x040fe40003f21070 */
[CC--:B------:R-:W-:Y:S02]  /*0ae0*/  @!P2 ISETP.GE.AND.EX P0, PT, R3.reuse, R11.reuse, PT, P0 ;  /* 0x0000000b0300a20c */ /* 0x0c0fe40003f06300 */
[----:B------:R-:W-:Y:S02]  /*0af0*/  @!P2 ISETP.LT.AND.EX P1, PT, R3, R11, PT, P1 ;  /* 0x0000000b0300a20c */ /* 0x000fe40003f21310 */
[----:B------:R-:W-:Y:S02]  /*0b00*/  @!P2 FSEL R4, R5, R6, !P0 ;  /* 0x000000060504a208 */ /* 0x000fe40004000000 */
[----:B------:R-:W-:-:S02]  /*0b10*/  @!P2 SEL R7, R2, R9, P1 ;  /* 0x000000090207a207 */ /* 0x000fc40000800000 */
[----:B------:R-:W-:-:S07]  /*0b20*/  @!P2 SEL R8, R3, R11, P1 ;  /* 0x0000000b0308a207 */ /* 0x000fce0000800000 */
.L_x_712:
[----:B------:R-:W-:Y:S05]  /*0b30*/  BSYNC.RECONVERGENT B1 ;  /* 0x0000000000017941 */ /* 0x000fea0003800200 */
.L_x_711:
[----:B------:R-:W0:Y:S01]  /*0b40*/  SHFL.DOWN PT, R3, R4, 0x2, 0x1f ;  /* 0x08401f0004037f89 */ /* 0x000e2200000e0000 */
[----:B------:R-:W-:Y:S01]  /*0b50*/  BSSY.RECONVERGENT B1, `(.L_x_713) ;  /* 0x0000014000017945 */ /* 0x000fe20003800200 */
[----:B------:R-:W-:Y:S02]  /*0b60*/  IMAD.MOV.U32 R5, RZ, RZ, R7 ;  /* 0x000000ffff057224 */ /* 0x000fe400078e0007 */
[----:B------:R1:W2:Y:S01]  /*0b70*/  SHFL.DOWN PT, R10, R7, 0x2, 0x1f ;  /* 0x08401f00070a7f89 */ /* 0x0002a200000e0000 */
[----:B------:R-:W-:Y:S02]  /*0b80*/  IMAD.MOV.U32 R6, RZ, RZ, R8 ;  /* 0x000000ffff067224 */ /* 0x000fe400078e0008 */
[----:B------:R-:W-:Y:S01]  /*0b90*/  IMAD.MOV.U32 R2, RZ, RZ, R4 ;  /* 0x000000ffff027224 */ /* 0x000fe200078e0004 */
[----:B------:R1:W3:Y:S01]  /*0ba0*/  SHFL.DOWN PT, R9, R8, 0x2, 0x1f ;  /* 0x08401f0008097f89 */ /* 0x0002e200000e0000 */
[----:B0-----:R-:W-:-:S04]  /*0bb0*/  FSETP.GEU.AND P0, PT, R4, R3, PT ;  /* 0x000000030400720b */ /* 0x001fc80003f0e000 */
[----:B------:R-:W-:-:S13]  /*0bc0*/  ISETP.GT.OR P0, PT, R12, 0x1d, !P0 ;  /* 0x0000001d0c00780c */ /* 0x000fda0004704670 */
[----:B-123--:R-:W-:Y:S05]  /*0bd0*/  @P0 BRA `(.L_x_714) ;  /* 0x00000000002c0947 */ /* 0x00efea0003800000 */
        /* <DEDUP_REMOVED lines=11> */
.L_x_714:
[----:B------:R-:W-:Y:S05]  /*0c90*/  BSYNC.RECONVERGENT B1 ;  /* 0x0000000000017941 */ /* 0x000fea0003800200 */
.L_x_713:
        /* <DEDUP_REMOVED lines=21> */
.L_x_716:
[----:B------:R-:W-:Y:S05]  /*0df0*/  BSYNC.RECONVERGENT B1 ;  /* 0x0000000000017941 */ /* 0x000fea0003800200 */
.L_x_715:
        /* <DEDUP_REMOVED lines=21> */
.L_x_718:
[----:B------:R-:W-:Y:S05]  /*0f50*/  BSYNC.RECONVERGENT B1 ;  /* 0x0000000000017941 */ /* 0x000fea0003800200 */
.L_x_717:
[----:B------:R-:W0:Y:S01]  /*0f60*/  SHFL.DOWN PT, R8, R5, 0x10, 0x1f ;  /* 0x0a001f0005087f89 */ /* 0x000e2200000e0000 */
[----:B------:R-:W-:Y:S01]  /*0f70*/  BSSY.RECONVERGENT B1, `(.L_x_719) ;  /* 0x0000015000017945 */ /* 0x000fe20003800200 */
[----:B------:R-:W-:Y:S01]  /*0f80*/  ISETP.NE.AND P2, PT, R12, RZ, PT ;  /* 0x000000ff0c00720c */ /* 0x000fe20003f45270 */
[----:B------:R-:W-:Y:S01]  /*0f90*/  IMAD.MOV.U32 R3, RZ, RZ, R6 ;  /* 0x000000ffff037224 */ /* 0x000fe200078e0006 */
        /* <DEDUP_REMOVED lines=18> */
.L_x_720:
[----:B------:R-:W-:Y:S05]  /*10c0*/  BSYNC.RECONVERGENT B1 ;  /* 0x0000000000017941 */ /* 0x000fea0003800200 */
.L_x_719:
[----:B------:R-:W-:Y:S04]  /*10d0*/  BSSY.RECONVERGENT B1, `(.L_x_721) ;  /* 0x000000c000017945 */ /* 0x000fe80003800200 */
[----:B------:R-:W-:Y:S05]  /*10e0*/  @P2 BRA `(.L_x_722) ;  /* 0x0000000000282947 */ /* 0x000fea0003800000 */
[----:B------:R-:W0:Y:S01]  /*10f0*/  S2R R7, SR_CgaCtaId ;  /* 0x0000000000077919 */ /* 0x000e220000008800 */
[----:B------:R-:W-:Y:S02]  /*1100*/  MOV R6, 0x400 ;  /* 0x0000040000067802 */ /* 0x000fe40000000f00 */
[----:B------:R-:W-:-:S04]  /*1110*/  SHF.R.U32.HI R5, RZ, 0x1, R0 ;  /* 0x00000001ff057819 */ /* 0x000fc80000011600 */
[----:B------:R-:W-:Y:S02]  /*1120*/  LOP3.LUT R5, R5, 0x1f0, RZ, 0xc0, !PT ;  /* 0x000001f005057812 */ /* 0x000fe400078ec0ff */
[----:B0-----:R-:W-:Y:S01]  /*1130*/  LEA R6, R7, R6, 0x18 ;  /* 0x0000000607067211 */ /* 0x001fe200078ec0ff */
[----:B------:R-:W-:-:S04]  /*1140*/  IMAD.MOV.U32 R7, RZ, RZ, R4 ;  /* 0x000000ffff077224 */ /* 0x000fc800078e0004 */
[----:B------:R-:W-:Y:S02]  /*1150*/  IMAD.IADD R5, R5, 0x1, R6 ;  /* 0x0000000105057824 */ /* 0x000fe400078e0206 */
[----:B------:R-:W-:-:S03]  /*1160*/  IMAD.MOV.U32 R6, RZ, RZ, R3 ;  /* 0x000000ffff067224 */ /* 0x000fc600078e0003 */
[----:B------:R0:W-:Y:S04]  /*1170*/  STS [R5+0x8], R2 ;  /* 0x0000080205007388 */ /* 0x0001e80000000800 */
[----:B------:R0:W-:Y:S02]  /*1180*/  STS.64 [R5+0x10], R6 ;  /* 0x0000100605007388 */ /* 0x0001e40000000a00 */
.L_x_722:
[----:B------:R-:W-:Y:S05]  /*1190*/  BSYNC.RECONVERGENT B1 ;  /* 0x0000000000017941 */ /* 0x000fea0003800200 */
.L_x_721:
[----:B------:R-:W-:Y:S01]  /*11a0*/  BAR.SYNC.DEFER_BLOCKING 0x0 ;  /* 0x0000000000007b1d */ /* 0x000fe20000010000 */
[----:B------:R-:W-:-:S13]  /*11b0*/  ISETP.NE.AND P1, PT, R0, RZ, PT ;  /* 0x000000ff0000720c */ /* 0x000fda0003f25270 */
[----:B------:R-:W-:Y:S05]  /*11c0*/  @P1 BRA `(.L_x_723) ;  /* 0x0000005000c01947 */ /* 0x000fea0003800000 */
[----:B0-----:R-:W0:Y:S01]  /*11d0*/  S2R R5, SR_CgaCtaId ;  /* 0x0000000000057919 */ /* 0x001e220000008800 */
[----:B------:R-:W-:Y:S01]  /*11e0*/  MOV R8, 0x400 ;  /* 0x0000040000087802 */ /* 0x000fe20000000f00 */
[----:B------:R-:W-:Y:S01]  /*11f0*/  BSSY.RECONVERGENT B1, `(.L_x_724) ;  /* 0x000001a000017945 */ /* 0x000fe20003800200 */
[----:B------:R-:W-:Y:S02]  /*1200*/  IMAD.MOV.U32 R12, RZ, RZ, R2 ;  /* 0x000000ffff0c7224 */ /* 0x000fe400078e0002 */
[----:B------:R-:W-:Y:S02]  /*1210*/  IMAD.MOV.U32 R6, RZ, RZ, R3 ;  /* 0x000000ffff067224 */ /* 0x000fe400078e0003 */
[----:B------:R-:W-:Y:S01]  /*1220*/  IMAD.MOV.U32 R7, RZ, RZ, R4 ;  /* 0x000000ffff077224 */ /* 0x000fe200078e0004 */
[----:B0-----:R-:W-:-:S05]  /*1230*/  LEA R8, R5, R8, 0x18 ;  /* 0x0000000805087211 */ /* 0x001fca00078ec0ff */
[----:B------:R-:W0:Y:S04]  /*1240*/  LDS R11, [R8+0x18] ;  /* 0x00001800080b7984 */ /* 0x000e280000000800 */
[----:B------:R1:W2:Y:S04]  /*1250*/  LDS R13, [R8+0x28] ;  /* 0x00002800080d7984 */ /* 0x0002a80000000800 */
[----:B------:R1:W3:Y:S04]  /*1260*/  LDS R15, [R8+0x38] ;  /* 0x00003800080f7984 */ /* 0x0002e80000000800 */
[----:B------:R1:W4:Y:S04]  /*1270*/  LDS R10, [R8+0x48] ;  /* 0x00004800080a7984 */ /* 0x0003280000000800 */
[----:B------:R1:W1:Y:S04]  /*1280*/  LDS R9, [R8+0x58] ;  /* 0x0000580008097984 */ /* 0x0002680000000800 */
[----:B------:R0:W1:Y:S04]  /*1290*/  LDS R5, [R8+0x68] ;  /* 0x0000680008057984 */ /* 0x0000680000000800 */
[----:B------:R0:W1:Y:S02]  /*12a0*/  LDS R0, [R8+0x78] ;  /* 0x0000780008007984 */ /* 0x0000640000000800 */
[----:B0-----:R-:W-:-:S13]  /*12b0*/  FSETP.GEU.AND P0, PT, R2, R11, PT ;  /* 0x0000000b0200720b */ /* 0x001fda0003f0e000 */
[----:B--234-:R-:W-:Y:S05]  /*12c0*/  @!P0 BRA `(.L_x_725) ;  /* 0x0000000000308947 */ /* 0x01cfea0003800000 */
[----:B------:R-:W0:Y:S01]  /*12d0*/  LDS.64 R6, [R8+0x20] ;  /* 0x0000200008067984 */ /* 0x000e220000000a00 */
[----:B------:R-:W-:Y:S01]  /*12e0*/  FSETP.GEU.AND P3, PT, R11, R2, PT ;  /* 0x000000020b00720b */ /* 0x000fe20003f6e000 */
[----:B------:R-:W-:-:S12]  /*12f0*/  IMAD.MOV.U32 R12, RZ, RZ, R11 ;  /* 0x000000ffff0c7224 */ /* 0x000fd800078e000b */
[CC--:B0-----:R-:W-:Y:S02]  /*1300*/  @P3 ISETP.LT.U32.AND P2, PT, R3.reuse, R6.reuse, PT ;  /* 0x000000060300320c */ /* 0x0c1fe40003f41070 */
[CC--:B------:R-:W-:Y:S02]  /*1310*/  @P3 ISETP.GE.U32.AND P0, PT, R3.reuse, R6.reuse, PT ;  /* 0x000000060300320c */ /* 0x0c0fe40003f06070 */
[CC--:B------:R-:W-:Y:S02]  /*1320*/  @P3 ISETP.LT.AND.EX P2, PT, R4.reuse, R7.reuse, PT, P2 ;  /* 0x000000070400320c */ /* 0x0c0fe40003f41320 */
[CC--:B------:R-:W-:Y:S02]  /*1330*/  @P3 ISETP.GE.AND.EX P0, PT, R4.reuse, R7.reuse, PT, P0 ;  /* 0x000000070400320c */ /* 0x0c0fe40003f06300 */
[----:B------:R-:W-:Y:S02]  /*1340*/  @P3 SEL R3, R3, R6, P2 ;  /* 0x0000000603033207 */ /* 0x000fe40001000000 */
[----:B------:R-:W-:-:S02]  /*1350*/  @P3 SEL R4, R4, R7, P2 ;  /* 0x0000000704043207 */ /* 0x000fc40001000000 */
[----:B------:R-:W-:Y:S01]  /*1360*/  @P3 FSEL R12, R2, R11, !P0 ;  /* 0x0000000b020c3208 */ /* 0x000fe20004000000 */
[----:B------:R-:W-:Y:S02]  /*1370*/  @P3 IMAD.MOV.U32 R6, RZ, RZ, R3 ;  /* 0x000000ffff063224 */ /* 0x000fe400078e0003 */
[----:B------:R-:W-:-:S07]  /*1380*/  @P3 IMAD.MOV.U32 R7, RZ, RZ, R4 ;  /* 0x000000ffff073224 */ /* 0x000fce00078e0004 */
.L_x_725:
[----:B------:R-:W-:Y:S05]  /*1390*/  BSYNC.RECONVERGENT B1 ;  /* 0x0000000000017941 */ /* 0x000fea0003800200 */
.L_x_724:
[----:B------:R-:W-:Y:S01]  /*13a0*/  FSETP.GEU.AND P0, PT, R12, R13, PT ;  /* 0x0000000d0c00720b */ /* 0x000fe20003f0e000 */
[----:B------:R-:W-:Y:S01]  /*13b0*/  BSSY.RECONVERGENT B1, `(.L_x_726) ;  /* 0x0000011000017945 */ /* 0x000fe20003800200 */
[----:B------:R-:W-:Y:S02]  /*13c0*/  IMAD.MOV.U32 R17, RZ, RZ, R6 ;  /* 0x000000ffff117224 */ /* 0x000fe400078e0006 */
[----:B------:R-:W-:Y:S02]  /*13d0*/  IMAD.MOV.U32 R14, RZ, RZ, R7 ;  /* 0x000000ffff0e7224 */ /* 0x000fe400078e0007 */
[----:B------:R-:W-:-:S07]  /*13e0*/  IMAD.MOV.U32 R2, RZ, RZ, R12 ;  /* 0x000000ffff027224 */ /* 0x000fce00078e000c */
[----:B------:R-:W-:Y:S05]  /*13f0*/  @!P0 BRA `(.L_x_727) ;  /* 0x0000000000308947 */ /* 0x000fea0003800000 */
[----:B------:R-:W0:Y:S01]  /*1400*/  LDS.64 R18, [R8+0x30] ;  /* 0x0000300008127984 */ /* 0x000e220000000a00 */
[----:B------:R-:W-:Y:S01]  /*1410*/  FSETP.GEU.AND P3, PT, R13, R12, PT ;  /* 0x0000000c0d00720b */ /* 0x000fe20003f6e000 */
[----:B------:R-:W-:-:S12]  /*1420*/  IMAD.MOV.U32 R2, RZ, RZ, R13 ;  /* 0x000000ffff027224 */ /* 0x000fd800078e000d */
[CC--:B0-----:R-:W-:Y:S01]  /*1430*/  @P3 ISETP.GE.U32.AND P0, PT, R6.reuse, R18.reuse, PT ;  /* 0x000000120600320c */ /* 0x0c1fe20003f06070 */
[----:B------:R-:W-:Y:S01]  /*1440*/  IMAD.MOV.U32 R17, RZ, RZ, R18 ;  /* 0x000000ffff117224 */ /* 0x000fe200078e0012 */
[-C--:B------:R-:W-:Y:S01]  /*1450*/  @P3 ISETP.LT.U32.AND P2, PT, R6, R18.reuse, PT ;  /* 0x000000120600320c */ /* 0x080fe20003f41070 */
[----:B------:R-:W-:Y:S01]  /*1460*/  IMAD.MOV.U32 R14, RZ, RZ, R19 ;  /* 0x000000ffff0e7224 */ /* 0x000fe200078e0013 */
[CC--:B------:R-:W-:Y:S02]  /*1470*/  @P3 ISETP.GE.AND.EX P0, PT, R7.reuse, R19.reuse, PT, P0 ;  /* 0x000000130700320c */ /* 0x0c0fe40003f06300 */
[----:B------:R-:W-:Y:S02]  /*1480*/  @P3 ISETP.LT.AND.EX P2, PT, R7, R19, PT, P2 ;  /* 0x000000130700320c */ /* 0x000fe40003f41320 */
[----:B------:R-:W-:Y:S02]  /*1490*/  @P3 FSEL R2, R12, R13, !P0 ;  /* 0x0000000d0c023208 */ /* 0x000fe40004000000 */
[----:B------:R-:W-:-:S02]  /*14a0*/  @P3 SEL R17, R6, R18, P2 ;  /* 0x0000001206113207 */ /* 0x000fc40001000000 */
[----:B------:R-:W-:-:S07]  /*14b0*/  @P3 SEL R14, R7, R19, P2 ;  /* 0x00000013070e3207 */ /* 0x000fce0001000000 */
.L_x_727:
[----:B------:R-:W-:Y:S05]  /*14c0*/  BSYNC.RECONVERGENT B1 ;  /* 0x0000000000017941 */ /* 0x000fea0003800200 */
.L_x_726:
        /* <DEDUP_REMOVED lines=11> */
[CC--:B------:R-:W-:Y:S01]  /*1580*/  @P3 ISETP.LT.U32.AND P2, PT, R17.reuse, R6.reuse, PT ;  /* 0x000000061100320c */ /* 0x0c0fe20003f41070 */
[----:B------:R-:W-:Y:S01]  /*1590*/  IMAD.MOV.U32 R4, RZ, RZ, R7 ;  /* 0x000000ffff047224 */ /* 0x000fe200078e0007 */
[CC--:B------:R-:W-:Y:S02]  /*15a0*/  @P3 ISETP.GE.AND.EX P0, PT, R14.reuse, R7.reuse, PT, P0 ;  /* 0x000000070e00320c */ /* 0x0c0fe40003f06300 */
[----:B------:R-:W-:Y:S02]  /*15b0*/  @P3 ISETP.LT.AND.EX P2, PT, R14, R7, PT, P2 ;  /* 0x000000070e00320c */ /* 0x000fe40003f41320 */
[----:B------:R-:W-:Y:S02]  /*15c0*/  @P3 FSEL R3, R2, R15, !P0 ;  /* 0x0000000f02033208 */ /* 0x000fe40004000000 */
[----:B------:R-:W-:-:S02]  /*15d0*/  @P3 SEL R11, R17, R6, P2 ;  /* 0x00000006110b3207 */ /* 0x000fc40001000000 */
[----:B------:R-:W-:-:S07]  /*15e0*/  @P3 SEL R4, R14, R7, P2 ;  /* 0x000000070e043207 */ /* 0x000fce0001000000 */
.L_x_729:
[----:B------:R-:W-:Y:S05]  /*15f0*/  BSYNC.RECONVERGENT B1 ;  /* 0x0000000000017941 */ /* 0x000fea0003800200 */
.L_x_728:
        /* <DEDUP_REMOVED lines=18> */
.L_x_731:
[----:B------:R-:W-:Y:S05]  /*1720*/  BSYNC.RECONVERGENT B1 ;  /* 0x0000000000017941 */ /* 0x000fea0003800200 */
.L_x_730:
[----:B-1----:R-:W-:Y:S01]  /*1730*/  FSETP.GEU.AND P0, PT, R2, R9, PT ;  /* 0x000000090200720b */ /* 0x002fe20003f0e000 */
        /* <DEDUP_REMOVED lines=17> */
.L_x_733:
[----:B------:R-:W-:Y:S05]  /*1850*/  BSYNC.RECONVERGENT B1 ;  /* 0x0000000000017941 */ /* 0x000fea0003800200 */
.L_x_732:
        /* <DEDUP_REMOVED lines=18> */
.L_x_735:
[----:B------:R-:W-:Y:S05]  /*1980*/  BSYNC.RECONVERGENT B1 ;  /* 0x0000000000017941 */ /* 0x000fea0003800200 */
.L_x_734:
[----:B------:R-:W-:Y:S01]  /*1990*/  FSETP.GEU.AND P0, PT, R7, R0, PT ;  /* 0x000000000700720b */ /* 0x000fe20003f0e000 */
[----:B------:R-:W-:Y:S02]  /*19a0*/  IMAD.MOV.U32 R2, RZ, RZ, R7 ;  /* 0x000000ffff027224 */ /* 0x000fe400078e0007 */
[----:B------:R-:W-:Y:S02]  /*19b0*/  IMAD.MOV.U32 R3, RZ, RZ, R9 ;  /* 0x000000ffff037224 */ /* 0x000fe400078e0009 */
[----:B------:R-:W-:-:S08]  /*19c0*/  IMAD.MOV.U32 R4, RZ, RZ, R6 ;  /* 0x000000ffff047224 */ /* 0x000fd000078e0006 */
[----:B------:R-:W-:Y:S05]  /*19d0*/  @!P0 BRA `(.L_x_723) ;  /* 0x0000004800bc8947 */ /* 0x000fea0003800000 */
[----:B------:R-:W0:Y:S01]  /*19e0*/  LDS.64 R10, [R8+0x80] ;  /* 0x00008000080a7984 */ /* 0x000e220000000a00 */
[----:B------:R-:W-:Y:S01]  /*19f0*/  FSETP.GEU.AND P0, PT, R0, R7, PT ;  /* 0x000000070000720b */ /* 0x000fe20003f0e000 */
[----:B------:R-:W-:Y:S02]  /*1a00*/  IMAD.MOV.U32 R2, RZ, RZ, R0 ;  /* 0x000000ffff027224 */ /* 0x000fe400078e0000 */
[----:B0-----:R-:W-:Y:S02]  /*1a10*/  IMAD.MOV.U32 R3, RZ, RZ, R10 ;  /* 0x000000ffff037224 */ /* 0x001fe400078e000a */
        /* <DEDUP_REMOVED lines=10> */
.L_x_710:
[----:B------:R-:W-:Y:S01]  /*1ac0*/  LOP3.LUT R4, R0, 0x3e0, RZ, 0xc0, !PT ;  /* 0x000003e000047812 */ /* 0x000fe200078ec0ff */
[----:B------:R-:W-:Y:S01]  /*1ad0*/  BSSY.RECONVERGENT B1, `(.L_x_736) ;  /* 0x000001b000017945 */ /* 0x000fe20003800200 */
[----:B-----5:R-:W-:Y:S02]  /*1ae0*/  IMAD.MOV.U32 R12, RZ, RZ, R2 ;  /* 0x000000ffff0c7224 */ /* 0x020fe400078e0002 */
[----:B------:R-:W-:Y:S02]  /*1af0*/  IMAD.MOV.U32 R14, RZ, RZ, R3 ;  /* 0x000000ffff0e7224 */ /* 0x000fe400078e0003 */
[----:B01----:R-:W-:Y:S01]  /*1b00*/  VIADD R6, R4, 0x20 ;  /* 0x0000002004067836 */ /* 0x003fe20000000000 */
[----:B------:R-:W-:-:S04]  /*1b10*/  LOP3.LUT R4, RZ, R4, RZ, 0x33, !PT ;  /* 0x00000004ff047212 */ /* 0x000fc800078e33ff */
[----:B------:R-:W-:Y:S01]  /*1b20*/  ISETP.GT.AND P0, PT, R6, UR4, PT ;  /* 0x0000000406007c0c */ /* 0x000fe2000bf04270 */
[----:B------:R-:W-:Y:S02]  /*1b30*/  VIADD R4, R4, UR4 ;  /* 0x0000000404047c36 */ /* 0x000fe40008000000 */
[----:B------:R-:W-:-:S03]  /*1b40*/  IMAD.MOV.U32 R6, RZ, RZ, R5 ;  /* 0x000000ffff067224 */ /* 0x000fc600078e0005 */
[----:B------:R-:W-:Y:S02]  /*1b50*/  SEL R7, R4, 0x1f, P0 ;  /* 0x0000001f04077807 */ /* 0x000fe40000000000 */
[----:B------:R-:W0:Y:S03]  /*1b60*/  S2R R4, SR_LANEID ;  /* 0x0000000000047919 */ /* 0x000e260000000000 */
[----:B------:R-:W1:Y:S04]  /*1b70*/  SHFL.DOWN PT, R8, R5, 0x1, R7 ;  /* 0x0820000005087989 */ /* 0x000e6800000e0007 */
[----:B------:R2:W3:Y:S04]  /*1b80*/  SHFL.DOWN PT, R9, R2, 0x1, R7 ;  /* 0x0820000002097989 */ /* 0x0004e800000e0007 */
[----:B------:R2:W4:Y:S01]  /*1b90*/  SHFL.DOWN PT, R11, R3, 0x1, R7 ;  /* 0x08200000030b7989 */ /* 0x00052200000e0007 */
[----:B-1----:R-:W-:-:S04]  /*1ba0*/  FSETP.GEU.AND P0, PT, R5, R8, PT ;  /* 0x000000080500720b */ /* 0x002fc80003f0e000 */
[----:B0-----:R-:W-:-:S13]  /*1bb0*/  ISETP.GE.OR P0, PT, R4, R7, !P0 ;  /* 0x000000070400720c */ /* 0x001fda0004706670 */
[----:B--234-:R-:W-:Y:S05]  /*1bc0*/  @P0 BRA `(.L_x_737) ;  /* 0x00000000002c0947 */ /* 0x01cfea0003800000 */
        /* <DEDUP_REMOVED lines=11> */
.L_x_737:
[----:B------:R-:W-:Y:S05]  /*1c80*/  BSYNC.RECONVERGENT B1 ;  /* 0x0000000000017941 */ /* 0x000fea0003800200 */
.L_x_736:
[----:B------:R-:W0:Y:S01]  /*1c90*/  SHFL.DOWN PT, R3, R6, 0x2, R7 ;  /* 0x0840000006037989 */ /* 0x000e2200000e0007 */
[----:B------:R-:W-:Y:S01]  /*1ca0*/  VIADD R2, R4, 0x2 ;  /* 0x0000000204027836 */ /* 0x000fe20000000000 */
[----:B------:R-:W-:Y:S01]  /*1cb0*/  BSSY.RECONVERGENT B1, `(.L_x_738) ;  /* 0x0000014000017945 */ /* 0x000fe20003800200 */
[----:B------:R-:W-:Y:S01]  /*1cc0*/  IMAD.MOV.U32 R8, RZ, RZ, R12 ;  /* 0x000000ffff087224 */ /* 0x000fe200078e000c */
[----:B------:R1:W2:Y:S01]  /*1cd0*/  SHFL.DOWN PT, R5, R12, 0x2, R7 ;  /* 0x084000000c057989 */ /* 0x0002a200000e0007 */
[----:B------:R-:W-:-:S03]  /*1ce0*/  IMAD.MOV.U32 R10, RZ, RZ, R14 ;  /* 0x000000ffff0a7224 */ /* 0x000fc600078e000e */
[----:B------:R1:W3:Y:S01]  /*1cf0*/  SHFL.DOWN PT, R9, R14, 0x2, R7 ;  /* 0x084000000e097989 */ /* 0x0002e200000e0007 */
[----:B0-----:R-:W-:-:S04]  /*1d00*/  FSETP.GEU.AND P0, PT, R6, R3, PT ;  /* 0x000000030600720b */ /* 0x001fc80003f0e000 */
[----:B------:R-:W-:Y:S01]  /*1d10*/  ISETP.GT.OR P0, PT, R2, R7, !P0 ;  /* 0x000000070200720c */ /* 0x000fe20004704670 */
[----:B------:R-:W-:-:S12]  /*1d20*/  IMAD.MOV.U32 R2, RZ, RZ, R6 ;  /* 0x000000ffff027224 */ /* 0x000fd800078e0006 */
        /* <DEDUP_REMOVED lines=12> */
.L_x_739:
[----:B------:R-:W-:Y:S05]  /*1df0*/  BSYNC.RECONVERGENT B1 ;  /* 0x0000000000017941 */ /* 0x000fea0003800200 */
.L_x_738:
        /* <DEDUP_REMOVED lines=22> */
.L_x_741:
[----:B------:R-:W-:Y:S05]  /*1f60*/  BSYNC.RECONVERGENT B1 ;  /* 0x0000000000017941 */ /* 0x000fea0003800200 */
.L_x_740:
[----:B------:R-:W0:Y:S01]  /*1f70*/  SHFL.DOWN PT, R3, R6, 0x8, R7 ;  /* 0x0900000006037989 */ /* 0x000e2200000e0007 */
[----:B------:R-:W-:Y:S01]  /*1f80*/  VIADD R2, R4, 0x8 ;  /* 0x0000000804027836 */ /* 0x000fe20000000000 */
[----:B------:R-:W-:Y:S01]  /*1f90*/  BSSY.RECONVERGENT B1, `(.L_x_742) ;  /* 0x0000014000017945 */ /* 0x000fe20003800200 */
[----:B------:R-:W-:Y:S01]  /*1fa0*/  IMAD.MOV.U32 R8, RZ, RZ, R6 ;  /* 0x000000ffff087224 */ /* 0x000fe200078e0006 */
[----:B------:R1:W2:Y:S01]  /*1fb0*/  SHFL.DOWN PT, R5, R14, 0x8, R7 ;  /* 0x090000000e057989 */ /* 0x0002a200000e0007 */
[----:B------:R-:W-:Y:S02]  /*1fc0*/  IMAD.MOV.U32 R10, RZ, RZ, R14 ;  /* 0x000000ffff0a7224 */ /* 0x000fe400078e000e */
[----:B------:R-:W-:Y:S01]  /*1fd0*/  IMAD.MOV.U32 R12, RZ, RZ, R16 ;  /* 0x000000ffff0c7224 */ /* 0x000fe200078e0010 */
[----:B------:R1:W3:Y:S01]  /*1fe0*/  SHFL.DOWN PT, R9, R16, 0x8, R7 ;  /* 0x0900000010097989 */ /* 0x0002e200000e0007 */
[----:B0-----:R-:W-:-:S04]  /*1ff0*/  FSETP.GEU.AND P0, PT, R6, R3, PT ;  /* 0x000000030600720b */ /* 0x001fc80003f0e000 */
[----:B------:R-:W-:-:S13]  /*2000*/  ISETP.GT.OR P0, PT, R2, R7, !P0 ;  /* 0x000000070200720c */ /* 0x000fda0004704670 */
        /* <DEDUP_REMOVED lines=12> */
.L_x_743:
[----:B------:R-:W-:Y:S05]  /*20d0*/  BSYNC.RECONVERGENT B1 ;  /* 0x0000000000017941 */ /* 0x000fea0003800200 */
.L_x_742:
[----:B------:R-:W0:Y:S01]  /*20e0*/  SHFL.DOWN PT, R5, R8, 0x10, R7 ;  /* 0x0a00000008057989 */ /* 0x000e2200000e0007 */
[C---:B------:R-:W-:Y:S01]  /*20f0*/  VIADD R2, R4.reuse, 0x10 ;  /* 0x0000001004027836 */ /* 0x040fe20000000000 */
[----:B------:R-:W-:Y:S01]  /*2100*/  BSSY.RECONVERGENT B1, `(.L_x_744) ;  /* 0x0000015000017945 */ /* 0x000fe20003800200 */
[----:B------:R-:W-:Y:S01]  /*2110*/  ISETP.NE.AND P2, PT, R4, RZ, PT ;  /* 0x000000ff0400720c */ /* 0x000fe20003f45270 */
[----:B------:R1:W2:Y:S01]  /*2120*/  SHFL.DOWN PT, R9, R10, 0x10, R7 ;  /* 0x0a0000000a097989 */ /* 0x0002a200000e0007 */
[----:B------:R-:W-:Y:S02]  /*2130*/  IMAD.MOV.U32 R3, RZ, RZ, R10 ;  /* 0x000000ffff037224 */ /* 0x000fe400078e000a */
[----:B------:R-:W-:Y:S01]  /*2140*/  IMAD.MOV.U32 R4, RZ, RZ, R12 ;  /* 0x000000ffff047224 */ /* 0x000fe200078e000c */
        /* <DEDUP_REMOVED lines=16> */
.L_x_745:
[----:B------:R-:W-:Y:S05]  /*2250*/  BSYNC.RECONVERGENT B1 ;  /* 0x0000000000017941 */ /* 0x000fea0003800200 */
.L_x_744:
        /* <DEDUP_REMOVED lines=12> */
.L_x_747:
[----:B------:R-:W-:Y:S05]  /*2320*/  BSYNC.RECONVERGENT B1 ;  /* 0x0000000000017941 */ /* 0x000fea0003800200 */
.L_x_746:
[----:B------:R-:W-:Y:S01]  /*2330*/  BAR.SYNC.DEFER_BLOCKING 0x0 ;  /* 0x0000000000007b1d */ /* 0x000fe20000010000 */
[----:B------:R-:W-:-:S13]  /*2340*/  ISETP.NE.AND P1, PT, R0, RZ, PT ;  /* 0x000000ff0000720c */ /* 0x000fda0003f25270 */
[----:B------:R-:W-:Y:S05]  /*2350*/  @P1 BRA `(.L_x_723) ;  /* 0x00000040005c1947 */ /* 0x000fea0003800000 */
[----:B------:R-:W-:Y:S01]  /*2360*/  UISETP.GE.AND UP0, UPT, UR4, 0x21, UPT ;  /* 0x000000210400788c */ /* 0x000fe2000bf06270 */
[----:B------:R-:W-:Y:S02]  /*2370*/  IMAD.MOV.U32 R0, RZ, RZ, R2 ;  /* 0x000000ffff007224 */ /* 0x000fe400078e0002 */
[----:B0-----:R-:W-:Y:S02]  /*2380*/  IMAD.MOV.U32 R7, RZ, RZ, R3 ;  /* 0x000000ffff077224 */ /* 0x001fe400078e0003 */
[----:B------:R-:W-:-:S04]  /*2390*/  IMAD.MOV.U32 R8, RZ, RZ, R4 ;  /* 0x000000ffff087224 */ /* 0x000fc800078e0004 */
[----:B------:R-:W-:Y:S05]  /*23a0*/  BRA.U !UP0, `(.L_x_748) ;  /* 0x00000001085c7547 */ /* 0x000fea000b800000 */
[----:B------:R-:W0:Y:S01]  /*23b0*/  S2R R5, SR_CgaCtaId ;  /* 0x0000000000057919 */ /* 0x000e220000008800 */
[----:B------:R-:W-:Y:S01]  /*23c0*/  MOV R0, 0x400 ;  /* 0x0000040000007802 */ /* 0x000fe20000000f00 */
[----:B------:R-:W-:Y:S01]  /*23d0*/  BSSY.RECONVERGENT B1, `(.L_x_748) ;  /* 0x0000014000017945 */ /* 0x000fe20003800200 */
[----:B------:R-:W-:Y:S02]  /*23e0*/  IMAD.MOV.U32 R7, RZ, RZ, R3 ;  /* 0x000000ffff077224 */ /* 0x000fe400078e0003 */
[----:B------:R-:W-:Y:S01]  /*23f0*/  IMAD.MOV.U32 R8, RZ, RZ, R4 ;  /* 0x000000ffff087224 */ /* 0x000fe200078e0004 */
[----:B0-----:R-:W-:Y:S01]  /*2400*/  LEA R6, R5, R0, 0x18 ;  /* 0x0000000005067211 */ /* 0x001fe200078ec0ff */
[----:B------:R-:W-:-:S04]  /*2410*/  IMAD.MOV.U32 R0, RZ, RZ, R2 ;  /* 0x000000ffff007224 */ /* 0x000fc800078e0002 */
[----:B------:R-:W0:Y:S02]  /*2420*/  LDS R5, [R6+0x18] ;  /* 0x0000180006057984 */ /* 0x000e240000000800 */
[----:B0-----:R-:W-:-:S13]  /*2430*/  FSETP.GEU.AND P0, PT, R2, R5, PT ;  /* 0x000000050200720b */ /* 0x001fda0003f0e000 */
        /* <DEDUP_REMOVED lines=13> */
.L_x_749:
[----:B------:R-:W-:Y:S05]  /*2510*/  BSYNC.RECONVERGENT B1 ;  /* 0x0000000000017941 */ /* 0x000fea0003800200 */
.L_x_748:
[----:B------:R-:W-:Y:S01]  /*2520*/  UISETP.GE.AND UP0, UPT, UR4, 0x41, UPT ;  /* 0x000000410400788c */ /* 0x000fe2000bf06270 */
[----:B------:R-:W-:Y:S02]  /*2530*/  IMAD.MOV.U32 R2, RZ, RZ, R0 ;  /* 0x000000ffff027224 */ /* 0x000fe400078e0000 */
[----:B------:R-:W-:Y:S02]  /*2540*/  IMAD.MOV.U32 R5, RZ, RZ, R7 ;  /* 0x000000ffff057224 */ /* 0x000fe400078e0007 */
        /* <DEDUP_REMOVED lines=24> */
.L_x_751:
[----:B------:R-:W-:Y:S05]  /*26d0*/  BSYNC.RECONVERGENT B1 ;  /* 0x0000000000017941 */ /* 0x000fea0003800200 */
.L_x_750:
        /* <DEDUP_REMOVED lines=27> */
.L_x_753:
[----:B------:R-:W-:Y:S05]  /*2890*/  BSYNC.RECONVERGENT B1 ;  /* 0x0000000000017941 */ /* 0x000fea0003800200 */
.L_x_752:
        /* <DEDUP_REMOVED lines=27> */
.L_x_755:
[----:B------:R-:W-:Y:S05]  /*2a50*/  BSYNC.RECONVERGENT B1 ;  /* 0x0000000000017941 */ /* 0x000fea0003800200 */
.L_x_754:
        /* <DEDUP_REMOVED lines=27> */
.L_x_757:
[----:B------:R-:W-:Y:S05]  /*2c10*/  BSYNC.RECONVERGENT B1 ;  /* 0x0000000000017941 */ /* 0x000fea0003800200 */
.L_x_756:
        /* <DEDUP_REMOVED lines=9> */
[----:B------:R-:W-:Y:S02]  /*2cb0*/  IMAD.MOV.U32 R7, RZ, RZ, R9 ;  /* 0x000000ffff077224 */ /* 0x000fe400078e0009 */
[----:B------:R-:W-:Y:S01]  /*2cc0*/  IMAD.MOV.U32 R6, RZ, RZ, R4 ;  /* 0x000000ffff067224 */ /* 0x000fe200078e0004 */
[----:B0-----:R-:W-:-:S05]  /*2cd0*/  LEA R2, R3, R2, 0x18 ;  /* 0x0000000203027211 */ /* 0x001fca00078ec0ff */
        /* <DEDUP_REMOVED lines=15> */
.L_x_759:
[----:B------:R-:W-:Y:S05]  /*2dd0*/  BSYNC.RECONVERGENT B1 ;  /* 0x0000000000017941 */ /* 0x000fea0003800200 */
.L_x_758:
[----:B------:R-:W-:Y:S01]  /*2de0*/  UISETP.GE.AND UP0, UPT, UR4, 0xe1, UPT ;  /* 0x000000e10400788c */ /* 0x000fe2000bf06270 */
[----:B------:R-:W-:Y:S02]  /*2df0*/  IMAD.MOV.U32 R2, RZ, RZ, R5 ;  /* 0x000000ffff027224 */ /* 0x000fe400078e0005 */
[----:B------:R-:W-:Y:S02]  /*2e00*/  IMAD.MOV.U32 R3, RZ, RZ, R7 ;  /* 0x000000ffff037224 */ /* 0x000fe400078e0007 */
[----:B------:R-:W-:-:S04]  /*2e10*/  IMAD.MOV.U32 R4, RZ, RZ, R6 ;  /* 0x000000ffff047224 */ /* 0x000fc800078e0006 */
[----:B------:R-:W-:Y:S05]  /*2e20*/  BRA.U !UP0, `(.L_x_723) ;  /* 0x0000003508a87547 */ /* 0x000fea000b800000 */
[----:B------:R-:W0:Y:S01]  /*2e30*/  S2R R3, SR_CgaCtaId ;  /* 0x0000000000037919 */ /* 0x000e220000008800 */
[----:B------:R-:W-:Y:S01]  /*2e40*/  MOV R0, 0x400 ;  /* 0x0000040000007802 */ /* 0x000fe20000000f00 */
        /* <DEDUP_REMOVED lines=21> */
.L_x_691:
[----:B------:R-:W1:Y:S01]  /*2fa0*/  S2R R0, SR_TID.X ;  /* 0x0000000000007919 */ /* 0x000e620000002100 */
[----:B------:R-:W1:Y:S02]  /*2fb0*/  LDC.64 R2, c[0x0][0x380] ;  /* 0x0000e000ff027b82 */ /* 0x000e640000000a00 */
[----:B-1----:R-:W-:-:S05]  /*2fc0*/  IMAD.WIDE.U32 R12, R0, 0x10, R2 ;  /* 0x00000010000c7825 */ /* 0x002fca00078e0002 */
[----:B0-----:R-:W2:Y:S04]  /*2fd0*/  LDG.E.CONSTANT R21, desc[UR10][R12.64] ;  /* 0x0000000a0c157981 */ /* 0x001ea8000c1e9900 */
[----:B------:R-:W3:Y:S04]  /*2fe0*/  LDG.E.CONSTANT R10, desc[UR10][R12.64+0x1000] ;  /* 0x0010000a0c0a7981 */ /* 0x000ee8000c1e9900 */
[----:B------:R-:W4:Y:S04]  /*2ff0*/  LDG.E.64.CONSTANT R14, desc[UR10][R12.64+0x8] ;  /* 0x0000080a0c0e7981 */ /* 0x000f28000c1e9b00 */
[----:B------:R0:W5:Y:S04]  /*3000*/  LDG.E.CONSTANT R16, desc[UR10][R12.64+0x2000] ;  /* 0x0020000a0c107981 */ /* 0x000168000c1e9900 */
[----:B------:R0:W5:Y:S04]  /*3010*/  LDG.E.CONSTANT R17, desc[UR10][R12.64+0x3000] ;  /* 0x0030000a0c117981 */ /* 0x000168000c1e9900 */
[----:B------:R0:W5:Y:S04]  /*3020*/  LDG.E.CONSTANT R11, desc[UR10][R12.64+0x4000] ;  /* 0x0040000a0c0b7981 */ /* 0x000168000c1e9900 */
[----:B------:R0:W5:Y:S04]  /*3030*/  LDG.E.64.CONSTANT R6, desc[UR10][R12.64+0x2008] ;  /* 0x0020080a0c067981 */ /* 0x000168000c1e9b00 */
[----:B------:R0:W5:Y:S04]  /*3040*/  LDG.E.64.CONSTANT R4, desc[UR10][R12.64+0x3008] ;  /* 0x0030080a0c047981 */ /* 0x000168000c1e9b00 */
[----:B------:R0:W5:Y:S01]  /*3050*/  LDG.E.64.CONSTANT R2, desc[UR10][R12.64+0x4008] ;  /* 0x0040080a0c027981 */ /* 0x000162000c1e9b00 */
[----:B------:R-:W-:Y:S01]  /*3060*/  BSSY.RECONVERGENT B1, `(.L_x_760) ;  /* 0x0000012000017945 */ /* 0x000fe20003800200 */
[----:B--2---:R-:W-:Y:S01]  /*3070*/  IMAD.MOV.U32 R19, RZ, RZ, R21 ;  /* 0x000000ffff137224 */ /* 0x004fe200078e0015 */
[----:B---3--:R-:W-:Y:S01]  /*3080*/  FSETP.GEU.AND P0, PT, R21, R10, PT ;  /* 0x0000000a1500720b */ /* 0x008fe20003f0e000 */
[----:B----4-:R-:W-:-:S02]  /*3090*/  IMAD.MOV.U32 R8, RZ, RZ, R14 ;  /* 0x000000ffff087224 */ /* 0x010fc400078e000e */
[----:B------:R-:W-:-:S10]  /*30a0*/  IMAD.MOV.U32 R9, RZ, RZ, R15 ;  /* 0x000000ffff097224 */ /* 0x000fd400078e000f */
[----:B0-----:R-:W-:Y:S05]  /*30b0*/  @!P0 BRA `(.L_x_761) ;  /* 0x0000000000308947 */ /* 0x001fea0003800000 */
[----:B------:R-:W2:Y:S01]  /*30c0*/  LDG.E.64.CONSTANT R8, desc[UR10][R12.64+0x1008] ;  /* 0x0010080a0c087981 */ /* 0x000ea2000c1e9b00 */
[----:B------:R-:W-:Y:S01]  /*30d0*/  FSETP.GEU.AND P2, PT, R10, R21, PT ;  /* 0x000000150a00720b */ /* 0x000fe20003f4e000 */
[----:B------:R-:W-:-:S12]  /*30e0*/  IMAD.MOV.U32 R19, RZ, RZ, R10 ;  /* 0x000000ffff137224 */ /* 0x000fd800078e000a */
[CC--:B--2---:R-:W-:Y:S02]  /*30f0*/  @P2 ISETP.GE.U32.AND P0, PT, R14.reuse, R8.reuse, PT ;  /* 0x000000080e00220c */ /* 0x0c4fe40003f06070 */
[C---:B------:R-:W-:Y:S02]  /*3100*/  @P2 ISETP.LT.U32.AND P1, PT, R14.reuse, R8, PT ;  /* 0x000000080e00220c */ /* 0x040fe40003f21070 */
[CC--:B------:R-:W-:Y:S02]  /*3110*/  @P2 ISETP.GE.AND.EX P0, PT, R15.reuse, R9.reuse, PT, P0 ;  /* 0x000000090f00220c */ /* 0x0c0fe40003f06300 */
[----:B------:R-:W-:Y:S02]  /*3120*/  @P2 ISETP.LT.AND.EX P1, PT, R15, R9, PT, P1 ;  /* 0x000000090f00220c */ /* 0x000fe40003f21310 */
[----:B------:R-:W-:Y:S02]  /*3130*/  @P2 FSEL R19, R21, R10, !P0 ;  /* 0x0000000a15132208 */ /* 0x000fe40004000000 */
[----:B------:R-:W-:-:S02]  /*3140*/  @P2 SEL R10, R14, R8, P1 ;  /* 0x000000080e0a2207 */ /* 0x000fc40000800000 */
[----:B------:R-:W-:-:S03]  /*3150*/  @P2 SEL R15, R15, R9, P1 ;  /* 0x000000090f0f2207 */ /* 0x000fc60000800000 */
[----:B------:R-:W-:Y:S02]  /*3160*/  @P2 IMAD.MOV.U32 R8, RZ, RZ, R10 ;  /* 0x000000ffff082224 */ /* 0x000fe400078e000a */
[----:B------:R-:W-:-:S07]  /*3170*/  @P2 IMAD.MOV.U32 R9, RZ, RZ, R15 ;  /* 0x000000ffff092224 */ /* 0x000fce00078e000f */
.L_x_761:
[----:B------:R-:W-:Y:S05]  /*3180*/  BSYNC.RECONVERGENT B1 ;  /* 0x0000000000017941 */ /* 0x000fea0003800200 */
.L_x_760:
        /* <DEDUP_REMOVED lines=17> */
.L_x_763:
[----:B------:R-:W-:Y:S05]  /*32a0*/  BSYNC.RECONVERGENT B1 ;  /* 0x0000000000017941 */ /* 0x000fea0003800200 */
.L_x_762:
        /* <DEDUP_REMOVED lines=17> */
.L_x_765:
[----:B------:R-:W-:Y:S05]  /*33c0*/  BSYNC.RECONVERGENT B1 ;  /* 0x0000000000017941 */ /* 0x000fea0003800200 */
.L_x_764:
        /* <DEDUP_REMOVED lines=17> */
.L_x_767:
[----:B------:R-:W-:Y:S05]  /*34e0*/  BSYNC.RECONVERGENT B1 ;  /* 0x0000000000017941 */ /* 0x000fea0003800200 */
.L_x_766:
[----:B------:R-:W-:Y:S01]  /*34f0*/  UISETP.GE.U32.AND UP0, UPT, UR8, 0xa00, UPT ;  /* 0x00000a000800788c */ /* 0x000fe2000bf06070 */
[----:B------:R-:W-:Y:S02]  /*3500*/  IMAD.MOV.U32 R5, RZ, RZ, 0x500 ;  /* 0x00000500ff057424 */ /* 0x000fe400078e00ff */
[----:B------:R-:W-:-:S06]  /*3510*/  IMAD.MOV.U32 R4, RZ, RZ, RZ ;  /* 0x000000ffff047224 */ /* 0x000fcc00078e00ff */
[----:B------:R-:W-:Y:S05]  /*3520*/  BRA.U !UP0, `(.L_x_768) ;  /* 0x0000001508647547 */ /* 0x000fea000b800000 */
[----:B------:R-:W-:Y:S01]  /*3530*/  UIADD3 UR9, UP0, UPT, UR8, -0xa00, URZ ;  /* 0xfffff60008097890 */ /* 0x000fe2000ff1e0ff */
[----:B------:R-:W-:Y:S02]  /*3540*/  IMAD.MOV.U32 R5, RZ, RZ, 0x500 ;  /* 0x00000500ff057424 */ /* 0x000fe400078e00ff */
[----:B------:R-:W-:Y:S01]  /*3550*/  IMAD.MOV.U32 R4, RZ, RZ, RZ ;  /* 0x000000ffff047224 */ /* 0x000fe200078e00ff */
[----:B------:R-:W-:Y:S02]  /*3560*/  ULEA.HI.X.SX32 UR8, UR8, 0xffffffff, 0x1, UP0 ;  /* 0xffffffff08087891 */ /* 0x000fe400080f0eff */
[----:B------:R-:W-:Y:S02]  /*3570*/  UIMAD.WIDE.U32 UR12, UR9, -0x33333333, URZ ;  /* 0xcccccccd090c78a5 */ /* 0x000fe4000f8e00ff */
[----:B------:R-:W-:-:S04]  /*3580*/  UIMAD.WIDE.U32 UR4, UR8, -0x33333333, URZ ;  /* 0xcccccccd080478a5 */ /* 0x000fc8000f8e00ff */
[----:B------:R-:W-:-:S04]  /*3590*/  UIMAD.WIDE.U32 UR4, UP0, UR9, -0x33333334, UR4 ;  /* 0xcccccccc090478a5 */ /* 0x000fc8000f800004 */
[----:B------:R-:W-:Y:S02]  /*35a0*/  UIADD3.X UR7, UPT, UPT, URZ, URZ, URZ, UP0, !UPT ;  /* 0x000000ffff077290 */ /* 0x000fe400087fe4ff */
[----:B------:R-:W-:Y:S01]  /*35b0*/  UIADD3 URZ, UP0, UPT, UR13, UR4, URZ ;  /* 0x000000040dff7290 */ /* 0x000fe2000ff1e0ff */
[----:B------:R-:W-:-:S03]  /*35c0*/  UMOV UR6, UR5 ;  /* 0x0000000500067c82 */ /* 0x000fc60008000000 */
[----:B------:R-:W-:Y:S02]  /*35d0*/  UIMAD.WIDE.U32.X UR4, UR8, -0x33333334, UR6, UP0 ;  /* 0xcccccccc080478a5 */ /* 0x000fe400080e0406 */
[----:B------:R-:W-:Y:S02]  /*35e0*/  UISETP.GE.U32.AND UP0, UPT, UR9, 0x500, UPT ;  /* 0x000005000900788c */ /* 0x000fe4000bf06070 */
[----:B------:R-:W-:Y:S02]  /*35f0*/  USHF.R.U64 UR6, UR4, 0xa, UR5 ;  /* 0x0000000a04067899 */ /* 0x000fe40008001205 */
[----:B------:R-:W-:-:S09]  /*3600*/  UISETP.GE.U32.AND.EX UP0, UPT, UR8, URZ, UPT, UP0 ;  /* 0x000000ff0800728c */ /* 0x000fd2000bf06100 */
[----:B------:R-:W-:Y:S05]  /*3610*/  BRA.U !UP0, `(.L_x_769) ;  /* 0x0000000d08707547 */ /* 0x000fea000b800000 */
        /* <DEDUP_REMOVED lines=11> */
.L_x_790:
[----:B------:R-:W2:Y:S04]  /*36d0*/  LDG.E.CONSTANT R15, desc[UR10][R2.64+-0x9008] ;  /* 0xff6ff80a020f7981 */ /* 0x000ea8000c1e9900 */
[----:B------:R0:W5:Y:S04]  /*36e0*/  LDG.E.CONSTANT R23, desc[UR10][R2.64+-0x8008] ;  /* 0xff7ff80a02177981 */ /* 0x000168000c1e9900 */
[----:B------:R0:W5:Y:S04]  /*36f0*/  LDG.E.CONSTANT R11, desc[UR10][R2.64+-0x7008] ;  /* 0xff8ff80a020b7981 */ /* 0x000168000c1e9900 */
[----:B------:R0:W5:Y:S04]  /*3700*/  LDG.E.CONSTANT R7, desc[UR10][R2.64+-0x6008] ;  /* 0xff9ff80a02077981 */ /* 0x000168000c1e9900 */
[----:B------:R0:W5:Y:S04]  /*3710*/  LDG.E.CONSTANT R6, desc[UR10][R2.64+-0x5008] ;  /* 0xffaff80a02067981 */ /* 0x000168000c1e9900 */
[----:B------:R0:W5:Y:S04]  /*3720*/  LDG.E.CONSTANT R16, desc[UR10][R2.64+-0x4008] ;  /* 0xffbff80a02107981 */ /* 0x000168000c1e9900 */
[----:B------:R0:W5:Y:S01]  /*3730*/  LDG.E.CONSTANT R17, desc[UR10][R2.64+-0x3008] ;  /* 0xffcff80a02117981 */ /* 0x000162000c1e9900 */
[----:B------:R-:W-:Y:S01]  /*3740*/  UIADD3 UR4, UP0, UPT, UR4, -0x2, URZ ;  /* 0xfffffffe04047890 */ /* 0x000fe2000ff1e0ff */
[----:B------:R-:W-:Y:S01]  /*3750*/  BSSY.RECONVERGENT B1, `(.L_x_770) ;  /* 0x0000015000017945 */ /* 0x000fe20003800200 */
[----:B------:R-:W-:-:S02]  /*3760*/  IMAD.MOV.U32 R14, RZ, RZ, R10 ;  /* 0x000000ffff0e7224 */ /* 0x000fc400078e000a */
[----:B------:R-:W-:Y:S01]  /*3770*/  UIADD3.X UR5, UPT, UPT, UR5, -0x1, URZ, UP0, !UPT ;  /* 0xffffffff05057890 */ /* 0x000fe200087fe4ff */
[----:B------:R-:W-:Y:S01]  /*3780*/  IMAD.MOV.U32 R19, RZ, RZ, R8 ;  /* 0x000000ffff137224 */ /* 0x000fe200078e0008 */
[----:B------:R-:W-:Y:S01]  /*3790*/  UISETP.NE.U32.AND UP0, UPT, UR4, URZ, UPT ;  /* 0x000000ff0400728c */ /* 0x000fe2000bf05070 */
[----:B------:R-:W-:-:S03]  /*37a0*/  IMAD.MOV.U32 R21, RZ, RZ, R9 ;  /* 0x000000ffff157224 */ /* 0x000fc600078e0009 */
[----:B------:R-:W-:Y:S01]  /*37b0*/  UISETP.NE.AND.EX UP0, UPT, UR5, URZ, UPT, UP0 ;  /* 0x000000ff0500728c */ /* 0x000fe2000bf05300 */
[----:B--2---:R-:W-:-:S13]  /*37c0*/  FSETP.GEU.AND P0, PT, R10, R15, PT ;  /* 0x0000000f0a00720b */ /* 0x004fda0003f0e000 */
[----:B0-----:R-:W-:Y:S05]  /*37d0*/  @!P0 BRA `(.L_x_771) ;  /* 0x0000000000308947 */ /* 0x001fea0003800000 */
[----:B------:R-:W2:Y:S01]  /*37e0*/  LDG.E.64.CONSTANT R12, desc[UR10][R2.64+-0x9000] ;  /* 0xff70000a020c7981 */ /* 0x000ea2000c1e9b00 */
[----:B------:R-:W-:Y:S01]  /*37f0*/  FSETP.GEU.AND P2, PT, R15, R10, PT ;  /* 0x0000000a0f00720b */ /* 0x000fe20003f4e000 */
[----:B------:R-:W-:-:S12]  /*3800*/  IMAD.MOV.U32 R14, RZ, RZ, R15 ;  /* 0x000000ffff0e7224 */ /* 0x000fd800078e000f */
[CC--:B--2---:R-:W-:Y:S01]  /*3810*/  @P2 ISETP.GE.U32.AND P0, PT, R8.reuse, R12.reuse, PT ;  /* 0x0000000c0800220c */ /* 0x0c4fe20003f06070 */
        /* <DEDUP_REMOVED lines=8> */
.L_x_771:
[----:B------:R-:W-:Y:S05]  /*38a0*/  BSYNC.RECONVERGENT B1 ;  /* 0x0000000000017941 */ /* 0x000fea0003800200 */
.L_x_770:
[----:B------:R0:W5:Y:S02]  /*38b0*/  LDG.E.64.CONSTANT R8, desc[UR10][R2.64+-0x8000] ;  /* 0xff80000a02087981 */ /* 0x000164000c1e9b00 */
[----:B-----5:R-:W-:Y:S01]  /*38c0*/  FSETP.GEU.AND P0, PT, R14, R23, PT ;  /* 0x000000170e00720b */ /* 0x020fe20003f0e000 */
[----:B------:R-:W-:Y:S01]  /*38d0*/  BSSY.RECONVERGENT B1, `(.L_x_772) ;  /* 0x0000010000017945 */ /* 0x000fe20003800200 */
[----:B------:R-:W-:Y:S02]  /*38e0*/  IMAD.MOV.U32 R10, RZ, RZ, R14 ;  /* 0x000000ffff0a7224 */ /* 0x000fe400078e000e */
[----:B------:R-:W-:Y:S02]  /*38f0*/  IMAD.MOV.U32 R13, RZ, RZ, R19 ;  /* 0x000000ffff0d7224 */ /* 0x000fe400078e0013 */
[----:B------:R-:W-:-:S07]  /*3900*/  IMAD.MOV.U32 R15, RZ, RZ, R21 ;  /* 0x000000ffff0f7224 */ /* 0x000fce00078e0015 */
        /* <DEDUP_REMOVED lines=12> */
.L_x_773:
[----:B------:R-:W-:Y:S05]  /*39d0*/  BSYNC.RECONVERGENT B1 ;  /* 0x0000000000017941 */ /* 0x000fea0003800200 */
.L_x_772:
[----:B------:R0:W5:Y:S01]  /*39e0*/  LDG.E.64.CONSTANT R8, desc[UR10][R2.64+-0x7000] ;  /* 0xff90000a02087981 */ /* 0x000162000c1e9b00 */
[----:B------:R-:W-:Y:S01]  /*39f0*/  FSETP.GEU.AND P0, PT, R10, R11, PT ;  /* 0x0000000b0a00720b */ /* 0x000fe20003f0e000 */
[----:B------:R-:W-:Y:S01]  /*3a00*/  BSSY.RECONVERGENT B1, `(.L_x_774) ;  /* 0x0000010000017945 */ /* 0x000fe20003800200 */
[----:B------:R-:W-:Y:S02]  /*3a10*/  IMAD.MOV.U32 R12, RZ, RZ, R10 ;  /* 0x000000ffff0c7224 */ /* 0x000fe400078e000a */
[----:B------:R-:W-:Y:S02]  /*3a20*/  IMAD.MOV.U32 R19, RZ, RZ, R13 ;  /* 0x000000ffff137224 */ /* 0x000fe400078e000d */
[----:B------:R-:W-:-:S07]  /*3a30*/  IMAD.MOV.U32 R21, RZ, RZ, R15 ;  /* 0x000000ffff157224 */ /* 0x000fce00078e000f */
[----:B0-----:R-:W-:Y:S05]  /*3a40*/  @!P0 BRA `(.L_x_775) ;  /* 0x00000000002c8947 */ /* 0x001fea0003800000 */
[----:B------:R-:W-:Y:S01]  /*3a50*/  FSETP.GEU.AND P2, PT, R11, R10, PT ;  /* 0x0000000a0b00720b */ /* 0x000fe20003f4e000 */
[----:B-----5:R-:W-:Y:S02]  /*3a60*/  IMAD.MOV.U32 R19, RZ, RZ, R8 ;  /* 0x000000ffff137224 */ /* 0x020fe400078e0008 */
        /* <DEDUP_REMOVED lines=9> */
.L_x_775:
[----:B------:R-:W-:Y:S05]  /*3b00*/  BSYNC.RECONVERGENT B1 ;  /* 0x0000000000017941 */ /* 0x000fea0003800200 */
.L_x_774:
[----:B-----5:R0:W5:Y:S01]  /*3b10*/  LDG.E.64.CONSTANT R8, desc[UR10][R2.64+-0x6000] ;  /* 0xffa0000a02087981 */ /* 0x020162000c1e9b00 */
        /* <DEDUP_REMOVED lines=17> */
.L_x_777:
[----:B------:R-:W-:Y:S05]  /*3c30*/  BSYNC.RECONVERGENT B1 ;  /* 0x0000000000017941 */ /* 0x000fea0003800200 */
.L_x_776:
        /* <DEDUP_REMOVED lines=18> */
.L_x_779:
[----:B------:R-:W-:Y:S05]  /*3d60*/  BSYNC.RECONVERGENT B1 ;  /* 0x0000000000017941 */ /* 0x000fea0003800200 */
.L_x_778:
[----:B------:R0:W5:Y:S04]  /*3d70*/  LDG.E.CONSTANT R20, desc[UR10][R2.64+-0x2008] ;  /* 0xffdff80a02147981 */ /* 0x000168000c1e9900 */
[----:B------:R0:W5:Y:S04]  /*3d80*/  LDG.E.CONSTANT R19, desc[UR10][R2.64+-0x1008] ;  /* 0xffeff80a02137981 */ /* 0x000168000c1e9900 */
[----:B------:R0:W5:Y:S04]  /*3d90*/  LDG.E.CONSTANT R18, desc[UR10][R2.64+-0x8] ;  /* 0xfffff80a02127981 */ /* 0x000168000c1e9900 */
[----:B-----5:R0:W5:Y:S04]  /*3da0*/  LDG.E.64.CONSTANT R8, desc[UR10][R2.64+-0x3000] ;  /* 0xffd0000a02087981 */ /* 0x020168000c1e9b00 */
[----:B------:R0:W5:Y:S04]  /*3db0*/  LDG.E.64.CONSTANT R10, desc[UR10][R2.64+-0x2000] ;  /* 0xffe0000a020a7981 */ /* 0x000168000c1e9b00 */
[----:B------:R0:W5:Y:S04]  /*3dc0*/  LDG.E.64.CONSTANT R12, desc[UR10][R2.64+-0x1000] ;  /* 0xfff0000a020c7981 */ /* 0x000168000c1e9b00 */
[----:B------:R0:W5:Y:S01]  /*3dd0*/  LDG.E.64.CONSTANT R6, desc[UR10][R2.64] ;  /* 0x0000000a02067981 */ /* 0x000162000c1e9b00 */
[----:B------:R-:W-:Y:S01]  /*3de0*/  FSETP.GEU.AND P0, PT, R25, R16, PT ;  /* 0x000000101900720b */ /* 0x000fe20003f0e000 */
[----:B------:R-:W-:Y:S01]  /*3df0*/  BSSY.RECONVERGENT B1, `(.L_x_780) ;  /* 0x0000011000017945 */ /* 0x000fe20003800200 */
[----:B------:R-:W-:-:S02]  /*3e00*/  IMAD.MOV.U32 R14, RZ, RZ, R25 ;  /* 0x000000ffff0e7224 */ /* 0x000fc400078e0019 */
[----:B------:R-:W-:Y:S02]  /*3e10*/  IMAD.MOV.U32 R27, RZ, RZ, R23 ;  /* 0x000000ffff1b7224 */ /* 0x000fe400078e0017 */
[----:B------:R-:W-:-:S07]  /*3e20*/  IMAD.MOV.U32 R29, RZ, RZ, R21 ;  /* 0x000000ffff1d7224 */ /* 0x000fce00078e0015 */
[----:B0-----:R-:W-:Y:S05]  /*3e30*/  @!P0 BRA `(.L_x_781) ;  /* 0x0000000000308947 */ /* 0x001fea0003800000 */
[----:B------:R-:W2:Y:S01]  /*3e40*/  LDG.E.64.CONSTANT R14, desc[UR10][R2.64+-0x4000] ;  /* 0xffc0000a020e7981 */ /* 0x000ea2000c1e9b00 */
[----:B------:R-:W-:-:S13]  /*3e50*/  FSETP.GEU.AND P2, PT, R16, R25, PT ;  /* 0x000000191000720b */ /* 0x000fda0003f4e000 */
[CC--:B--2---:R-:W-:Y:S01]  /*3e60*/  @P2 ISETP.LT.U32.AND P1, PT, R23.reuse, R14.reuse, PT ;  /* 0x0000000e1700220c */ /* 0x0c4fe20003f21070 */
[----:B------:R-:W-:Y:S01]  /*3e70*/  IMAD.MOV.U32 R27, RZ, RZ, R14 ;  /* 0x000000ffff1b7224 */ /* 0x000fe200078e000e */
[-C--:B------:R-:W-:Y:S01]  /*3e80*/  @P2 ISETP.GE.U32.AND P0, PT, R23, R14.reuse, PT ;  /* 0x0000000e1700220c */ /* 0x080fe20003f06070 */
[----:B------:R-:W-:Y:S01]  /*3e90*/  IMAD.MOV.U32 R29, RZ, RZ, R15 ;  /* 0x000000ffff1d7224 */ /* 0x000fe200078e000f */
[CC--:B------:R-:W-:Y:S02]  /*3ea0*/  @P2 ISETP.LT.AND.EX P1, PT, R21.reuse, R15.reuse, PT, P1 ;  /* 0x0000000f1500220c */ /* 0x0c0fe40003f21310 */
[-C--:B------:R-:W-:Y:S02]  /*3eb0*/  @P2 ISETP.GE.AND.EX P0, PT, R21, R15.reuse, PT, P0 ;  /* 0x0000000f1500220c */ /* 0x080fe40003f06300 */
[----:B------:R-:W-:Y:S01]  /*3ec0*/  @P2 SEL R27, R23, R14, P1 ;  /* 0x0000000e171b2207 */ /* 0x000fe20000800000 */
[----:B------:R-:W-:Y:S01]  /*3ed0*/  IMAD.MOV.U32 R14, RZ, RZ, R16 ;  /* 0x000000ffff0e7224 */ /* 0x000fe200078e0010 */
[----:B------:R-:W-:-:S02]  /*3ee0*/  @P2 SEL R29, R21, R15, P1 ;  /* 0x0000000f151d2207 */ /* 0x000fc40000800000 */
[----:B------:R-:W-:-:S07]  /*3ef0*/  @P2 FSEL R14, R25, R16, !P0 ;  /* 0x00000010190e2208 */ /* 0x000fce0004000000 */
.L_x_781:
[----:B------:R-:W-:Y:S05]  /*3f00*/  BSYNC.RECONVERGENT B1 ;  /* 0x0000000000017941 */ /* 0x000fea0003800200 */
.L_x_780:
[----:B------:R-:W-:Y:S01]  /*3f10*/  FSETP.GEU.AND P0, PT, R14, R17, PT ;  /* 0x000000110e00720b */ /* 0x000fe20003f0e000 */
[----:B------:R-:W-:Y:S01]  /*3f20*/  BSSY.RECONVERGENT B1, `(.L_x_782) ;  /* 0x0000010000017945 */ /* 0x000fe20003800200 */
[----:B------:R-:W-:Y:S02]  /*3f30*/  IMAD.MOV.U32 R15, RZ, RZ, R14 ;  /* 0x000000ffff0f7224 */ /* 0x000fe400078e000e */
[----:B------:R-:W-:Y:S02]  /*3f40*/  IMAD.MOV.U32 R23, RZ, RZ, R27 ;  /* 0x000000ffff177224 */ /* 0x000fe400078e001b */
[----:B------:R-:W-:-:S07]  /*3f50*/  IMAD.MOV.U32 R25, RZ, RZ, R29 ;  /* 0x000000ffff197224 */ /* 0x000fce00078e001d */
[----:B------:R-:W-:Y:S05]  /*3f60*/  @!P0 BRA `(.L_x_783) ;  /* 0x00000000002c8947 */ /* 0x000fea0003800000 */
        /* <DEDUP_REMOVED lines=11> */
.L_x_783:
[----:B------:R-:W-:Y:S05]  /*4020*/  BSYNC.RECONVERGENT B1 ;  /* 0x0000000000017941 */ /* 0x000fea0003800200 */
.L_x_782:
[----:B------:R-:W-:Y:S01]  /*4030*/  FSETP.GEU.AND P0, PT, R15, R20, PT ;  /* 0x000000140f00720b */ /* 0x000fe20003f0e000 */
[----:B------:R-:W-:Y:S01]  /*4040*/  BSSY.RECONVERGENT B1, `(.L_x_784) ;  /* 0x0000010000017945 */ /* 0x000fe20003800200 */
[----:B-----5:R-:W-:Y:S02]  /*4050*/  IMAD.MOV.U32 R8, RZ, RZ, R15 ;  /* 0x000000ffff087224 */ /* 0x020fe400078e000f */
        /* <DEDUP_REMOVED lines=14> */
.L_x_785:
[----:B------:R-:W-:Y:S05]  /*4140*/  BSYNC.RECONVERGENT B1 ;  /* 0x0000000000017941 */ /* 0x000fea0003800200 */
.L_x_784:
        /* <DEDUP_REMOVED lines=17> */
.L_x_787:
[----:B------:R-:W-:Y:S05]  /*4260*/  BSYNC.RECONVERGENT B1 ;  /* 0x0000000000017941 */ /* 0x000fea0003800200 */
.L_x_786:
        /* <DEDUP_REMOVED lines=17> */
.L_x_789:
[----:B------:R-:W-:Y:S05]  /*4380*/  BSYNC.RECONVERGENT B1 ;  /* 0x0000000000017941 */ /* 0x000fea0003800200 */
.L_x_788:
[----:B------:R-:W-:Y:S02]  /*4390*/  IADD3 R5, P0, PT, R5, 0xa00, RZ ;  /* 0x00000a0005057810 */ /* 0x000fe40007f1e0ff */
[----:B------:R-:W-:-:S03]  /*43a0*/  IADD3 R2, P1, PT, R2, 0xa000, RZ ;  /* 0x0000a00002027810 */ /* 0x000fc60007f3e0ff */
[----:B------:R-:W-:Y:S02]  /*43b0*/  IMAD.X R4, RZ, RZ, R4, P0 ;  /* 0x000000ffff047224 */ /* 0x000fe400000e0604 */
[----:B------:R-:W-:Y:S01]  /*43c0*/  IMAD.X R3, RZ, RZ, R3, P1 ;  /* 0x000000ffff037224 */ /* 0x000fe200008e0603 */
[----:B------:R-:W-:Y:S07]  /*43d0*/  BRA.U UP0, `(.L_x_790) ;  /* 0xfffffff100bc7547 */ /* 0x000fee000b83ffff */
.L_x_769:
[----:B------:R-:W-:-:S04]  /*43e0*/  ULOP3.LUT UR4, UR6, 0x1, URZ, 0xc0, !UPT ;  /* 0x0000000106047892 */ /* 0x000fc8000f8ec0ff */
[----:B------:R-:W-:-:S04]  /*43f0*/  UISETP.NE.U32.AND UP0, UPT, UR4, 0x1, UPT ;  /* 0x000000010400788c */ /* 0x000fc8000bf05070 */
[----:B------:R-:W-:-:S09]  /*4400*/  UISETP.NE.U32.AND.EX UP0, UPT, URZ, URZ, UPT, UP0 ;  /* 0x000000ffff00728c */ /* 0x000fd2000bf05100 */
[----:B------:R-:W-:Y:S05]  /*4410*/  BRA.U !UP0, `(.L_x_768) ;  /* 0x0000000508a87547 */ /* 0x000fea000b800000 */
[----:B------:R-:W0:Y:S02]  /*4420*/  LDC.64 R2, c[0x0][0x380] ;  /* 0x0000e000ff027b82 */ /* 0x000e240000000a00 */
[----:B0-----:R-:W-:-:S03]  /*4430*/  IMAD.WIDE.U32 R2, R0, 0x10, R2 ;  /* 0x0000001000027825 */ /* 0x001fc600078e0002 */
[----:B------:R-:W-:-:S04]  /*4440*/  LEA R16, P0, R5, R2, 0x4 ;  /* 0x0000000205107211 */ /* 0x000fc800078020ff */
[----:B------:R-:W-:-:S05]  /*4450*/  LEA.HI.X R17, R5, R3, R4, 0x4, P0 ;  /* 0x0000000305117211 */ /* 0x000fca00000f2404 */
[----:B------:R-:W2:Y:S04]  /*4460*/  LDG.E.CONSTANT R23, desc[UR10][R16.64] ;  /* 0x0000000a10177981 */ /* 0x000ea8000c1e9900 */
[----:B------:R0:W5:Y:S04]  /*4470*/  LDG.E.CONSTANT R27, desc[UR10][R16.64+0x1000] ;  /* 0x0010000a101b7981 */ /* 0x000168000c1e9900 */
[----:B------:R0:W5:Y:S04]  /*4480*/  LDG.E.CONSTANT R19, desc[UR10][R16.64+0x2000] ;  /* 0x0020000a10137981 */ /* 0x000168000c1e9900 */
[----:B------:R0:W5:Y:S04]  /*4490*/  LDG.E.CONSTANT R18, desc[UR10][R16.64+0x3000] ;  /* 0x0030000a10127981 */ /* 0x000168000c1e9900 */
[----:B------:R0:W5:Y:S04]  /*44a0*/  LDG.E.CONSTANT R11, desc[UR10][R16.64+0x4000] ;  /* 0x0040000a100b7981 */ /* 0x000168000c1e9900 */
[----:B------:R0:W5:Y:S04]  /*44b0*/  LDG.E.64.CONSTANT R2, desc[UR10][R16.64+0x1008] ;  /* 0x0010080a10027981 */ /* 0x000168000c1e9b00 */
[----:B------:R0:W5:Y:S04]  /*44c0*/  LDG.E.64.CONSTANT R6, desc[UR10][R16.64+0x2008] ;  /* 0x0020080a10067981 */ /* 0x000168000c1e9b00 */
[----:B------:R0:W5:Y:S04]  /*44d0*/  LDG.E.64.CONSTANT R12, desc[UR10][R16.64+0x3008] ;  /* 0x0030080a100c7981 */ /* 0x000168000c1e9b00 */
[----:B------:R0:W5:Y:S01]  /*44e0*/  LDG.E.64.CONSTANT R14, desc[UR10][R16.64+0x4008] ;  /* 0x0040080a100e7981 */ /* 0x000162000c1e9b00 */
        /* <DEDUP_REMOVED lines=18> */
.L_x_792:
[----:B------:R-:W-:Y:S05]  /*4610*/  BSYNC.RECONVERGENT B1 ;  /* 0x0000000000017941 */ /* 0x000fea0003800200 */
.L_x_791:
        /* <DEDUP_REMOVED lines=17> */
.L_x_794:
[----:B------:R-:W-:Y:S05]  /*4730*/  BSYNC.RECONVERGENT B1 ;  /* 0x0000000000017941 */ /* 0x000fea0003800200 */
.L_x_793:
        /* <DEDUP_REMOVED lines=17> */
.L_x_796:
[----:B------:R-:W-:Y:S05]  /*4850*/  BSYNC.RECONVERGENT B1 ;  /* 0x0000000000017941 */ /* 0x000fea0003800200 */
.L_x_795:
        /* <DEDUP_REMOVED lines=17> */
.L_x_798:
[----:B------:R-:W-:Y:S05]  /*4970*/  BSYNC.RECONVERGENT B1 ;  /* 0x0000000000017941 */ /* 0x000fea0003800200 */
.L_x_797:
[----:B------:R-:W-:Y:S01]  /*4980*/  FSETP.GEU.AND P0, PT, R2, R11, PT ;  /* 0x0000000b0200720b */ /* 0x000fe20003f0e000 */
[----:B------:R-:W-:Y:S01]  /*4990*/  BSSY.RECONVERGENT B1, `(.L_x_799) ;  /* 0x0000011000017945 */ /* 0x000fe20003800200 */
[----:B------:R-:W-:Y:S01]  /*49a0*/  IADD3 R5, P2, PT, R5, 0x500, RZ ;  /* 0x0000050005057810 */ /* 0x000fe20007f5e0ff */
        /* <DEDUP_REMOVED lines=15> */
.L_x_800:
[----:B------:R-:W-:Y:S05]  /*4aa0*/  BSYNC.RECONVERGENT B1 ;  /* 0x0000000000017941 */ /* 0x000fea0003800200 */
.L_x_799:
[----:B------:R-:W-:-:S07]  /*4ab0*/  IMAD.X R4, RZ, RZ, R4, P2 ;  /* 0x000000ffff047224 */ /* 0x000fce00010e0604 */
.L_x_768:
        /* <DEDUP_REMOVED lines=25> */
.L_x_807:
[----:B------:R-:W-:-:S05]  /*4c50*/  IMAD.MOV.U32 R6, RZ, RZ, R16 ;  /* 0x000000ffff067224 */ /* 0x000fca00078e0010 */
[----:B------:R-:W2:Y:S01]  /*4c60*/  LDG.E.CONSTANT R19, desc[UR10][R6.64] ;  /* 0x0000000a06137981 */ /* 0x000ea2000c1e9900 */
[----:B------:R-:W-:Y:S01]  /*4c70*/  VIADD R11, R11, 0x1 ;  /* 0x000000010b0b7836 */ /* 0x000fe20000000000 */
[----:B------:R-:W-:Y:S01]  /*4c80*/  BSSY.RECONVERGENT B3, `(.L_x_805) ;  /* 0x0000014000037945 */ /* 0x000fe20003800200 */
[----:B------:R-:W-:-:S03]  /*4c90*/  IADD3 R16, P3, PT, R6, 0x1000, RZ ;  /* 0x0000100006107810 */ /* 0x000fc60007f7e0ff */
[----:B------:R-:W-:Y:S02]  /*4ca0*/  ISETP.NE.AND P2, PT, R11, RZ, PT ;  /* 0x000000ff0b00720c */ /* 0x000fe40003f45270 */
[----:B--2---:R-:W-:-:S13]  /*4cb0*/  FSETP.GEU.AND P0, PT, R10, R19, PT ;  /* 0x000000130a00720b */ /* 0x004fda0003f0e000 */
[----:B------:R-:W-:Y:S05]  /*4cc0*/  @!P0 BRA `(.L_x_806) ;  /* 0x00000000003c8947 */ /* 0x000fea0003800000 */
[----:B------:R-:W2:Y:S01]  /*4cd0*/  LDG.E.64.CONSTANT R12, desc[UR10][R6.64+0x8] ;  /* 0x0000080a060c7981 */ /* 0x000ea2000c1e9b00 */
[----:B------:R-:W-:Y:S01]  /*4ce0*/  FSETP.GEU.AND P4, PT, R19, R10, PT ;  /* 0x0000000a1300720b */ /* 0x000fe20003f8e000 */
[----:B------:R-:W-:Y:S02]  /*4cf0*/  IMAD.MOV.U32 R15, RZ, RZ, R8 ;  /* 0x000000ffff0f7224 */ /* 0x000fe400078e0008 */
[----:B------:R-:W-:Y:S02]  /*4d00*/  IMAD.MOV.U32 R17, RZ, RZ, R9 ;  /* 0x000000ffff117224 */ /* 0x000fe400078e0009 */
[----:B------:R-:W-:Y:S02]  /*4d10*/  IMAD.MOV.U32 R14, RZ, RZ, R10 ;  /* 0x000000ffff0e7224 */ /* 0x000fe400078e000a */
[----:B------:R-:W-:-:S06]  /*4d20*/  IMAD.MOV.U32 R10, RZ, RZ, R19 ;  /* 0x000000ffff0a7224 */ /* 0x000fcc00078e0013 */
        /* <DEDUP_REMOVED lines=9> */
.L_x_806:
[----:B------:R-:W-:Y:S05]  /*4dc0*/  BSYNC.RECONVERGENT B3 ;  /* 0x0000000000037941 */ /* 0x000fea0003800200 */
.L_x_805:
[----:B------:R-:W-:Y:S02]  /*4dd0*/  IMAD.X R7, RZ, RZ, R7, P3 ;  /* 0x000000ffff077224 */ /* 0x000fe400018e0607 */
[----:B------:R-:W-:Y:S01]  /*4de0*/  VIADD R2, R2, 0x100 ;  /* 0x0000010002027836 */ /* 0x000fe20000000000 */
[----:B------:R-:W-:Y:S06]  /*4df0*/  @P2 BRA `(.L_x_807) ;  /* 0xfffffffc00942947 */ /* 0x000fec000383ffff */
.L_x_804:
[----:B------:R-:W-:Y:S05]  /*4e00*/  BSYNC.RECONVERGENT B2 ;  /* 0x0000000000027941 */ /* 0x000fea0003800200 */
.L_x_803:
        /* <DEDUP_REMOVED lines=9> */
.L_x_816:
[----:B------:R-:W2:Y:S04]  /*4ea0*/  LDG.E.CONSTANT R17, desc[UR10][R4.64+-0x3008] ;  /* 0xffcff80a04117981 */ /* 0x000ea8000c1e9900 */
[----:B------:R0:W5:Y:S04]  /*4eb0*/  LDG.E.CONSTANT R12, desc[UR10][R4.64+-0x2008] ;  /* 0xffdff80a040c7981 */ /* 0x000168000c1e9900 */
        /* <DEDUP_REMOVED lines=20> */
.L_x_809:
[----:B------:R-:W-:Y:S05]  /*5000*/  BSYNC.RECONVERGENT B2 ;  /* 0x0000000000027941 */ /* 0x000fea0003800200 */
.L_x_808:
        /* <DEDUP_REMOVED lines=18> */
.L_x_811:
[----:B------:R-:W-:Y:S05]  /*5130*/  BSYNC.RECONVERGENT B2 ;  /* 0x0000000000027941 */ /* 0x000fea0003800200 */
.L_x_810:
        /* <DEDUP_REMOVED lines=18> */
.L_x_813:
[----:B------:R-:W-:Y:S05]  /*5260*/  BSYNC.RECONVERGENT B2 ;  /* 0x0000000000027941 */ /* 0x000fea0003800200 */
.L_x_812:
        /* <DEDUP_REMOVED lines=18> */
.L_x_815:
[----:B------:R-:W-:Y:S05]  /*5390*/  BSYNC.RECONVERGENT B2 ;  /* 0x0000000000027941 */ /* 0x000fea0003800200 */
.L_x_814:
[----:B------:R-:W-:Y:S01]  /*53a0*/  VIADD R2, R2, 0x400 ;  /* 0x0000040002027836 */ /* 0x000fe20000000000 */
[----:B------:R-:W-:-:S04]  /*53b0*/  IADD3 R4, P1, PT, R4, 0x4000, RZ ;  /* 0x0000400004047810 */ /* 0x000fc80007f3e0ff */
[----:B------:R-:W-:Y:S01]  /*53c0*/  ISETP.GE.AND P0, PT, R2, R3, PT ;  /* 0x000000030200720c */ /* 0x000fe20003f06270 */
[----:B------:R-:W-:-:S12]  /*53d0*/  IMAD.X R5, RZ, RZ, R5, P1 ;  /* 0x000000ffff057224 */ /* 0x000fd800008e0605 */
[----:B------:R-:W-:Y:S05]  /*53e0*/  @!P0 BRA `(.L_x_816) ;  /* 0xfffffff800ac8947 */ /* 0x000fea000383ffff */
.L_x_802:
[----:B------:R-:W-:Y:S05]  /*53f0*/  BSYNC.RECONVERGENT B1 ;  /* 0x0000000000017941 */ /* 0x000fea0003800200 */
.L_x_801:
[----:B------:R-:W0:Y:S01]  /*5400*/  S2R R13, SR_LANEID ;  /* 0x00000000000d7919 */ /* 0x000e220000000000 */
[----:B------:R-:W-:Y:S01]  /*5410*/  BSSY.RECONVERGENT B1, `(.L_x_817) ;  /* 0x0000015000017945 */ /* 0x000fe20003800200 */
[----:B------:R-:W-:Y:S01]  /*5420*/  IMAD.MOV.U32 R2, RZ, RZ, R10 ;  /* 0x000000ffff027224 */ /* 0x000fe200078e000a */
[----:B------:R-:W1:Y:S01]  /*5430*/  SHFL.DOWN PT, R3, R10, 0x1, 0x1f ;  /* 0x08201f000a037f89 */ /* 0x000e6200000e0000 */
[----:B------:R-:W-:Y:S02]  /*5440*/  IMAD.MOV.U32 R4, RZ, RZ, R8 ;  /* 0x000000ffff047224 */ /* 0x000fe400078e0008 */
[----:B------:R-:W-:Y:S01]  /*5450*/  IMAD.MOV.U32 R7, RZ, RZ, R9 ;  /* 0x000000ffff077224 */ /* 0x000fe200078e0009 */
[----:B------:R2:W3:Y:S04]  /*5460*/  SHFL.DOWN PT, R5, R8, 0x1, 0x1f ;  /* 0x08201f0008057f89 */ /* 0x0004e800000e0000 */
[----:B------:R2:W4:Y:S01]  /*5470*/  SHFL.DOWN PT, R6, R9, 0x1, 0x1f ;  /* 0x08201f0009067f89 */ /* 0x00052200000e0000 */
[----:B-1----:R-:W-:-:S04]  /*5480*/  FSETP.GEU.AND P0, PT, R10, R3, PT ;  /* 0x000000030a00720b */ /* 0x002fc80003f0e000 */
[----:B0-----:R-:W-:-:S13]  /*5490*/  ISETP.GT.OR P0, PT, R13, 0x1e, !P0 ;  /* 0x0000001e0d00780c */ /* 0x001fda0004704670 */
[----:B--234-:R-:W-:Y:S05]  /*54a0*/  @P0 BRA `(.L_x_818) ;  /* 0x00000000002c0947 */ /* 0x01cfea0003800000 */
        /* <DEDUP_REMOVED lines=11> */
.L_x_818:
[----:B------:R-:W-:Y:S05]  /*5560*/  BSYNC.RECONVERGENT B1 ;  /* 0x0000000000017941 */ /* 0x000fea0003800200 */
.L_x_817:
        /* <DEDUP_REMOVED lines=21> */
.L_x_820:
[----:B------:R-:W-:Y:S05]  /*56c0*/  BSYNC.RECONVERGENT B1 ;  /* 0x0000000000017941 */ /* 0x000fea0003800200 */
.L_x_819:
        /* <DEDUP_REMOVED lines=21> */
.L_x_822:
[----:B------:R-:W-:Y:S05]  /*5820*/  BSYNC.RECONVERGENT B1 ;  /* 0x0000000000017941 */ /* 0x000fea0003800200 */
.L_x_821:
        /* <DEDUP_REMOVED lines=21> */
.L_x_824:
[----:B------:R-:W-:Y:S05]  /*5980*/  BSYNC.RECONVERGENT B1 ;  /* 0x0000000000017941 */ /* 0x000fea0003800200 */
.L_x_823:
        /* <DEDUP_REMOVED lines=22> */
.L_x_826:
[----:B------:R-:W-:Y:S05]  /*5af0*/  BSYNC.RECONVERGENT B1 ;  /* 0x0000000000017941 */ /* 0x000fea0003800200 */
.L_x_825:
        /* <DEDUP_REMOVED lines=12> */
.L_x_828:
[----:B------:R-:W-:Y:S05]  /*5bc0*/  BSYNC.RECONVERGENT B1 ;  /* 0x0000000000017941 */ /* 0x000fea0003800200 */
.L_x_827:
        /* <DEDUP_REMOVED lines=31> */
.L_x_830:
[----:B------:R-:W-:Y:S05]  /*5dc0*/  BSYNC.RECONVERGENT B1 ;  /* 0x0000000000017941 */ /* 0x000fea0003800200 */
.L_x_829:
        /* <DEDUP_REMOVED lines=18> */
.L_x_832:
[----:B------:R-:W-:Y:S05]  /*5ef0*/  BSYNC.RECONVERGENT B1 ;  /* 0x0000000000017941 */ /* 0x000fea0003800200 */
.L_x_831:
        /* <DEDUP_REMOVED lines=18> */
.L_x_834:
[----:B------:R-:W-:Y:S05]  /*6020*/  BSYNC.RECONVERGENT B1 ;  /* 0x0000000000017941 */ /* 0x000fea0003800200 */
.L_x_833:
        /* <DEDUP_REMOVED lines=18> */
.L_x_836:
[----:B------:R-:W-:Y:S05]  /*6150*/  BSYNC.RECONVERGENT B1 ;  /* 0x0000000000017941 */ /* 0x000fea0003800200 */
.L_x_835:
        /* <DEDUP_REMOVED lines=18> */
.L_x_838:
[----:B------:R-:W-:Y:S05]  /*6280*/  BSYNC.RECONVERGENT B1 ;  /* 0x0000000000017941 */ /* 0x000fea0003800200 */
.L_x_837:
        /* <DEDUP_REMOVED lines=18> */
.L_x_840:
[----:B------:R-:W-:Y:S05]  /*63b0*/  BSYNC.RECONVERGENT B1 ;  /* 0x0000000000017941 */ /* 0x000fea0003800200 */
.L_x_839:
[----:B------:R-:W-:Y:S01]  /*63c0*/  FSETP.GEU.AND P0, PT, R7, R0, PT ;  /* 0x000000000700720b */ /* 0x000fe20003f0e000 */
[----:B------:R-:W-:Y:S02]  /*63d0*/  IMAD.MOV.U32 R2, RZ, RZ, R7 ;  /* 0x000000ffff027224 */ /* 0x000fe400078e0007 */
[----:B------:R-:W-:Y:S02]  /*63e0*/  IMAD.MOV.U32 R3, RZ, RZ, R9 ;  /* 0x000000ffff037224 */ /* 0x000fe400078e0009 */
[----:B------:R-:W-:-:S08]  /*63f0*/  IMAD.MOV.U32 R4, RZ, RZ, R8 ;  /* 0x000000ffff047224 */ /* 0x000fd000078e0008 */
        /* <DEDUP_REMOVED lines=13> */
.L_x_723:
[----:B------:R-:W-:Y:S05]  /*64d0*/  BSYNC.RECONVERGENT B0 ;  /* 0x0000000000007941 */ /* 0x000fea0003800200 */
.L_x_690:
[----:B------:R-:W-:Y:S05]  /*64e0*/  @P1 EXIT ;  /* 0x000000000000194d */ /* 0x000fea0003800000 */
[----:B0-----:R-:W0:Y:S01]  /*64f0*/  LDC.64 R6, c[0x0][0x388] ;  /* 0x0000e200ff067b82 */ /* 0x001e220000000a00 */
[----:B------:R-:W-:Y:S02]  /*6500*/  IMAD.MOV.U32 R5, RZ, RZ, R4 ;  /* 0x000000ffff057224 */ /* 0x000fe400078e0004 */
[----:B------:R-:W-:-:S05]  /*6510*/  IMAD.MOV.U32 R4, RZ, RZ, R3 ;  /* 0x000000ffff047224 */ /* 0x000fca00078e0003 */
[----:B0-----:R-:W-:Y:S04]  /*6520*/  STG.E.64 desc[UR10][R6.64+0x8], R4 ;  /* 0x0000080406007986 */ /* 0x001fe8000c101b0a */
[----:B------:R-:W-:Y:S01]  /*6530*/  STG.E desc[UR10][R6.64], R2 ;  /* 0x0000000206007986 */ /* 0x000fe2000c10190a */
[----:B------:R-:W-:Y:S05]  /*6540*/  EXIT ;  /* 0x000000000000794d */ /* 0x000fea0003800000 */
.L_x_841:
        /* <DEDUP_REMOVED lines=11> */
.L_x_1597:


//--------------------- .text._ZN6thrust24THRUST_300001_SM_1000_NS8cuda_cub4core6detail13_kernel_agentINS1_8__reduce10DrainAgentIlEEJN3cub18CUB_300001_SM_10009GridQueueIyEElEEEvDpT0_ --------------------------
	.section	.text._ZN6thrust24THRUST_300001_SM_1000_NS8cuda_cub4core6detail13_kernel_agentINS1_8__reduce10DrainAgentIlEEJN3cub18CUB_300001_SM_10009GridQueueIyEElEEEvDpT0_,"ax",@progbits
	.align	128
        .global         _ZN6thrust24THRUST_300001_SM_1000_NS8cuda_cub4core6detail13_kernel_agentINS1_8__reduce10DrainAgentIlEEJN3cub18CUB_300001_SM_10009GridQueueIyEElEEEvDpT0_
        .type           _ZN6thrust24THRUST_300001_SM_1000_NS8cuda_cub4core6detail13_kernel_agentINS1_8__reduce10DrainAgentIlEEJN3cub18CUB_300001_SM_10009GridQueueIyEElEEEvDpT0_,@function
        .size           _ZN6thrust24THRUST_300001_SM_1000_NS8cuda_cub4core6detail13_kernel_agentINS1_8__reduce10DrainAgentIlEEJN3cub18CUB_300001_SM_10009GridQueueIyEElEEEvDpT0_,(.L_x_1598 - _ZN6thrust24THRUST_300001_SM_1000_NS8cuda_cub4core6detail13_kernel_agentINS1_8__reduce10DrainAgentIlEEJN3cub18CUB_300001_SM_10009GridQueueIyEElEEEvDpT0_)
        .other          _ZN6thrust24THRUST_300001_SM_1000_NS8cuda_cub4core6detail13_kernel_agentINS1_8__reduce10DrainAgentIlEEJN3cub18CUB_300001_SM_10009GridQueueIyEElEEEvDpT0_,@"STO_CUDA_ENTRY STV_DEFAULT"
_ZN6thrust24THRUST_300001_SM_1000_NS8cuda_cub4core6detail13_kernel_agentINS1_8__reduce10DrainAgentIlEEJN3cub18CUB_300001_SM_10009GridQueueIyEElEEEvDpT0_:
.text._ZN6thrust24THRUST_300001_SM_1000_NS8cuda_cub4core6detail13_kernel_agentINS1_8__reduce10DrainAgentIlEEJN3cub18CUB_300001_SM_10009GridQueueIyEElEEEvDpT0_:
[----:B------:R-:W-:Y:S08]  /*0000*/  LDC R1, c[0x0][0x37c] ;  /* 0x0000df00ff017b82 */ /* 0x000ff00000000800 */
[----:B------:R-:W0:Y:S01]  /*0010*/  LDC.64 R2, c[0x0][0x380] ;  /* 0x0000e000ff027b82 */ /* 0x000e220000000a00 */
[----:B------:R-:W0:Y:S07]  /*0020*/  LDCU.64 UR4, c[0x0][0x358] ;  /* 0x00006b00ff0477ac */ /* 0x000e2e0008000a00 */
[----:B------:R-:W1:Y:S01]  /*0030*/  LDC.64 R4, c[0x0][0x388] ;  /* 0x0000e200ff047b82 */ /* 0x000e620000000a00 */
[----:B0-----:R-:W-:Y:S04]  /*0040*/  STG.E.64 desc[UR4][R2.64+0x8], RZ ;  /* 0x000008ff02007986 */ /* 0x001fe8000c101b04 */
[----:B-1----:R-:W-:Y:S01]  /*0050*/  STG.E.64 desc[UR4][R2.64], R4 ;  /* 0x0000000402007986 */ /* 0x002fe2000c101b04 */
[----:B------:R-:W-:Y:S05]  /*0060*/  EXIT ;  /* 0x000000000000794d */ /* 0x000fea0003800000 */
.L_x_842:
        /* <DEDUP_REMOVED lines=9> */
.L_x_1598:


//--------------------- .text._ZN6thrust24THRUST_300001_SM_1000_NS8cuda_cub4core6detail13_kernel_agentINS1_8__reduce11ReduceAgentINS0_12zip_iteratorIN4cuda3std3__45tupleIJNS0_10device_ptrIfEENS0_17counting_iteratorIlNS0_11use_defaultESF_SF_EEEEEEEPNSB_IJflEEESJ_lNS1_9__extrema9arg_min_fIflNSA_4lessIfEEEEEEJSI_SK_lN3cub18CUB_300001_SM_100013GridEvenShareIlEENSS_9GridQueueIyEESP_EEEvDpT0_ --------------------------
	.section	.text._ZN6thrust24THRUST_300001_SM_1000_NS8cuda_cub4core6detail13_kernel_agentINS1_8__reduce11ReduceAgentINS0_12zip_iteratorIN4cuda3std3__45tupleIJNS0_10device_ptrIfEENS0_17counting_iteratorIlNS0_11use_defaultESF_SF_EEEEEEEPNSB_IJflEEESJ_lNS1_9__extrema9arg_min_fIflNSA_4lessIfEEEEEEJSI_SK_lN3cub18CUB_300001_SM_100013GridEvenShareIlEENSS_9GridQueueIyEESP_EEEvDpT0_,"ax",@progbits
	.align	128
        .global         _ZN6thrust24THRUST_300001_SM_1000_NS8cuda_cub4core6detail13_kernel_agentINS1_8__reduce11ReduceAgentINS0_12zip_iteratorIN4cuda3std3__45tupleIJNS0_10device_ptrIfEENS0_17counting_iteratorIlNS0_11use_defaultESF_SF_EEEEEEEPNSB_IJflEEESJ_lNS1_9__extrema9arg_min_fIflNSA_4lessIfEEEEEEJSI_SK_lN3cub18CUB_300001_SM_100013GridEvenShareIlEENSS_9GridQueueIyEESP_EEEvDpT0_
        .type           _ZN6thrust24THRUST_300001_SM_1000_NS8cuda_cub4core6detail13_kernel_agentINS1_8__reduce11ReduceAgentINS0_12zip_iteratorIN4cuda3std3__45tupleIJNS0_10device_ptrIfEENS0_17counting_iteratorIlNS0_11use_defaultESF_SF_EEEEEEEPNSB_IJflEEESJ_lNS1_9__extrema9arg_min_fIflNSA_4lessIfEEEEEEJSI_SK_lN3cub18CUB_300001_SM_100013GridEvenShareIlEENSS_9GridQueueIyEESP_EEEvDpT0_,@function
        .size           _ZN6thrust24THRUST_300001_SM_1000_NS8cuda_cub4core6detail13_kernel_agentINS1_8__reduce11ReduceAgentINS0_12zip_iteratorIN4cuda3std3__45tupleIJNS0_10device_ptrIfEENS0_17counting_iteratorIlNS0_11use_defaultESF_SF_EEEEEEEPNSB_IJflEEESJ_lNS1_9__extrema9arg_min_fIflNSA_4lessIfEEEEEEJSI_SK_lN3cub18CUB_300001_SM_100013GridEvenShareIlEENSS_9GridQueueIyEESP_EEEvDpT0_,(.L_x_1599 - _ZN6thrust24THRUST_300001_SM_1000_NS8cuda_cub4core6detail13_kernel_agentINS1_8__reduce11ReduceAgentINS0_12zip_iteratorIN4cuda3std3__45tupleIJNS0_10device_ptrIfEENS0_17counting_iteratorIlNS0_11use_defaultESF_SF_EEEEEEEPNSB_IJflEEESJ_lNS1_9__extrema9arg_min_fIflNSA_4lessIfEEEEEEJSI_SK_lN3cub18CUB_300001_SM_100013GridEvenShareIlEENSS_9GridQueueIyEESP_EEEvDpT0_)
        .other          _ZN6thrust24THRUST_300001_SM_1000_NS8cuda_cub4core6detail13_kernel_agentINS1_8__reduce11ReduceAgentINS0_12zip_iteratorIN4cuda3std3__45tupleIJNS0_10device_ptrIfEENS0_17counting_iteratorIlNS0_11use_defaultESF_SF_EEEEEEEPNSB_IJflEEESJ_lNS1_9__extrema9arg_min_fIflNSA_4lessIfEEEEEEJSI_SK_lN3cub18CUB_300001_SM_100013GridEvenShareIlEENSS_9GridQueueIyEESP_EEEvDpT0_,@"STO_CUDA_ENTRY STV_DEFAULT"
_ZN6thrust24THRUST_300001_SM_1000_NS8cuda_cub4core6detail13_kernel_agentINS1_8__reduce11ReduceAgentINS0_12zip_iteratorIN4cuda3std3__45tupleIJNS0_10device_ptrIfEENS0_17counting_iteratorIlNS0_11use_defaultESF_SF_EEEEEEEPNSB_IJflEEESJ_lNS1_9__extrema9arg_min_fIflNSA_4lessIfEEEEEEJSI_SK_lN3cub18CUB_300001_SM_100013GridEvenShareIlEENSS_9GridQueueIyEESP_EEEvDpT0_:
.text._ZN6thrust24THRUST_300001_SM_1000_NS8cuda_cub4core6detail13_kernel_agentINS1_8__reduce11ReduceAgentINS0_12zip_iteratorIN4cuda3std3__45tupleIJNS0_10device_ptrIfEENS0_17counting_iteratorIlNS0_11use_defaultESF_SF_EEEEEEEPNSB_IJflEEESJ_lNS1_9__extrema9arg_min_fIflNSA_4lessIfEEEEEEJSI_SK_lN3cub18CUB_300001_SM_100013GridEvenShareIlEENSS_9GridQueueIyEESP_EEEvDpT0_:
        /* <DEDUP_REMOVED lines=18> */
[----:B------:R-:W-:Y:S01]  /*0120*/  IMAD.MOV.U32 R8, RZ, RZ, RZ ;  /* 0x000000ffff087224 */ /* 0x000fe200078e00ff */
[----:B------:R-:W-:Y:S02]  /*0130*/  CS2R R10, SRZ ;  /* 0x00000000000a7805 */ /* 0x000fe4000001ff00 */
        /* <DEDUP_REMOVED lines=12> */
.L_x_846:
[----:B------:R-:W-:Y:S05]  /*0200*/  BSYNC.RECONVERGENT B1 ;  /* 0x0000000000017941 */ /* 0x000fea0003800200 */
.L_x_845:
        /* <DEDUP_REMOVED lines=15> */
[C---:B0-----:R-:W-:Y:S02]  /*0300*/  IADD3 R16, P1, PT, R14.reuse, UR6, RZ ;  /* 0x000000060e107c10 */ /* 0x041fe4000ff3e0ff */
[C---:B------:R-:W-:Y:S02]  /*0310*/  LEA R13, P2, R14.reuse, UR4, 0x2 ;  /* 0x000000040e0d7c11 */ /* 0x040fe4000f8410ff */
[----:B------:R-:W-:Y:S02]  /*0320*/  IADD3.X R18, PT, PT, R3, UR7, RZ, P1, !PT ;  /* 0x0000000703127c10 */ /* 0x000fe40008ffe4ff */
[----:B------:R-:W-:-:S09]  /*0330*/  LEA.HI.X R14, R14, UR5, R3, 0x2, P2 ;  /* 0x000000050e0e7c11 */ /* 0x000fd200090f1403 */
.L_x_853:
[----:B------:R-:W-:Y:S02]  /*0340*/  IMAD.MOV.U32 R2, RZ, RZ, R13 ;  /* 0x000000ffff027224 */ /* 0x000fe400078e000d */
[----:B------:R-:W-:-:S05]  /*0350*/  IMAD.MOV.U32 R3, RZ, RZ, R14 ;  /* 0x000000ffff037224 */ /* 0x000fca00078e000e */
[----:B------:R-:W2:Y:S01]  /*0360*/  LDG.E R17, desc[UR10][R2.64] ;  /* 0x0000000a02117981 */ /* 0x000ea2000c1e1900 */
[----:B------:R-:W-:Y:S01]  /*0370*/  VIADD R4, R4, 0x1 ;  /* 0x0000000104047836 */ /* 0x000fe20000000000 */
[----:B------:R-:W-:Y:S01]  /*0380*/  BSSY.RECONVERGENT B3, `(.L_x_851) ;  /* 0x0000013000037945 */ /* 0x000fe20003800200 */
[----:B------:R-:W-:-:S03]  /*0390*/  IADD3 R13, P3, PT, R13, 0x400, RZ ;  /* 0x000004000d0d7810 */ /* 0x000fc60007f7e0ff */
[----:B------:R-:W-:Y:S02]  /*03a0*/  ISETP.NE.AND P2, PT, R4, RZ, PT ;  /* 0x000000ff0400720c */ /* 0x000fe40003f45270 */
[----:B--2--5:R-:W-:-:S13]  /*03b0*/  FSETP.GEU.AND P0, PT, R8, R17, PT ;  /* 0x000000110800720b */ /* 0x024fda0003f0e000 */
[----:B------:R-:W-:Y:S05]  /*03c0*/  @!P0 BRA `(.L_x_852) ;  /* 0x0000000000388947 */ /* 0x000fea0003800000 */
[----:B------:R-:W-:Y:S01]  /*03d0*/  FSETP.GEU.AND P4, PT, R17, R8, PT ;  /* 0x000000081100720b */ /* 0x000fe20003f8e000 */
[----:B------:R-:W-:Y:S02]  /*03e0*/  IMAD.MOV.U32 R3, RZ, RZ, R10 ;  /* 0x000000ffff037224 */ /* 0x000fe400078e000a */
[----:B------:R-:W-:Y:S02]  /*03f0*/  IMAD.MOV.U32 R5, RZ, RZ, R11 ;  /* 0x000000ffff057224 */ /* 0x000fe400078e000b */
[----:B------:R-:W-:Y:S02]  /*0400*/  IMAD.MOV.U32 R2, RZ, RZ, R8 ;  /* 0x000000ffff027224 */ /* 0x000fe400078e0008 */
[----:B------:R-:W-:Y:S02]  /*0410*/  IMAD.MOV.U32 R8, RZ, RZ, R17 ;  /* 0x000000ffff087224 */ /* 0x000fe400078e0011 */
[----:B------:R-:W-:Y:S02]  /*0420*/  IMAD.MOV.U32 R10, RZ, RZ, R16 ;  /* 0x000000ffff0a7224 */ /* 0x000fe400078e0010 */
[----:B------:R-:W-:-:S02]  /*0430*/  IMAD.MOV.U32 R11, RZ, RZ, R18 ;  /* 0x000000ffff0b7224 */ /* 0x000fc400078e0012 */
[CC--:B------:R-:W-:Y:S02]  /*0440*/  @P4 ISETP.GE.U32.AND P0, PT, R3.reuse, R16.reuse, PT ;  /* 0x000000100300420c */ /* 0x0c0fe40003f06070 */
[----:B------:R-:W-:Y:S02]  /*0450*/  @P4 ISETP.LT.U32.AND P1, PT, R3, R16, PT ;  /* 0x000000100300420c */ /* 0x000fe40003f21070 */
[CC--:B------:R-:W-:Y:S02]  /*0460*/  @P4 ISETP.GE.AND.EX P0, PT, R5.reuse, R18.reuse, PT, P0 ;  /* 0x000000120500420c */ /* 0x0c0fe40003f06300 */
[----:B------:R-:W-:Y:S02]  /*0470*/  @P4 ISETP.LT.AND.EX P1, PT, R5, R18, PT, P1 ;  /* 0x000000120500420c */ /* 0x000fe40003f21310 */
[----:B------:R-:W-:Y:S02]  /*0480*/  @P4 FSEL R8, R2, R17, !P0 ;  /* 0x0000001102084208 */ /* 0x000fe40004000000 */
[----:B------:R-:W-:-:S02]  /*0490*/  @P4 SEL R10, R3, R16, P1 ;  /* 0x00000010030a4207 */ /* 0x000fc40000800000 */
[----:B------:R-:W-:-:S07]  /*04a0*/  @P4 SEL R11, R5, R18, P1 ;  /* 0x00000012050b4207 */ /* 0x000fce0000800000 */
.L_x_852:
[----:B------:R-:W-:Y:S05]  /*04b0*/  BSYNC.RECONVERGENT B3 ;  /* 0x0000000000037941 */ /* 0x000fea0003800200 */
.L_x_851:
[----:B------:R-:W-:Y:S01]  /*04c0*/  IADD3 R16, P0, PT, R16, 0x100, RZ ;  /* 0x0000010010107810 */ /* 0x000fe20007f1e0ff */
[----:B------:R-:W-:Y:S02]  /*04d0*/  VIADD R12, R12, 0x100 ;  /* 0x000001000c0c7836 */ /* 0x000fe40000000000 */
[----:B------:R-:W-:Y:S02]  /*04e0*/  IMAD.X R14, RZ, RZ, R14, P3 ;  /* 0x000000ffff0e7224 */ /* 0x000fe400018e060e */
[----:B------:R-:W-:Y:S01]  /*04f0*/  IMAD.X R18, RZ, RZ, R18, P0 ;  /* 0x000000ffff127224 */ /* 0x000fe200000e0612 */
[----:B------:R-:W-:Y:S07]  /*0500*/  @P2 BRA `(.L_x_853) ;  /* 0xfffffffc008c2947 */ /* 0x000fee000383ffff */
.L_x_850:
[----:B------:R-:W-:Y:S05]  /*0510*/  BSYNC.RECONVERGENT B2 ;  /* 0x0000000000027941 */ /* 0x000fea0003800200 */
.L_x_849:
[----:B------:R-:W-:-:S13]  /*0520*/  ISETP.GE.U32.AND P0, PT, R15, 0x300, PT ;  /* 0x000003000f00780c */ /* 0x000fda0003f06070 */
[----:B------:R-:W-:Y:S05]  /*0530*/  @!P0 BRA `(.L_x_848) ;  /* 0x0000000400948947 */ /* 0x000fea0003800000 */
[----:B------:R-:W0:Y:S01]  /*0540*/  LDC.64 R4, c[0x0][0x380] ;  /* 0x0000e000ff047b82 */ /* 0x000e220000000a00 */
[----:B------:R-:W-:-:S07]  /*0550*/  VIADD R12, R12, 0x200 ;  /* 0x000002000c0c7836 */ /* 0x000fce0000000000 */
[----:B------:R-:W1:Y:S02]  /*0560*/  LDC.64 R2, c[0x0][0x388] ;  /* 0x0000e200ff027b82 */ /* 0x000e640000000a00 */
.L_x_862:
        /* <DEDUP_REMOVED lines=11> */
[----:B------:R-:W-:-:S02]  /*0620*/  IMAD.MOV.U32 R18, RZ, RZ, R10 ;  /* 0x000000ffff127224 */ /* 0x000fc400078e000a */
[----:B------:R-:W-:Y:S02]  /*0630*/  IMAD.MOV.U32 R21, RZ, RZ, R11 ;  /* 0x000000ffff157224 */ /* 0x000fe400078e000b */
[----:B------:R-:W-:Y:S02]  /*0640*/  IMAD.MOV.U32 R20, RZ, RZ, R8 ;  /* 0x000000ffff147224 */ /* 0x000fe400078e0008 */
[----:B------:R-:W-:Y:S02]  /*0650*/  VIADD R19, R12, 0xffffff00 ;  /* 0xffffff000c137836 */ /* 0x000fe40000000000 */
[----:B------:R-:W-:Y:S01]  /*0660*/  IMAD.X R22, R22, 0x1, R3, P1 ;  /* 0x0000000116167824 */ /* 0x000fe200008e0603 */
[----:B--2---:R-:W-:-:S13]  /*0670*/  FSETP.GEU.AND P0, PT, R8, R25, PT ;  /* 0x000000190800720b */ /* 0x004fda0003f0e000 */
        /* <DEDUP_REMOVED lines=12> */
.L_x_855:
[----:B------:R-:W-:Y:S05]  /*0740*/  BSYNC.RECONVERGENT B2 ;  /* 0x0000000000027941 */ /* 0x000fea0003800200 */
.L_x_854:
[----:B-----5:R-:W-:Y:S01]  /*0750*/  FSETP.GEU.AND P0, PT, R20, R15, PT ;  /* 0x0000000f1400720b */ /* 0x020fe20003f0e000 */
[----:B------:R-:W-:Y:S01]  /*0760*/  BSSY.RECONVERGENT B2, `(.L_x_856) ;  /* 0x0000013000027945 */ /* 0x000fe20003800200 */
[----:B------:R-:W-:Y:S01]  /*0770*/  SHF.R.S32.HI R8, RZ, 0x1f, R19 ;  /* 0x0000001fff087819 */ /* 0x000fe20000011413 */
[----:B------:R-:W-:Y:S01]  /*0780*/  IMAD.MOV.U32 R11, RZ, RZ, R18 ;  /* 0x000000ffff0b7224 */ /* 0x000fe200078e0012 */
[----:B------:R-:W-:Y:S01]  /*0790*/  IADD3 R17, P1, P2, R19, R2, R7 ;  /* 0x0000000213117210 */ /* 0x000fe20007a3e007 */
[----:B------:R-:W-:-:S03]  /*07a0*/  IMAD.MOV.U32 R19, RZ, RZ, R21 ;  /* 0x000000ffff137224 */ /* 0x000fc600078e0015 */
[----:B------:R-:W-:Y:S01]  /*07b0*/  IADD3.X R10, PT, PT, R8, R3, RZ, P1, P2 ;  /* 0x00000003080a7210 */ /* 0x000fe20000fe44ff */
[----:B------:R-:W-:-:S04]  /*07c0*/  IMAD.MOV.U32 R8, RZ, RZ, R20 ;  /* 0x000000ffff087224 */ /* 0x000fc800078e0014 */
        /* <DEDUP_REMOVED lines=12> */
.L_x_857:
[----:B------:R-:W-:Y:S05]  /*0890*/  BSYNC.RECONVERGENT B2 ;  /* 0x0000000000027941 */ /* 0x000fea0003800200 */
.L_x_856:
[----:B------:R-:W-:Y:S01]  /*08a0*/  FSETP.GEU.AND P0, PT, R8, R13, PT ;  /* 0x0000000d0800720b */ /* 0x000fe20003f0e000 */
[C---:B------:R-:W-:Y:S01]  /*08b0*/  VIADD R10, R12.reuse, 0x100 ;  /* 0x000001000c0a7836 */ /* 0x040fe20000000000 */
[----:B------:R-:W-:Y:S01]  /*08c0*/  SHF.R.S32.HI R16, RZ, 0x1f, R12 ;  /* 0x0000001fff107819 */ /* 0x000fe2000001140c */
[----:B------:R-:W-:Y:S01]  /*08d0*/  BSSY.RECONVERGENT B2, `(.L_x_858) ;  /* 0x0000013000027945 */ /* 0x000fe20003800200 */
[----:B------:R-:W-:Y:S01]  /*08e0*/  IADD3 R20, P1, P2, R12, R2, R7 ;  /* 0x000000020c147210 */ /* 0x000fe20007a3e007 */
[----:B------:R-:W-:Y:S02]  /*08f0*/  IMAD.MOV.U32 R17, RZ, RZ, R11 ;  /* 0x000000ffff117224 */ /* 0x000fe400078e000b */
[----:B------:R-:W-:Y:S01]  /*0900*/  IMAD.MOV.U32 R18, RZ, RZ, R19 ;  /* 0x000000ffff127224 */ /* 0x000fe200078e0013 */
[----:B------:R-:W-:Y:S01]  /*0910*/  IADD3.X R22, PT, PT, R16, R3, RZ, P1, P2 ;  /* 0x0000000310167210 */ /* 0x000fe20000fe44ff */
[----:B------:R-:W-:Y:S01]  /*0920*/  IMAD.MOV.U32 R15, RZ, RZ, R8 ;  /* 0x000000ffff0f7224 */ /* 0x000fe200078e0008 */
[----:B------:R-:W-:-:S03]  /*0930*/  SHF.R.S32.HI R16, RZ, 0x1f, R10 ;  /* 0x0000001fff107819 */ /* 0x000fc6000001140a */
        /* <DEDUP_REMOVED lines=12> */
.L_x_859:
[----:B------:R-:W-:Y:S05]  /*0a00*/  BSYNC.RECONVERGENT B2 ;  /* 0x0000000000027941 */ /* 0x000fea0003800200 */
.L_x_858:
[----:B------:R-:W-:Y:S01]  /*0a10*/  FSETP.GEU.AND P0, PT, R15, R14, PT ;  /* 0x0000000e0f00720b */ /* 0x000fe20003f0e000 */
[----:B------:R-:W-:Y:S01]  /*0a20*/  BSSY.RECONVERGENT B2, `(.L_x_860) ;  /* 0x0000012000027945 */ /* 0x000fe20003800200 */
[----:B------:R-:W-:Y:S01]  /*0a30*/  IADD3 R20, P1, P2, R10, R2, R7 ;  /* 0x000000020a147210 */ /* 0x000fe20007a3e007 */
[----:B------:R-:W-:Y:S02]  /*0a40*/  IMAD.MOV.U32 R10, RZ, RZ, R17 ;  /* 0x000000ffff0a7224 */ /* 0x000fe400078e0011 */
[----:B------:R-:W-:Y:S01]  /*0a50*/  IMAD.MOV.U32 R11, RZ, RZ, R18 ;  /* 0x000000ffff0b7224 */ /* 0x000fe200078e0012 */
[----:B------:R-:W-:Y:S01]  /*0a60*/  IADD3.X R13, PT, PT, R16, R3, RZ, P1, P2 ;  /* 0x00000003100d7210 */ /* 0x000fe20000fe44ff */
[----:B------:R-:W-:-:S06]  /*0a70*/  IMAD.MOV.U32 R8, RZ, RZ, R15 ;  /* 0x000000ffff087224 */ /* 0x000fcc00078e000f */
        /* <DEDUP_REMOVED lines=12> */
.L_x_861:
[----:B------:R-:W-:Y:S05]  /*0b40*/  BSYNC.RECONVERGENT B2 ;  /* 0x0000000000027941 */ /* 0x000fea0003800200 */
.L_x_860:
[C---:B------:R-:W-:Y:S02]  /*0b50*/  VIADD R14, R12.reuse, 0x200 ;  /* 0x000002000c0e7836 */ /* 0x040fe40000000000 */
[----:B------:R-:W-:-:S03]  /*0b60*/  VIADD R12, R12, 0x400 ;  /* 0x000004000c0c7836 */ /* 0x000fc60000000000 */
[----:B------:R-:W-:-:S13]  /*0b70*/  ISETP.GE.AND P0, PT, R14, R9, PT ;  /* 0x000000090e00720c */ /* 0x000fda0003f06270 */
[----:B------:R-:W-:Y:S05]  /*0b80*/  @!P0 BRA `(.L_x_862) ;  /* 0xfffffff800788947 */ /* 0x000fea000383ffff */
.L_x_848:
[----:B------:R-:W-:Y:S05]  /*0b90*/  BSYNC.RECONVERGENT B1 ;  /* 0x0000000000017941 */ /* 0x000fea0003800200 */
.L_x_847:
[----:B------:R-:W-:-:S13]  /*0ba0*/  ISETP.GE.AND P0, PT, R9, 0x100, PT ;  /* 0x000001000900780c */ /* 0x000fda0003f06270 */
[----:B------:R-:W-:Y:S05]  /*0bb0*/  @!P0 BRA `(.L_x_863) ;  /* 0x00000010003c8947 */ /* 0x000fea0003800000 */
[----:B------:R-:W1:Y:S01]  /*0bc0*/  S2R R14, SR_LANEID ;  /* 0x00000000000e7919 */ /* 0x000e620000000000 */
[----:B------:R-:W-:Y:S01]  /*0bd0*/  BSSY.RECONVERGENT B1, `(.L_x_864) ;  /* 0x0000015000017945 */ /* 0x000fe20003800200 */
[----:B------:R-:W-:Y:S01]  /*0be0*/  IMAD.MOV.U32 R4, RZ, RZ, R10 ;  /* 0x000000ffff047224 */ /* 0x000fe200078e000a */
[----:B0----5:R-:W0:Y:S01]  /*0bf0*/  SHFL.DOWN PT, R3, R8, 0x1, 0x1f ;  /* 0x08201f0008037f89 */ /* 0x021e2200000e0000 */
[----:B------:R-:W-:Y:S02]  /*0c00*/  IMAD.MOV.U32 R9, RZ, RZ, R11 ;  /* 0x000000ffff097224 */ /* 0x000fe400078e000b */
[----:B------:R-:W-:Y:S01]  /*0c10*/  IMAD.MOV.U32 R2, RZ, RZ, R8 ;  /* 0x000000ffff027224 */ /* 0x000fe200078e0008 */
[----:B------:R2:W3:Y:S04]  /*0c20*/  SHFL.DOWN PT, R5, R10, 0x1, 0x1f ;  /* 0x08201f000a057f89 */ /* 0x0004e800000e0000 */
[----:B------:R2:W4:Y:S01]  /*0c30*/  SHFL.DOWN PT, R12, R11, 0x1, 0x1f ;  /* 0x08201f000b0c7f89 */ /* 0x00052200000e0000 */
[----:B0-----:R-:W-:-:S04]  /*0c40*/  FSETP.GEU.AND P0, PT, R8, R3, PT ;  /* 0x000000030800720b */ /* 0x001fc80003f0e000 */
[----:B-1----:R-:W-:-:S13]  /*0c50*/  ISETP.GT.OR P0, PT, R14, 0x1e, !P0 ;  /* 0x0000001e0e00780c */ /* 0x002fda0004704670 */
        /* <DEDUP_REMOVED lines=12> */
.L_x_865:
[----:B------:R-:W-:Y:S05]  /*0d20*/  BSYNC.RECONVERGENT B1 ;  /* 0x0000000000017941 */ /* 0x000fea0003800200 */
.L_x_864:
        /* <DEDUP_REMOVED lines=21> */
.L_x_867:
[----:B------:R-:W-:Y:S05]  /*0e80*/  BSYNC.RECONVERGENT B1 ;  /* 0x0000000000017941 */ /* 0x000fea0003800200 */
.L_x_866:
        /* <DEDUP_REMOVED lines=21> */
.L_x_869:
[----:B------:R-:W-:Y:S05]  /*0fe0*/  BSYNC.RECONVERGENT B1 ;  /* 0x0000000000017941 */ /* 0x000fea0003800200 */
.L_x_868:
        /* <DEDUP_REMOVED lines=21> */
.L_x_871:
[----:B------:R-:W-:Y:S05]  /*1140*/  BSYNC.RECONVERGENT B1 ;  /* 0x0000000000017941 */ /* 0x000fea0003800200 */
.L_x_870:
        /* <DEDUP_REMOVED lines=22> */
.L_x_873:
[----:B------:R-:W-:Y:S05]  /*12b0*/  BSYNC.RECONVERGENT B1 ;  /* 0x0000000000017941 */ /* 0x000fea0003800200 */
.L_x_872:
[----:B------:R-:W-:Y:S04]  /*12c0*/  BSSY.RECONVERGENT B1, `(.L_x_874) ;  /* 0x000000c000017945 */ /* 0x000fe80003800200 */
[----:B------:R-:W-:Y:S05]  /*12d0*/  @P3 BRA `(.L_x_875) ;  /* 0x0000000000283947 */ /* 0x000fea0003800000 */
[----:B------:R-:W0:Y:S01]  /*12e0*/  S2R R8, SR_CgaCtaId ;  /* 0x0000000000087919 */ /* 0x000e220000008800 */
[----:B------:R-:W-:Y:S01]  /*12f0*/  MOV R7, 0x400 ;  /* 0x0000040000077802 */ /* 0x000fe20000000f00 */
[----:B------:R-:W-:Y:S01]  /*1300*/  IMAD.MOV.U32 R9, RZ, RZ, R2 ;  /* 0x000000ffff097224 */ /* 0x000fe200078e0002 */
[----:B------:R-:W-:-:S04]  /*1310*/  SHF.R.U32.HI R5, RZ, 0x1, R6 ;  /* 0x00000001ff057819 */ /* 0x000fc80000011606 */
[----:B------:R-:W-:Y:S02]  /*1320*/  LOP3.LUT R5, R5, 0x1f0, RZ, 0xc0, !PT ;  /* 0x000001f005057812 */ /* 0x000fe400078ec0ff */
[----:B0-----:R-:W-:-:S05]  /*1330*/  LEA R8, R8, R7, 0x18 ;  /* 0x0000000708087211 */ /* 0x001fca00078ec0ff */
[----:B------:R-:W-:Y:S02]  /*1340*/  IMAD.IADD R5, R5, 0x1, R8 ;  /* 0x0000000105057824 */ /* 0x000fe400078e0208 */
[----:B------:R-:W-:-:S03]  /*1350*/  IMAD.MOV.U32 R8, RZ, RZ, R3 ;  /* 0x000000ffff087224 */ /* 0x000fc600078e0003 */
[----:B------:R0:W-:Y:S04]  /*1360*/  STS [R5+0x8], R4 ;  /* 0x0000080405007388 */ /* 0x0001e80000000800 */
[----:B------:R0:W-:Y:S02]  /*1370*/  STS.64 [R5+0x10], R8 ;  /* 0x0000100805007388 */ /* 0x0001e40000000a00 */
.L_x_875:
[----:B------:R-:W-:Y:S05]  /*1380*/  BSYNC.RECONVERGENT B1 ;  /* 0x0000000000017941 */ /* 0x000fea0003800200 */
.L_x_874:
[----:B------:R-:W-:Y:S01]  /*1390*/  BAR.SYNC.DEFER_BLOCKING 0x0 ;  /* 0x0000000000007b1d */ /* 0x000fe20000010000 */
[----:B------:R-:W-:-:S13]  /*13a0*/  ISETP.NE.AND P2, PT, R6, RZ, PT ;  /* 0x000000ff0600720c */ /* 0x000fda0003f45270 */
[----:B------:R-:W-:Y:S05]  /*13b0*/  @P2 BRA `(.L_x_876) ;  /* 0x0000004400b42947 */ /* 0x000fea0003800000 */
[----:B------:R-:W1:Y:S01]  /*13c0*/  S2R R6, SR_CgaCtaId ;  /* 0x0000000000067919 */ /* 0x000e620000008800 */
[----:B0-----:R-:W-:Y:S01]  /*13d0*/  MOV R9, 0x400 ;  /* 0x0000040000097802 */ /* 0x001fe20000000f00 */
[----:B------:R-:W-:Y:S01]  /*13e0*/  BSSY.RECONVERGENT B1, `(.L_x_877) ;  /* 0x000001a000017945 */ /* 0x000fe20003800200 */
[----:B------:R-:W-:Y:S02]  /*13f0*/  IMAD.MOV.U32 R12, RZ, RZ, R4 ;  /* 0x000000ffff0c7224 */ /* 0x000fe400078e0004 */
[----:B------:R-:W-:Y:S01]  /*1400*/  IMAD.MOV.U32 R7, RZ, RZ, R2 ;  /* 0x000000ffff077224 */ /* 0x000fe200078e0002 */
[----:B-1----:R-:W-:Y:S01]  /*1410*/  LEA R9, R6, R9, 0x18 ;  /* 0x0000000906097211 */ /* 0x002fe200078ec0ff */
[----:B------:R-:W-:-:S04]  /*1420*/  IMAD.MOV.U32 R6, RZ, RZ, R3 ;  /* 0x000000ffff067224 */ /* 0x000fc800078e0003 */
        /* <DEDUP_REMOVED lines=21> */
.L_x_878:
[----:B------:R-:W-:Y:S05]  /*1580*/  BSYNC.RECONVERGENT B1 ;  /* 0x0000000000017941 */ /* 0x000fea0003800200 */
.L_x_877:
        /* <DEDUP_REMOVED lines=18> */
.L_x_880:
[----:B------:R-:W-:Y:S05]  /*16b0*/  BSYNC.RECONVERGENT B1 ;  /* 0x0000000000017941 */ /* 0x000fea0003800200 */
.L_x_879:
        /* <DEDUP_REMOVED lines=18> */
.L_x_882:
[----:B------:R-:W-:Y:S05]  /*17e0*/  BSYNC.RECONVERGENT B1 ;  /* 0x0000000000017941 */ /* 0x000fea0003800200 */
.L_x_881:
        /* <DEDUP_REMOVED lines=18> */
.L_x_884:
[----:B------:R-:W-:Y:S05]  /*1910*/  BSYNC.RECONVERGENT B1 ;  /* 0x0000000000017941 */ /* 0x000fea0003800200 */
.L_x_883:
        /* <DEDUP_REMOVED lines=18> */
.L_x_886:
[----:B------:R-:W-:Y:S05]  /*1a40*/  BSYNC.RECONVERGENT B1 ;  /* 0x0000000000017941 */ /* 0x000fea0003800200 */
.L_x_885:
        /* <DEDUP_REMOVED lines=18> */
.L_x_888:
[----:B------:R-:W-:Y:S05]  /*1b70*/  BSYNC.RECONVERGENT B1 ;  /* 0x0000000000017941 */ /* 0x000fea0003800200 */
.L_x_887:
        /* <DEDUP_REMOVED lines=19> */
.L_x_863:
[----:B0-----:R-:W-:Y:S01]  /*1cb0*/  LOP3.LUT R2, R6, 0x3e0, RZ, 0xc0, !PT ;  /* 0x000003e006027812 */ /* 0x001fe200078ec0ff */
[----:B------:R-:W-:Y:S01]  /*1cc0*/  BSSY.RECONVERGENT B1, `(.L_x_889) ;  /* 0x000001b000017945 */ /* 0x000fe20003800200 */
[----:B------:R-:W-:Y:S02]  /*1cd0*/  IMAD.MOV.U32 R14, RZ, RZ, R10 ;  /* 0x000000ffff0e7224 */ /* 0x000fe400078e000a */
[----:B------:R-:W-:Y:S02]  /*1ce0*/  IMAD.MOV.U32 R16, RZ, RZ, R11 ;  /* 0x000000ffff107224 */ /* 0x000fe400078e000b */
[----:B------:R-:W-:Y:S01]  /*1cf0*/  VIADD R4, R2, 0x20 ;  /* 0x0000002002047836 */ /* 0x000fe20000000000 */
[----:B------:R-:W-:-:S04]  /*1d00*/  LOP3.LUT R2, RZ, R2, RZ, 0x33, !PT ;  /* 0x00000002ff027212 */ /* 0x000fc800078e33ff */
[----:B------:R-:W-:Y:S01]  /*1d10*/  ISETP.GT.AND P0, PT, R4, R9, PT ;  /* 0x000000090400720c */ /* 0x000fe20003f04270 */
[----:B------:R-:W-:Y:S02]  /*1d20*/  IMAD.IADD R2, R9, 0x1, R2 ;  /* 0x0000000109027824 */ /* 0x000fe400078e0202 */
[----:B-----5:R-:W-:-:S03]  /*1d30*/  IMAD.MOV.U32 R4, RZ, RZ, R8 ;  /* 0x000000ffff047224 */ /* 0x020fc600078e0008 */
        /* <DEDUP_REMOVED lines=19> */
.L_x_890:
[----:B------:R-:W-:Y:S05]  /*1e70*/  BSYNC.RECONVERGENT B1 ;  /* 0x0000000000017941 */ /* 0x000fea0003800200 */
.L_x_889:
        /* <DEDUP_REMOVED lines=22> */
.L_x_892:
[----:B------:R-:W-:Y:S05]  /*1fe0*/  BSYNC.RECONVERGENT B1 ;  /* 0x0000000000017941 */ /* 0x000fea0003800200 */
.L_x_891:
        /* <DEDUP_REMOVED lines=22> */
.L_x_894:
[----:B------:R-:W-:Y:S05]  /*2150*/  BSYNC.RECONVERGENT B1 ;  /* 0x0000000000017941 */ /* 0x000fea0003800200 */
.L_x_893:
        /* <DEDUP_REMOVED lines=22> */
.L_x_896:
[----:B------:R-:W-:Y:S05]  /*22c0*/  BSYNC.RECONVERGENT B1 ;  /* 0x0000000000017941 */ /* 0x000fea0003800200 */
.L_x_895:
        /* <DEDUP_REMOVED lines=23> */
.L_x_898:
[----:B------:R-:W-:Y:S05]  /*2440*/  BSYNC.RECONVERGENT B1 ;  /* 0x0000000000017941 */ /* 0x000fea0003800200 */
.L_x_897:
[----:B------:R-:W-:Y:S04]  /*2450*/  BSSY.RECONVERGENT B1, `(.L_x_899) ;  /* 0x000000c000017945 */ /* 0x000fe80003800200 */
[----:B------:R-:W-:Y:S05]  /*2460*/  @P3 BRA `(.L_x_900) ;  /* 0x0000000000283947 */ /* 0x000fea0003800000 */
[----:B------:R-:W0:Y:S01]  /*2470*/  S2R R8, SR_CgaCtaId ;  /* 0x0000000000087919 */ /* 0x000e220000008800 */
[----:B------:R-:W-:Y:S01]  /*2480*/  MOV R7, 0x400 ;  /* 0x0000040000077802 */ /* 0x000fe20000000f00 */
[----:B------:R-:W-:Y:S01]  /*2490*/  IMAD.MOV.U32 R10, RZ, RZ, R3 ;  /* 0x000000ffff0a7224 */ /* 0x000fe200078e0003 */
[----:B------:R-:W-:Y:S01]  /*24a0*/  SHF.R.U32.HI R5, RZ, 0x1, R6 ;  /* 0x00000001ff057819 */ /* 0x000fe20000011606 */
[----:B------:R-:W-:-:S03]  /*24b0*/  IMAD.MOV.U32 R11, RZ, RZ, R2 ;  /* 0x000000ffff0b7224 */ /* 0x000fc600078e0002 */
[----:B------:R-:W-:Y:S02]  /*24c0*/  LOP3.LUT R5, R5, 0x1f0, RZ, 0xc0, !PT ;  /* 0x000001f005057812 */ /* 0x000fe400078ec0ff */
[----:B0-----:R-:W-:-:S05]  /*24d0*/  LEA R8, R8, R7, 0x18 ;  /* 0x0000000708087211 */ /* 0x001fca00078ec0ff */
[----:B------:R-:W-:-:S05]  /*24e0*/  IMAD.IADD R5, R5, 0x1, R8 ;  /* 0x0000000105057824 */ /* 0x000fca00078e0208 */
[----:B------:R0:W-:Y:S04]  /*24f0*/  STS.64 [R5+0x10], R10 ;  /* 0x0000100a05007388 */ /* 0x0001e80000000a00 */
[----:B------:R0:W-:Y:S02]  /*2500*/  STS [R5+0x8], R4 ;  /* 0x0000080405007388 */ /* 0x0001e40000000800 */
.L_x_900:
[----:B------:R-:W-:Y:S05]  /*2510*/  BSYNC.RECONVERGENT B1 ;  /* 0x0000000000017941 */ /* 0x000fea0003800200 */
.L_x_899:
[----:B------:R-:W-:Y:S01]  /*2520*/  BAR.SYNC.DEFER_BLOCKING 0x0 ;  /* 0x0000000000007b1d */ /* 0x000fe20000010000 */
[----:B------:R-:W-:-:S13]  /*2530*/  ISETP.NE.AND P2, PT, R6, RZ, PT ;  /* 0x000000ff0600720c */ /* 0x000fda0003f45270 */
[----:B------:R-:W-:Y:S05]  /*2540*/  @P2 BRA `(.L_x_876) ;  /* 0x0000003400502947 */ /* 0x000fea0003800000 */
[C---:B------:R-:W-:Y:S01]  /*2550*/  ISETP.GE.AND P0, PT, R9.reuse, 0x21, PT ;  /* 0x000000210900780c */ /* 0x040fe20003f06270 */
[----:B0-----:R-:W-:Y:S01]  /*2560*/  IMAD.MOV.U32 R5, RZ, RZ, R4 ;  /* 0x000000ffff057224 */ /* 0x001fe200078e0004 */
[C---:B------:R-:W-:Y:S01]  /*2570*/  ISETP.GE.AND P5, PT, R9.reuse, 0x41, PT ;  /* 0x000000410900780c */ /* 0x040fe20003fa6270 */
[----:B------:R-:W-:Y:S01]  /*2580*/  IMAD.MOV.U32 R11, RZ, RZ, R3 ;  /* 0x000000ffff0b7224 */ /* 0x000fe200078e0003 */
[C---:B------:R-:W-:Y:S01]  /*2590*/  ISETP.GE.AND P4, PT, R9.reuse, 0x61, PT ;  /* 0x000000610900780c */ /* 0x040fe20003f86270 */
[----:B------:R-:W-:Y:S01]  /*25a0*/  IMAD.MOV.U32 R8, RZ, RZ, R2 ;  /* 0x000000ffff087224 */ /* 0x000fe200078e0002 */
[----:B------:R-:W-:-:S07]  /*25b0*/  ISETP.GE.AND P3, PT, R9, 0x81, PT ;  /* 0x000000810900780c */ /* 0x000fce0003f66270 */
[----:B------:R-:W-:Y:S06]  /*25c0*/  @!P0 BRA `(.L_x_901) ;  /* 0x00000000005c8947 */ /* 0x000fec0003800000 */
        /* <DEDUP_REMOVED lines=22> */
.L_x_902:
[----:B------:R-:W-:Y:S05]  /*2730*/  BSYNC.RECONVERGENT B1 ;  /* 0x0000000000017941 */ /* 0x000fea0003800200 */
.L_x_901:
[----:B------:R-:W-:Y:S02]  /*2740*/  IMAD.MOV.U32 R2, RZ, RZ, R5 ;  /* 0x000000ffff027224 */ /* 0x000fe400078e0005 */
[----:B------:R-:W-:Y:S02]  /*2750*/  IMAD.MOV.U32 R7, RZ, RZ, R11 ;  /* 0x000000ffff077224 */ /* 0x000fe400078e000b */
[----:B------:R-:W-:Y:S01]  /*2760*/  IMAD.MOV.U32 R6, RZ, RZ, R8 ;  /* 0x000000ffff067224 */ /* 0x000fe200078e0008 */
        /* <DEDUP_REMOVED lines=23> */
.L_x_904:
[----:B------:R-:W-:Y:S05]  /*28e0*/  BSYNC.RECONVERGENT B1 ;  /* 0x0000000000017941 */ /* 0x000fea0003800200 */
.L_x_903:
[C---:B------:R-:W-:Y:S01]  /*28f0*/  ISETP.GE.AND P1, PT, R9.reuse, 0xa1, PT ;  /* 0x000000a10900780c */ /* 0x040fe20003f26270 */
[----:B------:R-:W-:Y:S01]  /*2900*/  IMAD.MOV.U32 R3, RZ, RZ, R2 ;  /* 0x000000ffff037224 */ /* 0x000fe200078e0002 */
[C---:B------:R-:W-:Y:S01]  /*2910*/  ISETP.GE.AND P5, PT, R9.reuse, 0xc1, PT ;  /* 0x000000c10900780c */ /* 0x040fe20003fa6270 */
[----:B------:R-:W-:Y:S01]  /*2920*/  IMAD.MOV.U32 R8, RZ, RZ, R6 ;  /* 0x000000ffff087224 */ /* 0x000fe200078e0006 */
[----:B------:R-:W-:Y:S01]  /*2930*/  ISETP.GE.AND P6, PT, R9, 0xe1, PT ;  /* 0x000000e10900780c */ /* 0x000fe20003fc6270 */
[----:B------:R-:W-:Y:S01]  /*2940*/  IMAD.MOV.U32 R9, RZ, RZ, R7 ;  /* 0x000000ffff097224 */ /* 0x000fe200078e0007 */
[----:B------:R-:W-:Y:S11]  /*2950*/  @!P4 BRA `(.L_x_905) ;  /* 0x00000000005cc947 */ /* 0x000ff60003800000 */
        /* <DEDUP_REMOVED lines=13> */
[----:B0-----:R-:W-:Y:S01]  /*2a30*/  @P4 ISETP.GE.U32.AND P0, PT, R7, R10, PT ;  /* 0x0000000a0700420c */ /* 0x001fe20003f06070 */
[----:B------:R-:W-:Y:S02]  /*2a40*/  IMAD.MOV.U32 R9, RZ, RZ, R10 ;  /* 0x000000ffff097224 */ /* 0x000fe400078e000a */
[----:B------:R-:W-:Y:S01]  /*2a50*/  IMAD.MOV.U32 R8, RZ, RZ, R11 ;  /* 0x000000ffff087224 */ /* 0x000fe200078e000b */
[----:B------:R-:W-:-:S04]  /*2a60*/  @P4 ISETP.GE.AND.EX P0, PT, R6, R11, PT, P0 ;  /* 0x0000000b0600420c */ /* 0x000fc80003f06300 */
[----:B------:R-:W-:Y:S02]  /*2a70*/  @P4 FSEL R3, R2, R5, !P0 ;  /* 0x0000000502034208 */ /* 0x000fe40004000000 */
[----:B------:R-:W-:-:S04]  /*2a80*/  @P4 ISETP.LT.U32.AND P0, PT, R7, R10, PT ;  /* 0x0000000a0700420c */ /* 0x000fc80003f01070 */
[----:B------:R-:W-:-:S04]  /*2a90*/  @P4 ISETP.LT.AND.EX P0, PT, R6, R11, PT, P0 ;  /* 0x0000000b0600420c */ /* 0x000fc80003f01300 */
[----:B------:R-:W-:Y:S02]  /*2aa0*/  @P4 SEL R9, R7, R10, P0 ;  /* 0x0000000a07094207 */ /* 0x000fe40000000000 */
[----:B------:R-:W-:-:S07]  /*2ab0*/  @P4 SEL R8, R6, R11, P0 ;  /* 0x0000000b06084207 */ /* 0x000fce0000000000 */
.L_x_906:
[----:B------:R-:W-:Y:S05]  /*2ac0*/  BSYNC.RECONVERGENT B1 ;  /* 0x0000000000017941 */ /* 0x000fea0003800200 */
.L_x_905:
        /* <DEDUP_REMOVED lines=26> */
.L_x_908:
[----:B------:R-:W-:Y:S05]  /*2c70*/  BSYNC.RECONVERGENT B1 ;  /* 0x0000000000017941 */ /* 0x000fea0003800200 */
.L_x_907:
        /* <DEDUP_REMOVED lines=8> */
[----:B0-----:R-:W-:Y:S01]  /*2d00*/  LEA R8, R4, R3, 0x18 ;  /* 0x0000000304087211 */ /* 0x001fe200078ec0ff */
[----:B------:R-:W-:Y:S02]  /*2d10*/  IMAD.MOV.U32 R3, RZ, RZ, R2 ;  /* 0x000000ffff037224 */ /* 0x000fe400078e0002 */
[----:B------:R-:W-:Y:S02]  /*2d20*/  IMAD.MOV.U32 R4, RZ, RZ, R6 ;  /* 0x000000ffff047224 */ /* 0x000fe400078e0006 */
        /* <DEDUP_REMOVED lines=15> */
.L_x_910:
[----:B------:R-:W-:Y:S05]  /*2e20*/  BSYNC.RECONVERGENT B1 ;  /* 0x0000000000017941 */ /* 0x000fea0003800200 */
.L_x_909:
        /* <DEDUP_REMOVED lines=26> */
.L_x_912:
[----:B------:R-:W-:Y:S05]  /*2fd0*/  BSYNC.RECONVERGENT B1 ;  /* 0x0000000000017941 */ /* 0x000fea0003800200 */
.L_x_911:
[----:B------:R-:W-:Y:S02]  /*2fe0*/  IMAD.MOV.U32 R4, RZ, RZ, R5 ;  /* 0x000000ffff047224 */ /* 0x000fe400078e0005 */
[----:B------:R-:W-:Y:S02]  /*2ff0*/  IMAD.MOV.U32 R3, RZ, RZ, R7 ;  /* 0x000000ffff037224 */ /* 0x000fe400078e0007 */
[----:B------:R-:W-:Y:S01]  /*3000*/  IMAD.MOV.U32 R2, RZ, RZ, R8 ;  /* 0x000000ffff027224 */ /* 0x000fe200078e0008 */
[----:B------:R-:W-:Y:S06]  /*3010*/  @!P6 BRA `(.L_x_876) ;  /* 0x00000028009ce947 */ /* 0x000fec0003800000 */
[----:B------:R-:W0:Y:S01]  /*3020*/  S2R R3, SR_CgaCtaId ;  /* 0x0000000000037919 */ /* 0x000e220000008800 */
[----:B------:R-:W-:Y:S01]  /*3030*/  MOV R2, 0x400 ;  /* 0x0000040000027802 */ /* 0x000fe20000000f00 */
[----:B------:R-:W-:-:S03]  /*3040*/  IMAD.MOV.U32 R4, RZ, RZ, R5 ;  /* 0x000000ffff047224 */ /* 0x000fc600078e0005 */
        /* <DEDUP_REMOVED lines=20> */
.L_x_844:
        /* <DEDUP_REMOVED lines=13> */
[----:B------:R-:W-:Y:S01]  /*3260*/  IMAD.U32 R13, RZ, RZ, UR14 ;  /* 0x0000000eff0d7e24 */ /* 0x000fe2000f8e00ff */
[----:B------:R-:W-:Y:S01]  /*3270*/  UMOV UR4, URZ ;  /* 0x000000ff00047c82 */ /* 0x000fe20008000000 */
[----:B------:R-:W-:Y:S01]  /*3280*/  IMAD.U32 R14, RZ, RZ, UR15 ;  /* 0x0000000fff0e7e24 */ /* 0x000fe2000f8e00ff */
[----:B------:R-:W-:Y:S01]  /*3290*/  BSSY.RECONVERGENT B1, `(.L_x_913) ;  /* 0x0000013000017945 */ /* 0x000fe20003800200 */
[----:B------:R-:W-:-:S02]  /*32a0*/  ISETP.LE.U32.AND P0, PT, R15, UR6, PT ;  /* 0x000000060f007c0c */ /* 0x000fc4000bf03070 */
[----:B------:R-:W-:Y:S02]  /*32b0*/  IADD3 R17, P4, PT, R7, R13, RZ ;  /* 0x0000000d07117210 */ /* 0x000fe40007f9e0ff */
[----:B--2---:R-:W-:-:S04]  /*32c0*/  FSETP.GEU.AND P1, PT, R4, R3, PT ;  /* 0x000000030400720b */ /* 0x004fc80003f2e000 */
[----:B------:R-:W-:Y:S01]  /*32d0*/  FSEL R3, R4, R3, !P1 ;  /* 0x0000000304037208 */ /* 0x000fe20004800000 */
[----:B------:R-:W-:-:S03]  /*32e0*/  VIADD R4, R5, 0x200 ;  /* 0x0000020005047836 */ /* 0x000fc60000000000 */
[----:B---3--:R-:W-:-:S04]  /*32f0*/  FSETP.GEU.AND P2, PT, R6, R3, PT ;  /* 0x000000030600720b */ /* 0x008fc80003f4e000 */
[----:B------:R-:W-:Y:S01]  /*3300*/  FSEL R3, R6, R3, !P2 ;  /* 0x0000000306037208 */ /* 0x000fe20005000000 */
[----:B------:R-:W-:-:S03]  /*3310*/  VIADD R6, R5, 0x100 ;  /* 0x0000010005067836 */ /* 0x000fc60000000000 */
[----:B----4-:R-:W-:Y:S01]  /*3320*/  FSETP.GEU.AND P3, PT, R3, R16, PT ;  /* 0x000000100300720b */ /* 0x010fe20003f6e000 */
[----:B------:R-:W-:-:S04]  /*3330*/  IMAD.MOV.U32 R7, RZ, RZ, R3 ;  /* 0x000000ffff077224 */ /* 0x000fc800078e0003 */
[----:B------:R-:W-:-:S05]  /*3340*/  @P2 SEL R4, R6, R5, !P1 ;  /* 0x0000000506042207 */ /* 0x000fca0004800000 */
[----:B------:R-:W-:-:S03]  /*3350*/  IMAD.MOV.U32 R6, RZ, RZ, R4 ;  /* 0x000000ffff067224 */ /* 0x000fc600078e0004 */
[----:B0-----:R-:W-:Y:S05]  /*3360*/  @!P3 BRA `(.L_x_914) ;  /* 0x000000000014b947 */ /* 0x001fea0003800000 */
[----:B------:R-:W-:Y:S01]  /*3370*/  FSETP.GEU.AND P1, PT, R16, R3, PT ;  /* 0x000000031000720b */ /* 0x000fe20003f2e000 */
[----:B------:R-:W-:Y:S02]  /*3380*/  IMAD.MOV.U32 R7, RZ, RZ, R16 ;  /* 0x000000ffff077224 */ /* 0x000fe400078e0010 */
[----:B------:R-:W-:-:S10]  /*3390*/  VIADD R6, R5, 0x300 ;  /* 0x0000030005067836 */ /* 0x000fd40000000000 */
[----:B------:R-:W-:Y:S02]  /*33a0*/  @P1 IMAD.MOV.U32 R7, RZ, RZ, R3 ;  /* 0x000000ffff071224 */ /* 0x000fe400078e0003 */
[----:B------:R-:W-:-:S07]  /*33b0*/  @P1 IMAD.MOV.U32 R6, RZ, RZ, R4 ;  /* 0x000000ffff061224 */ /* 0x000fce00078e0004 */
.L_x_914:
[----:B------:R-:W-:Y:S05]  /*33c0*/  BSYNC.RECONVERGENT B1 ;  /* 0x0000000000017941 */ /* 0x000fea0003800200 */
.L_x_913:
[----:B-----5:R-:W-:Y:S01]  /*33d0*/  FSETP.GEU.AND P1, PT, R7, R2, PT ;  /* 0x000000020700720b */ /* 0x020fe20003f2e000 */
[----:B------:R-:W-:Y:S01]  /*33e0*/  IMAD.X R4, RZ, RZ, R14, P4 ;  /* 0x000000ffff047224 */ /* 0x000fe200020e060e */
[----:B------:R-:W-:Y:S01]  /*33f0*/  LOP3.LUT R3, R5, 0x400, RZ, 0xfc, !PT ;  /* 0x0000040005037812 */ /* 0x000fe200078efcff */
[----:B------:R-:W-:Y:S01]  /*3400*/  BSSY.RECONVERGENT B1, `(.L_x_915) ;  /* 0x0000014000017945 */ /* 0x000fe20003800200 */
[-C--:B------:R-:W-:Y:S01]  /*3410*/  IADD3 R19, P3, PT, R6, R17.reuse, RZ ;  /* 0x0000001106137210 */ /* 0x080fe20007f7e0ff */
[----:B------:R-:W-:Y:S01]  /*3420*/  IMAD.MOV.U32 R9, RZ, RZ, R7 ;  /* 0x000000ffff097224 */ /* 0x000fe200078e0007 */
[----:B------:R-:W-:Y:S02]  /*3430*/  IADD3 R16, P2, PT, R3, R17, RZ ;  /* 0x0000001103107210 */ /* 0x000fe40007f5e0ff */
[----:B------:R-:W-:Y:S01]  /*3440*/  IADD3.X R18, PT, PT, R4, UR4, RZ, P3, !PT ;  /* 0x0000000404127c10 */ /* 0x000fe20009ffe4ff */
[----:B------:R-:W-:Y:S01]  /*3450*/  IMAD.MOV.U32 R8, RZ, RZ, R19 ;  /* 0x000000ffff087224 */ /* 0x000fe200078e0013 */
[----:B------:R-:W-:Y:S01]  /*3460*/  ISETP.GE.U32.AND.EX P0, PT, RZ, R12, PT, P0 ;  /* 0x0000000cff00720c */ /* 0x000fe20003f06100 */
[----:B------:R-:W-:-:S02]  /*3470*/  IMAD.X R17, RZ, RZ, R4, P2 ;  /* 0x000000ffff117224 */ /* 0x000fc400010e0604 */
[----:B------:R-:W-:Y:S01]  /*3480*/  IMAD.MOV.U32 R4, RZ, RZ, R18 ;  /* 0x000000ffff047224 */ /* 0x000fe200078e0012 */
[----:B------:R-:W-:Y:S09]  /*3490*/  @!P1 BRA `(.L_x_916) ;  /* 0x0000000000289947 */ /* 0x000ff20003800000 */
[----:B------:R-:W-:Y:S01]  /*34a0*/  FSETP.GEU.AND P2, PT, R2, R7, PT ;  /* 0x000000070200720b */ /* 0x000fe20003f4e000 */
[----:B------:R-:W-:Y:S02]  /*34b0*/  IMAD.U32 R4, RZ, RZ, UR4 ;  /* 0x00000004ff047e24 */ /* 0x000fe4000f8e00ff */
[----:B------:R-:W-:Y:S02]  /*34c0*/  IMAD.MOV.U32 R9, RZ, RZ, R2 ;  /* 0x000000ffff097224 */ /* 0x000fe400078e0002 */
[----:B------:R-:W-:-:S08]  /*34d0*/  IMAD.MOV.U32 R8, RZ, RZ, R16 ;  /* 0x000000ffff087224 */ /* 0x000fd000078e0010 */
[----:B------:R-:W-:-:S04]  /*34e0*/  @P2 ISETP.GE.U32.AND P1, PT, R6, R3, PT ;  /* 0x000000030600220c */ /* 0x000fc80003f26070 */
[----:B------:R-:W-:Y:S01]  /*34f0*/  @P2 ISETP.GE.AND.EX P1, PT, R4, RZ, PT, P1 ;  /* 0x000000ff0400220c */ /* 0x000fe20003f26310 */
[----:B------:R-:W-:-:S03]  /*3500*/  IMAD.MOV.U32 R4, RZ, RZ, R17 ;  /* 0x000000ffff047224 */ /* 0x000fc600078e0011 */
[----:B------:R-:W-:Y:S02]  /*3510*/  @P2 FSEL R9, R7, R2, !P1 ;  /* 0x0000000207092208 */ /* 0x000fe40004800000 */
[----:B------:R-:W-:Y:S02]  /*3520*/  @P2 SEL R8, R19, R16, !P1 ;  /* 0x0000001013082207 */ /* 0x000fe40004800000 */
[----:B------:R-:W-:-:S07]  /*3530*/  @P2 SEL R4, R18, R17, !P1 ;  /* 0x0000001112042207 */ /* 0x000fce0004800000 */
.L_x_916:
[----:B------:R-:W-:Y:S05]  /*3540*/  BSYNC.RECONVERGENT B1 ;  /* 0x0000000000017941 */ /* 0x000fea0003800200 */
.L_x_915:
[----:B------:R-:W-:Y:S05]  /*3550*/  @P0 BRA `(.L_x_917) ;  /* 0x0000001400200947 */ /* 0x000fea0003800000 */
        /* <DEDUP_REMOVED lines=20> */
.L_x_919:
[----:B------:R-:W-:Y:S05]  /*36a0*/  BSYNC.RECONVERGENT B1 ;  /* 0x0000000000017941 */ /* 0x000fea0003800200 */
.L_x_918:
        /* <DEDUP_REMOVED lines=12> */
[----:B------:R-:W0:Y:S01]  /*3770*/  LDCU.64 UR8, c[0x0][0x398] ;  /* 0x00007300ff0877ac */ /* 0x000e220008000a00 */
[----:B------:R-:W1:Y:S02]  /*3780*/  LDCU.128 UR12, c[0x0][0x380] ;  /* 0x00007000ff0c77ac */ /* 0x000e640008000c00 */
.L_x_933:
[----:B------:R-:W-:Y:S01]  /*3790*/  IADD3 R22, P0, PT, R5, R2, RZ ;  /* 0x0000000205167210 */ /* 0x000fe20007f1e0ff */
[----:B-1----:R-:W-:Y:S02]  /*37a0*/  IMAD.U32 R10, RZ, RZ, UR12 ;  /* 0x0000000cff0a7e24 */ /* 0x002fe4000f8e00ff */
[----:B------:R-:W-:Y:S02]  /*37b0*/  IMAD.U32 R11, RZ, RZ, UR13 ;  /* 0x0000000dff0b7e24 */ /* 0x000fe4000f8e00ff */
[----:B------:R-:W-:Y:S01]  /*37c0*/  IMAD.X R15, RZ, RZ, R3, P0 ;  /* 0x000000ffff0f7224 */ /* 0x000fe200000e0603 */
[----:B------:R-:W-:-:S04]  /*37d0*/  LEA R18, P0, R22, R10, 0x2 ;  /* 0x0000000a16127211 */ /* 0x000fc800078010ff */
[----:B------:R-:W-:-:S05]  /*37e0*/  LEA.HI.X R19, R22, R11, R15, 0x2, P0 ;  /* 0x0000000b16137211 */ /* 0x000fca00000f140f */
[----:B------:R-:W2:Y:S04]  /*37f0*/  LDG.E R24, desc[UR10][R18.64] ;  /* 0x0000000a12187981 */ /* 0x000ea8000c1e1900 */
[----:B------:R1:W5:Y:S04]  /*3800*/  LDG.E R20, desc[UR10][R18.64+0x400] ;  /* 0x0004000a12147981 */ /* 0x000368000c1e1900 */
[----:B------:R1:W5:Y:S04]  /*3810*/  LDG.E R17, desc[UR10][R18.64+0x800] ;  /* 0x0008000a12117981 */ /* 0x000368000c1e1900 */
[----:B------:R1:W5:Y:S04]  /*3820*/  LDG.E R2, desc[UR10][R18.64+0xc00] ;  /* 0x000c000a12027981 */ /* 0x000368000c1e1900 */
[----:B------:R1:W5:Y:S01]  /*3830*/  LDG.E R12, desc[UR10][R18.64+0x1000] ;  /* 0x0010000a120c7981 */ /* 0x000362000c1e1900 */
[----:B------:R-:W-:Y:S01]  /*3840*/  IMAD.U32 R13, RZ, RZ, UR14 ;  /* 0x0000000eff0d7e24 */ /* 0x000fe2000f8e00ff */
[----:B------:R-:W-:Y:S01]  /*3850*/  BSSY.RECONVERGENT B2, `(.L_x_921) ;  /* 0x0000014000027945 */ /* 0x000fe20003800200 */
[----:B------:R-:W-:-:S02]  /*3860*/  IMAD.U32 R14, RZ, RZ, UR15 ;  /* 0x0000000fff0e7e24 */ /* 0x000fc4000f8e00ff */
[----:B------:R-:W-:Y:S01]  /*3870*/  IMAD.MOV.U32 R21, RZ, RZ, R9 ;  /* 0x000000ffff157224 */ /* 0x000fe200078e0009 */
[----:B------:R-:W-:Y:S01]  /*3880*/  IADD3 R3, P1, PT, R22, R13, RZ ;  /* 0x0000000d16037210 */ /* 0x000fe20007f3e0ff */
[----:B------:R-:W-:Y:S02]  /*3890*/  IMAD.MOV.U32 R22, RZ, RZ, R8 ;  /* 0x000000ffff167224 */ /* 0x000fe400078e0008 */
[----:B------:R-:W-:Y:S02]  /*38a0*/  IMAD.MOV.U32 R23, RZ, RZ, R4 ;  /* 0x000000ffff177224 */ /* 0x000fe400078e0004 */
[----:B------:R-:W-:Y:S01]  /*38b0*/  IMAD.X R15, R15, 0x1, R14, P1 ;  /* 0x000000010f0f7824 */ /* 0x000fe200008e060e */
[----:B--2---:R-:W-:-:S13]  /*38c0*/  FSETP.GEU.AND P0, PT, R9, R24, PT ;  /* 0x000000180900720b */ /* 0x004fda0003f0e000 */
[----:B-1----:R-:W-:Y:S05]  /*38d0*/  @!P0 BRA `(.L_x_922) ;  /* 0x00000000002c8947 */ /* 0x002fea0003800000 */
        /* <DEDUP_REMOVED lines=11> */
.L_x_922:
[----:B0-----:R-:W-:Y:S05]  /*3990*/  BSYNC.RECONVERGENT B2 ;  /* 0x0000000000027941 */ /* 0x001fea0003800200 */
.L_x_921:
[----:B-----5:R-:W-:Y:S01]  /*39a0*/  FSETP.GEU.AND P0, PT, R21, R20, PT ;  /* 0x000000141500720b */ /* 0x020fe20003f0e000 */
[----:B------:R-:W-:Y:S01]  /*39b0*/  BSSY.RECONVERGENT B2, `(.L_x_923) ;  /* 0x0000012000027945 */ /* 0x000fe20003800200 */
[----:B------:R-:W-:Y:S01]  /*39c0*/  IADD3 R9, P1, PT, R3, 0x100, RZ ;  /* 0x0000010003097810 */ /* 0x000fe20007f3e0ff */
[----:B------:R-:W-:Y:S02]  /*39d0*/  IMAD.MOV.U32 R4, RZ, RZ, R21 ;  /* 0x000000ffff047224 */ /* 0x000fe400078e0015 */
[----:B------:R-:W-:Y:S02]  /*39e0*/  IMAD.MOV.U32 R18, RZ, RZ, R22 ;  /* 0x000000ffff127224 */ /* 0x000fe400078e0016 */
[----:B------:R-:W-:Y:S02]  /*39f0*/  IMAD.X R8, RZ, RZ, R15, P1 ;  /* 0x000000ffff087224 */ /* 0x000fe400008e060f */
[----:B------:R-:W-:-:S04]  /*3a00*/  IMAD.MOV.U32 R19, RZ, RZ, R23 ;  /* 0x000000ffff137224 */ /* 0x000fc800078e0017 */
        /* <DEDUP_REMOVED lines=12> */
.L_x_924:
[----:B------:R-:W-:Y:S05]  /*3ad0*/  BSYNC.RECONVERGENT B2 ;  /* 0x0000000000027941 */ /* 0x000fea0003800200 */
.L_x_923:
[----:B------:R-:W-:Y:S01]  /*3ae0*/  FSETP.GEU.AND P0, PT, R4, R17, PT ;  /* 0x000000110400720b */ /* 0x000fe20003f0e000 */
        /* <DEDUP_REMOVED lines=18> */
.L_x_926:
[----:B------:R-:W-:Y:S05]  /*3c10*/  BSYNC.RECONVERGENT B2 ;  /* 0x0000000000027941 */ /* 0x000fea0003800200 */
.L_x_925:
        /* <DEDUP_REMOVED lines=19> */
.L_x_928:
[----:B------:R-:W-:Y:S05]  /*3d50*/  BSYNC.RECONVERGENT B2 ;  /* 0x0000000000027941 */ /* 0x000fea0003800200 */
.L_x_927:
        /* <DEDUP_REMOVED lines=19> */
.L_x_930:
[----:B------:R-:W-:Y:S05]  /*3e90*/  BSYNC.RECONVERGENT B2 ;  /* 0x0000000000027941 */ /* 0x000fea0003800200 */
.L_x_929:
[----:B------:R-:W-:Y:S01]  /*3ea0*/  BAR.SYNC.DEFER_BLOCKING 0x0 ;  /* 0x0000000000007b1d */ /* 0x000fe20000010000 */
[----:B------:R-:W-:-:S05]  /*3eb0*/  ISETP.NE.AND P0, PT, R5, RZ, PT ;  /* 0x000000ff0500720c */ /* 0x000fca0003f05270 */
[----:B------:R-:W-:Y:S08]  /*3ec0*/  BSSY.RECONVERGENT B2, `(.L_x_931) ;  /* 0x000000c000027945 */ /* 0x000ff00003800200 */
[----:B------:R-:W-:Y:S05]  /*3ed0*/  @P0 BRA `(.L_x_932) ;  /* 0x0000000000280947 */ /* 0x000fea0003800000 */
[----:B------:R-:W-:Y:S02]  /*3ee0*/  IMAD.MOV.U32 R18, RZ, RZ, 0x500 ;  /* 0x00000500ff127424 */ /* 0x000fe400078e00ff */
[----:B------:R-:W-:-:S05]  /*3ef0*/  IMAD.MOV.U32 R19, RZ, RZ, 0x0 ;  /* 0x00000000ff137424 */ /* 0x000fca00078e00ff */
[----:B------:R-:W2:Y:S01]  /*3f00*/  ATOMG.E.ADD.64.STRONG.GPU PT, R2, desc[UR10][R6.64], R18 ;  /* 0x80000012060279a8 */ /* 0x000ea200081ef50a */
[----:B------:R-:W0:Y:S01]  /*3f10*/  S2UR UR5, SR_CgaCtaId ;  /* 0x00000000000579c3 */ /* 0x000e220000008800 */
[----:B------:R-:W-:Y:S02]  /*3f20*/  UMOV UR4, 0x400 ;  /* 0x0000040000047882 */ /* 0x000fe40000000000 */
[----:B0-----:R-:W-:-:S06]  /*3f30*/  ULEA UR4, UR5, UR4, 0x18 ;  /* 0x0000000405047291 */ /* 0x001fcc000f8ec0ff */
[----:B------:R-:W-:Y:S01]  /*3f40*/  IMAD.U32 R16, RZ, RZ, UR4 ;  /* 0x00000004ff107e24 */ /* 0x000fe2000f8e00ff */
[----:B--2---:R-:W-:-:S05]  /*3f50*/  IADD3 R2, P0, PT, R2, UR6, RZ ;  /* 0x0000000602027c10 */ /* 0x004fca000ff1e0ff */
[----:B------:R-:W-:-:S05]  /*3f60*/  IMAD.X R3, RZ, RZ, R3, P0 ;  /* 0x000000ffff037224 */ /* 0x000fca00000e0603 */
[----:B------:R0:W-:Y:S03]  /*3f70*/  STS.64 [R16+0x98], R2 ;  /* 0x0000980210007388 */ /* 0x0001e60000000a00 */
.L_x_932:
[----:B------:R-:W-:Y:S05]  /*3f80*/  BSYNC.RECONVERGENT B2 ;  /* 0x0000000000027941 */ /* 0x000fea0003800200 */
.L_x_931:
[----:B------:R-:W-:Y:S01]  /*3f90*/  BAR.SYNC.DEFER_BLOCKING 0x0 ;  /* 0x0000000000007b1d */ /* 0x000fe20000010000 */
[----:B------:R-:W-:Y:S02]  /*3fa0*/  IMAD.U32 R15, RZ, RZ, UR8 ;  /* 0x00000008ff0f7e24 */ /* 0x000fe4000f8e00ff */
[----:B------:R-:W-:-:S03]  /*3fb0*/  IMAD.U32 R12, RZ, RZ, UR9 ;  /* 0x00000009ff0c7e24 */ /* 0x000fc6000f8e00ff */
[----:B0-----:R-:W0:Y:S02]  /*3fc0*/  LDS.64 R2, [R16+0x98] ;  /* 0x0000980010027984 */ /* 0x001e240000000a00 */
[----:B0-----:R-:W-:-:S04]  /*3fd0*/  IADD3 R18, P1, PT, R2, 0x500, RZ ;  /* 0x0000050002127810 */ /* 0x001fc80007f3e0ff */
[----:B------:R-:W-:Y:S01]  /*3fe0*/  ISETP.GT.U32.AND P0, PT, R18, R15, PT ;  /* 0x0000000f1200720c */ /* 0x000fe20003f04070 */
[----:B------:R-:W-:-:S05]  /*3ff0*/  IMAD.X R17, RZ, RZ, R3, P1 ;  /* 0x000000ffff117224 */ /* 0x000fca00008e0603 */
[----:B------:R-:W-:-:S13]  /*4000*/  ISETP.GT.AND.EX P0, PT, R17, R12, PT, P0 ;  /* 0x0000000c1100720c */ /* 0x000fda0003f04300 */
[----:B------:R-:W-:Y:S05]  /*4010*/  @!P0 BRA `(.L_x_933) ;  /* 0xfffffff400dc8947 */ /* 0x000fea000383ffff */
[----:B------:R-:W-:Y:S05]  /*4020*/  BSYNC.RECONVERGENT B1 ;  /* 0x0000000000017941 */ /* 0x000fea0003800200 */
.L_x_920:
        /* <DEDUP_REMOVED lines=8> */
[----:B------:R-:W-:Y:S03]  /*40b0*/  BSSY.RECONVERGENT B2, `(.L_x_935) ;  /* 0x000002d000027945 */ /* 0x000fe60003800200 */
[----:B------:R-:W-:Y:S01]  /*40c0*/  IADD3 R16, PT, PT, -R2, R15, R16 ;  /* 0x0000000f02107210 */ /* 0x000fe20007ffe110 */
[----:B------:R-:W-:-:S03]  /*40d0*/  IMAD.MOV.U32 R15, RZ, RZ, R5 ;  /* 0x000000ffff0f7224 */ /* 0x000fc600078e0005 */
        /* <DEDUP_REMOVED lines=8> */
[----:B------:R-:W-:Y:S02]  /*4160*/  IADD3 R20, P0, PT, R18, R13, RZ ;  /* 0x0000000d12147210 */ /* 0x000fe40007f1e0ff */
[----:B------:R-:W-:Y:S02]  /*4170*/  LOP3.LUT R6, R6, 0x3, RZ, 0xc0, !PT ;  /* 0x0000000306067812 */ /* 0x000fe400078ec0ff */
[----:B------:R-:W-:Y:S01]  /*4180*/  LEA.HI.X R18, R18, R11, R7, 0x2, P1 ;  /* 0x0000000b12127211 */ /* 0x000fe200008f1407 */
[----:B------:R-:W-:-:S02]  /*4190*/  IMAD.X R14, R7, 0x1, R14, P0 ;  /* 0x00000001070e7824 */ /* 0x000fc400000e060e */
[----:B------:R-:W-:-:S07]  /*41a0*/  IMAD.MOV R10, RZ, RZ, -R6 ;  /* 0x000000ffff0a7224 */ /* 0x000fce00078e0a06 */
.L_x_939:
[----:B------:R-:W-:Y:S02]  /*41b0*/  IMAD.MOV.U32 R6, RZ, RZ, R17 ;  /* 0x000000ffff067224 */ /* 0x000fe400078e0011 */
[----:B------:R-:W-:-:S05]  /*41c0*/  IMAD.MOV.U32 R7, RZ, RZ, R18 ;  /* 0x000000ffff077224 */ /* 0x000fca00078e0012 */
[----:B------:R-:W2:Y:S01]  /*41d0*/  LDG.E R22, desc[UR10][R6.64] ;  /* 0x0000000a06167981 */ /* 0x000ea2000c1e1900 */
[----:B------:R-:W-:Y:S01]  /*41e0*/  VIADD R10, R10, 0x1 ;  /* 0x000000010a0a7836 */ /* 0x000fe20000000000 */
[----:B------:R-:W-:Y:S01]  /*41f0*/  BSSY.RECONVERGENT B3, `(.L_x_937) ;  /* 0x0000013000037945 */ /* 0x000fe20003800200 */
[----:B------:R-:W-:-:S03]  /*4200*/  IADD3 R17, P3, PT, R17, 0x400, RZ ;  /* 0x0000040011117810 */ /* 0x000fc60007f7e0ff */
[----:B------:R-:W-:Y:S02]  /*4210*/  ISETP.NE.AND P2, PT, R10, RZ, PT ;  /* 0x000000ff0a00720c */ /* 0x000fe40003f45270 */
[----:B--2---:R-:W-:-:S13]  /*4220*/  FSETP.GEU.AND P0, PT, R9, R22, PT ;  /* 0x000000160900720b */ /* 0x004fda0003f0e000 */
        /* <DEDUP_REMOVED lines=15> */
.L_x_938:
[----:B------:R-:W-:Y:S05]  /*4320*/  BSYNC.RECONVERGENT B3 ;  /* 0x0000000000037941 */ /* 0x000fea0003800200 */
.L_x_937:
[----:B------:R-:W-:Y:S01]  /*4330*/  IADD3 R20, P0, PT, R20, 0x100, RZ ;  /* 0x0000010014147810 */ /* 0x000fe20007f1e0ff */
[----:B------:R-:W-:Y:S02]  /*4340*/  VIADD R15, R15, 0x100 ;  /* 0x000001000f0f7836 */ /* 0x000fe40000000000 */
[----:B------:R-:W-:Y:S02]  /*4350*/  IMAD.X R18, RZ, RZ, R18, P3 ;  /* 0x000000ffff127224 */ /* 0x000fe400018e0612 */
[----:B------:R-:W-:Y:S01]  /*4360*/  IMAD.X R14, RZ, RZ, R14, P0 ;  /* 0x000000ffff0e7224 */ /* 0x000fe200000e060e */
[----:B------:R-:W-:Y:S07]  /*4370*/  @P2 BRA `(.L_x_939) ;  /* 0xfffffffc008c2947 */ /* 0x000fee000383ffff */
.L_x_936:
[----:B------:R-:W-:Y:S05]  /*4380*/  BSYNC.RECONVERGENT B2 ;  /* 0x0000000000027941 */ /* 0x000fea0003800200 */
.L_x_935:
[----:B------:R-:W-:-:S13]  /*4390*/  ISETP.GE.U32.AND P0, PT, R16, 0x300, PT ;  /* 0x000003001000780c */ /* 0x000fda0003f06070 */
[----:B------:R-:W-:Y:S05]  /*43a0*/  @!P0 BRA `(.L_x_934) ;  /* 0x0000000400888947 */ /* 0x000fea0003800000 */
[----:B------:R-:W0:Y:S01]  /*43b0*/  LDC.64 R10, c[0x0][0x380] ;  /* 0x0000e000ff0a7b82 */ /* 0x000e220000000a00 */
[----:B------:R-:W-:-:S07]  /*43c0*/  VIADD R13, R15, 0x200 ;  /* 0x000002000f0d7836 */ /* 0x000fce0000000000 */
[----:B------:R-:W1:Y:S02]  /*43d0*/  LDC.64 R6, c[0x0][0x388] ;  /* 0x0000e200ff067b82 */ /* 0x000e640000000a00 */
.L_x_948:
        /* <DEDUP_REMOVED lines=29> */
.L_x_941:
[----:B------:R-:W-:Y:S05]  /*45b0*/  BSYNC.RECONVERGENT B2 ;  /* 0x0000000000027941 */ /* 0x000fea0003800200 */
.L_x_940:
[----:B-----5:R-:W-:Y:S01]  /*45c0*/  FSETP.GEU.AND P0, PT, R19, R18, PT ;  /* 0x000000121300720b */ /* 0x020fe20003f0e000 */
[----:B------:R-:W-:Y:S01]  /*45d0*/  BSSY.RECONVERGENT B2, `(.L_x_942) ;  /* 0x0000013000027945 */ /* 0x000fe20003800200 */
[----:B------:R-:W-:Y:S01]  /*45e0*/  IADD3 R16, P1, P2, R2, R6, R23 ;  /* 0x0000000602107210 */ /* 0x000fe20007a3e017 */
[----:B------:R-:W-:Y:S02]  /*45f0*/  VIADD R17, R13, 0x100 ;  /* 0x000001000d117836 */ /* 0x000fe40000000000 */
[----:B------:R-:W-:Y:S01]  /*4600*/  IMAD.MOV.U32 R9, RZ, RZ, R19 ;  /* 0x000000ffff097224 */ /* 0x000fe200078e0013 */
[----:B------:R-:W-:Y:S01]  /*4610*/  IADD3.X R23, PT, PT, R3, R7, RZ, P1, P2 ;  /* 0x0000000703177210 */ /* 0x000fe20000fe44ff */
[----:B------:R-:W-:Y:S02]  /*4620*/  IMAD.MOV.U32 R4, RZ, RZ, R21 ;  /* 0x000000ffff047224 */ /* 0x000fe400078e0015 */
        /* <DEDUP_REMOVED lines=13> */
.L_x_943:
[----:B------:R-:W-:Y:S05]  /*4700*/  BSYNC.RECONVERGENT B2 ;  /* 0x0000000000027941 */ /* 0x000fea0003800200 */
.L_x_942:
[----:B------:R-:W-:Y:S01]  /*4710*/  FSETP.GEU.AND P0, PT, R9, R14, PT ;  /* 0x0000000e0900720b */ /* 0x000fe20003f0e000 */
[----:B------:R-:W-:Y:S01]  /*4720*/  BSSY.RECONVERGENT B2, `(.L_x_944) ;  /* 0x0000013000027945 */ /* 0x000fe20003800200 */
[CC--:B------:R-:W-:Y:S01]  /*4730*/  IADD3 R19, P1, P4, R2.reuse, R6.reuse, R13 ;  /* 0x0000000602137210 */ /* 0x0c0fe20007c3e00d */
[----:B------:R-:W-:Y:S01]  /*4740*/  IMAD.MOV.U32 R16, RZ, RZ, R9 ;  /* 0x000000ffff107224 */ /* 0x000fe200078e0009 */
[----:B------:R-:W-:Y:S01]  /*4750*/  IADD3 R20, P2, P3, R2, R6, R17 ;  /* 0x0000000602147210 */ /* 0x000fe20007b5e011 */
        /* <DEDUP_REMOVED lines=15> */
.L_x_945:
[----:B------:R-:W-:Y:S05]  /*4850*/  BSYNC.RECONVERGENT B2 ;  /* 0x0000000000027941 */ /* 0x000fea0003800200 */
.L_x_944:
        /* <DEDUP_REMOVED lines=18> */
.L_x_947:
[----:B------:R-:W-:Y:S05]  /*4980*/  BSYNC.RECONVERGENT B2 ;  /* 0x0000000000027941 */ /* 0x000fea0003800200 */
.L_x_946:
[C---:B------:R-:W-:Y:S02]  /*4990*/  VIADD R15, R13.reuse, 0x200 ;  /* 0x000002000d0f7836 */ /* 0x040fe40000000000 */
[----:B------:R-:W-:-:S03]  /*49a0*/  VIADD R13, R13, 0x400 ;  /* 0x000004000d0d7836 */ /* 0x000fc60000000000 */
[----:B------:R-:W-:-:S13]  /*49b0*/  ISETP.GE.AND P0, PT, R15, R12, PT ;  /* 0x0000000c0f00720c */ /* 0x000fda0003f06270 */
[----:B------:R-:W-:Y:S05]  /*49c0*/  @!P0 BRA `(.L_x_948) ;  /* 0xfffffff800848947 */ /* 0x000fea000383ffff */
.L_x_934:
[----:B------:R-:W-:Y:S05]  /*49d0*/  BSYNC.RECONVERGENT B1 ;  /* 0x0000000000017941 */ /* 0x000fea0003800200 */
.L_x_917:
        /* <DEDUP_REMOVED lines=22> */
.L_x_950:
[----:B------:R-:W-:Y:S05]  /*4b40*/  BSYNC.RECONVERGENT B1 ;  /* 0x0000000000017941 */ /* 0x000fea0003800200 */
.L_x_949:
        /* <DEDUP_REMOVED lines=21> */
.L_x_952:
[----:B------:R-:W-:Y:S05]  /*4ca0*/  BSYNC.RECONVERGENT B1 ;  /* 0x0000000000017941 */ /* 0x000fea0003800200 */
.L_x_951:
        /* <DEDUP_REMOVED lines=21> */
.L_x_954:
[----:B------:R-:W-:Y:S05]  /*4e00*/  BSYNC.RECONVERGENT B1 ;  /* 0x0000000000017941 */ /* 0x000fea0003800200 */
.L_x_953:
        /* <DEDUP_REMOVED lines=21> */
.L_x_956:
[----:B------:R-:W-:Y:S05]  /*4f60*/  BSYNC.RECONVERGENT B1 ;  /* 0x0000000000017941 */ /* 0x000fea0003800200 */
.L_x_955:
        /* <DEDUP_REMOVED lines=22> */
.L_x_958:
[----:B------:R-:W-:Y:S05]  /*50d0*/  BSYNC.RECONVERGENT B1 ;  /* 0x0000000000017941 */ /* 0x000fea0003800200 */
.L_x_957:
[----:B------:R-:W-:Y:S04]  /*50e0*/  BSSY.RECONVERGENT B1, `(.L_x_959) ;  /* 0x000000c000017945 */ /* 0x000fe80003800200 */
[----:B------:R-:W-:Y:S05]  /*50f0*/  @P3 BRA `(.L_x_960) ;  /* 0x0000000000283947 */ /* 0x000fea0003800000 */
[----:B------:R-:W0:Y:S01]  /*5100*/  S2R R8, SR_CgaCtaId ;  /* 0x0000000000087919 */ /* 0x000e220000008800 */
[----:B------:R-:W-:Y:S02]  /*5110*/  MOV R7, 0x400 ;  /* 0x0000040000077802 */ /* 0x000fe40000000f00 */
        /* <DEDUP_REMOVED lines=8> */
.L_x_960:
[----:B------:R-:W-:Y:S05]  /*51a0*/  BSYNC.RECONVERGENT B1 ;  /* 0x0000000000017941 */ /* 0x000fea0003800200 */
.L_x_959:
        /* <DEDUP_REMOVED lines=24> */
[CC--:B------:R-:W-:Y:S02]  /*5330*/  @P3 ISETP.LT.U32.AND P1, PT, R3.reuse, R10.reuse, PT ;  /* 0x0000000a0300320c */ /* 0x0c0fe40003f21070 */
[CC--:B------:R-:W-:Y:S02]  /*5340*/  @P3 ISETP.GE.AND.EX P0, PT, R2.reuse, R11.reuse, PT, P0 ;  /* 0x0000000b0200320c */ /* 0x0c0fe40003f06300 */
[----:B------:R-:W-:Y:S02]  /*5350*/  @P3 ISETP.LT.AND.EX P1, PT, R2, R11, PT, P1 ;  /* 0x0000000b0200320c */ /* 0x000fe40003f21310 */
[----:B------:R-:W-:Y:S02]  /*5360*/  @P3 FSEL R12, R4, R13, !P0 ;  /* 0x0000000d040c3208 */ /* 0x000fe40004000000 */
[----:B------:R-:W-:-:S02]  /*5370*/  @P3 SEL R10, R3, R10, P1 ;  /* 0x0000000a030a3207 */ /* 0x000fc40000800000 */
[----:B------:R-:W-:-:S07]  /*5380*/  @P3 SEL R14, R2, R11, P1 ;  /* 0x0000000b020e3207 */ /* 0x000fce0000800000 */
.L_x_962:
[----:B------:R-:W-:Y:S05]  /*5390*/  BSYNC.RECONVERGENT B1 ;  /* 0x0000000000017941 */ /* 0x000fea0003800200 */
.L_x_961:
        /* <DEDUP_REMOVED lines=11> */
[-C--:B------:R-:W-:Y:S02]  /*5450*/  @P3 ISETP.LT.U32.AND P1, PT, R10, R2.reuse, PT ;  /* 0x000000020a00320c */ /* 0x080fe40003f21070 */
[CC--:B------:R-:W-:Y:S02]  /*5460*/  @P3 ISETP.GE.AND.EX P0, PT, R14.reuse, R3.reuse, PT, P0 ;  /* 0x000000030e00320c */ /* 0x0c0fe40003f06300 */
[----:B------:R-:W-:Y:S02]  /*5470*/  @P3 ISETP.LT.AND.EX P1, PT, R14, R3, PT, P1 ;  /* 0x000000030e00320c */ /* 0x000fe40003f21310 */
[----:B------:R-:W-:Y:S02]  /*5480*/  @P3 FSEL R4, R12, R15, !P0 ;  /* 0x0000000f0c043208 */ /* 0x000fe40004000000 */
[----:B------:R-:W-:-:S02]  /*5490*/  @P3 SEL R11, R10, R2, P1 ;  /* 0x000000020a0b3207 */ /* 0x000fc40000800000 */
[----:B------:R-:W-:-:S07]  /*54a0*/  @P3 SEL R3, R14, R3, P1 ;  /* 0x000000030e033207 */ /* 0x000fce0000800000 */
.L_x_964:
[----:B------:R-:W-:Y:S05]  /*54b0*/  BSYNC.RECONVERGENT B1 ;  /* 0x0000000000017941 */ /* 0x000fea0003800200 */
.L_x_963:
        /* <DEDUP_REMOVED lines=18> */
.L_x_966:
[----:B------:R-:W-:Y:S05]  /*55e0*/  BSYNC.RECONVERGENT B1 ;  /* 0x0000000000017941 */ /* 0x000fea0003800200 */
.L_x_965:
        /* <DEDUP_REMOVED lines=18> */
.L_x_968:
[----:B------:R-:W-:Y:S05]  /*5710*/  BSYNC.RECONVERGENT B1 ;  /* 0x0000000000017941 */ /* 0x000fea0003800200 */
.L_x_967:
        /* <DEDUP_REMOVED lines=18> */
.L_x_970:
[----:B------:R-:W-:Y:S05]  /*5840*/  BSYNC.RECONVERGENT B1 ;  /* 0x0000000000017941 */ /* 0x000fea0003800200 */
.L_x_969:
        /* <DEDUP_REMOVED lines=18> */
.L_x_972:
[----:B------:R-:W-:Y:S05]  /*5970*/  BSYNC.RECONVERGENT B1 ;  /* 0x0000000000017941 */ /* 0x000fea0003800200 */
.L_x_971:
        /* <DEDUP_REMOVED lines=17> */
.L_x_876:
[----:B------:R-:W-:Y:S05]  /*5a90*/  BSYNC.RECONVERGENT B0 ;  /* 0x0000000000007941 */ /* 0x000fea0003800200 */
.L_x_843:
[----:B------:R-:W-:Y:S05]  /*5aa0*/  @P2 EXIT ;  /* 0x000000000000294d */ /* 0x000fea0003800000 */
[----:B0-----:R-:W0:Y:S01]  /*5ab0*/  LDC.64 R6, c[0x0][0x390] ;  /* 0x0000e400ff067b82 */ /* 0x001e220000000a00 */
[----:B------:R-:W-:-:S04]  /*5ac0*/  LOP3.LUT R3, R3, R2, RZ, 0x3c, !PT ;  /* 0x0000000203037212 */ /* 0x000fc800078e3cff */
[----:B------:R-:W-:-:S04]  /*5ad0*/  LOP3.LUT R2, R3, R2, RZ, 0x3c, !PT ;  /* 0x0000000203027212 */ /* 0x000fc800078e3cff */
[----:B------:R-:W-:Y:S01]  /*5ae0*/  LOP3.LUT R3, R3, R2, RZ, 0x3c, !PT ;  /* 0x0000000203037212 */ /* 0x000fe200078e3cff */
[----:B0-----:R-:W-:-:S05]  /*5af0*/  IMAD.WIDE.U32 R6, R0, 0x10, R6 ;  /* 0x0000001000067825 */ /* 0x001fca00078e0006 */
[----:B------:R-:W-:Y:S04]  /*5b00*/  STG.E.64 desc[UR10][R6.64+0x8], R2 ;  /* 0x0000080206007986 */ /* 0x000fe8000c101b0a */
[----:B------:R-:W-:Y:S01]  /*5b10*/  STG.E desc[UR10][R6.64], R4 ;  /* 0x0000000406007986 */ /* 0x000fe2000c10190a */
[----:B------:R-:W-:Y:S05]  /*5b20*/  EXIT ;  /* 0x000000000000794d */ /* 0x000fea0003800000 */
.L_x_973:
        /* <DEDUP_REMOVED lines=13> */
.L_x_1599:


//--------------------- .text._ZN6thrust24THRUST_300001_SM_1000_NS8cuda_cub4core6detail13_kernel_agentINS1_8__reduce11ReduceAgentINS0_12zip_iteratorIN4cuda3std3__45tupleIJNS0_10device_ptrIfEENS0_17counting_iteratorIlNS0_11use_defaultESF_SF_EEEEEEEPNSB_IJflEEESJ_lNS1_9__extrema9arg_min_fIflNSA_4lessIfEEEEEEJSI_SK_lSP_EEEvDpT0_ --------------------------
	.section	.text._ZN6thrust24THRUST_300001_SM_1000_NS8cuda_cub4core6detail13_kernel_agentINS1_8__reduce11ReduceAgentINS0_12zip_iteratorIN4cuda3std3__45tupleIJNS0_10device_ptrIfEENS0_17counting_iteratorIlNS0_11use_defaultESF_SF_EEEEEEEPNSB_IJflEEESJ_lNS1_9__extrema9arg_min_fIflNSA_4lessIfEEEEEEJSI_SK_lSP_EEEvDpT0_,"ax",@progbits
	.align	128
        .global         _ZN6thrust24THRUST_300001_SM_1000_NS8cuda_cub4core6detail13_kernel_agentINS1_8__reduce11ReduceAgentINS0_12zip_iteratorIN4cuda3std3__45tupleIJNS0_10device_ptrIfEENS0_17counting_iteratorIlNS0_11use_defaultESF_SF_EEEEEEEPNSB_IJflEEESJ_lNS1_9__extrema9arg_min_fIflNSA_4lessIfEEEEEEJSI_SK_lSP_EEEvDpT0_
        .type           _ZN6thrust24THRUST_300001_SM_1000_NS8cuda_cub4core6detail13_kernel_agentINS1_8__reduce11ReduceAgentINS0_12zip_iteratorIN4cuda3std3__45tupleIJNS0_10device_ptrIfEENS0_17counting_iteratorIlNS0_11use_defaultESF_SF_EEEEEEEPNSB_IJflEEESJ_lNS1_9__extrema9arg_min_fIflNSA_4lessIfEEEEEEJSI_SK_lSP_EEEvDpT0_,@function
        .size           _ZN6thrust24THRUST_300001_SM_1000_NS8cuda_cub4core6detail13_kernel_agentINS1_8__reduce11ReduceAgentINS0_12zip_iteratorIN4cuda3std3__45tupleIJNS0_10device_ptrIfEENS0_17counting_iteratorIlNS0_11use_defaultESF_SF_EEEEEEEPNSB_IJflEEESJ_lNS1_9__extrema9arg_min_fIflNSA_4lessIfEEEEEEJSI_SK_lSP_EEEvDpT0_,(.L_x_1600 - _ZN6thrust24THRUST_300001_SM_1000_NS8cuda_cub4core6detail13_kernel_agentINS1_8__reduce11ReduceAgentINS0_12zip_iteratorIN4cuda3std3__45tupleIJNS0_10device_ptrIfEENS0_17counting_iteratorIlNS0_11use_defaultESF_SF_EEEEEEEPNSB_IJflEEESJ_lNS1_9__extrema9arg_min_fIflNSA_4lessIfEEEEEEJSI_SK_lSP_EEEvDpT0_)
        .other          _ZN6thrust24THRUST_300001_SM_1000_NS8cuda_cub4core6detail13_kernel_agentINS1_8__reduce11ReduceAgentINS0_12zip_iteratorIN4cuda3std3__45tupleIJNS0_10device_ptrIfEENS0_17counting_iteratorIlNS0_11use_defaultESF_SF_EEEEEEEPNSB_IJflEEESJ_lNS1_9__extrema9arg_min_fIflNSA_4lessIfEEEEEEJSI_SK_lSP_EEEvDpT0_,@"STO_CUDA_ENTRY STV_DEFAULT"
_ZN6thrust24THRUST_300001_SM_1000_NS8cuda_cub4core6detail13_kernel_agentINS1_8__reduce11ReduceAgentINS0_12zip_iteratorIN4cuda3std3__45tupleIJNS0_10device_ptrIfEENS0_17counting_iteratorIlNS0_11use_defaultESF_SF_EEEEEEEPNSB_IJflEEESJ_lNS1_9__extrema9arg_min_fIflNSA_4lessIfEEEEEEJSI_SK_lSP_EEEvDpT0_:
.text._ZN6thrust24THRUST_300001_SM_1000_NS8cuda_cub4core6detail13_kernel_agentINS1_8__reduce11ReduceAgentINS0_12zip_iteratorIN4cuda3std3__45tupleIJNS0_10device_ptrIfEENS0_17counting_iteratorIlNS0_11use_defaultESF_SF_EEEEEEEPNSB_IJflEEESJ_lNS1_9__extrema9arg_min_fIflNSA_4lessIfEEEEEEJSI_SK_lSP_EEEvDpT0_:
        /* <DEDUP_REMOVED lines=18> */
[----:B------:R-:W1:Y:S01]  /*0120*/  LDC.64 R4, c[0x0][0x380] ;  /* 0x0000e000ff047b82 */ /* 0x000e620000000a00 */
[----:B------:R-:W2:Y:S01]  /*0130*/  LDCU.64 UR6, c[0x0][0x388] ;  /* 0x00007100ff0677ac */ /* 0x000ea20008000a00 */
[----:B-1----:R-:W-:-:S06]  /*0140*/  IMAD.WIDE.U32 R4, R0, 0x4, R4 ;  /* 0x0000000400047825 */ /* 0x002fcc00078e0004 */
[----:B0-----:R1:W5:Y:S01]  /*0150*/  LDG.E R4, desc[UR8][R4.64] ;  /* 0x0000000804047981 */ /* 0x001362000c1e1900 */
[C---:B--2---:R-:W-:Y:S01]  /*0160*/  IADD3 R3, P0, PT, R0.reuse, UR6, RZ ;  /* 0x0000000600037c10 */ /* 0x044fe2000ff1e0ff */
[----:B------:R-:W-:-:S04]  /*0170*/  VIADD R11, R0, 0x100 ;  /* 0x00000100000b7836 */ /* 0x000fc80000000000 */
[----:B------:R-:W-:-:S08]  /*0180*/  IMAD.X R2, RZ, RZ, UR7, P0 ;  /* 0x00000007ff027e24 */ /* 0x000fd000080e06ff */
.L_x_977:
[----:B0-----:R-:W-:Y:S05]  /*0190*/  BSYNC.RECONVERGENT B1 ;  /* 0x0000000000017941 */ /* 0x001fea0003800200 */
.L_x_976:
        /* <DEDUP_REMOVED lines=16> */
[----:B------:R-:W-:Y:S02]  /*02a0*/  IMAD.MOV.U32 R9, RZ, RZ, R6 ;  /* 0x000000ffff097224 */ /* 0x000fe400078e0006 */
[----:B------:R-:W-:Y:S02]  /*02b0*/  IMAD.MOV.U32 R10, RZ, RZ, R7 ;  /* 0x000000ffff0a7224 */ /* 0x000fe400078e0007 */
[----:B------:R-:W-:-:S07]  /*02c0*/  IMAD.X R13, RZ, RZ, UR7, P0 ;  /* 0x00000007ff0d7e24 */ /* 0x000fce00080e06ff */
.L_x_984:
        /* <DEDUP_REMOVED lines=17> */
[CC--:B------:R-:W-:Y:S02]  /*03e0*/  @P4 ISETP.LT.U32.AND P0, PT, R7.reuse, R12.reuse, PT ;  /* 0x0000000c0700420c */ /* 0x0c0fe40003f01070 */
[CC--:B------:R-:W-:Y:S02]  /*03f0*/  @P4 ISETP.GE.AND.EX P1, PT, R8.reuse, R13.reuse, PT, P1 ;  /* 0x0000000d0800420c */ /* 0x0c0fe40003f26310 */
[----:B------:R-:W-:Y:S02]  /*0400*/  @P4 ISETP.LT.AND.EX P0, PT, R8, R13, PT, P0 ;  /* 0x0000000d0800420c */ /* 0x000fe40003f01300 */
[----:B------:R-:W-:Y:S02]  /*0410*/  @P4 FSEL R4, R6, R15, !P1 ;  /* 0x0000000f06044208 */ /* 0x000fe40004800000 */
[----:B------:R-:W-:-:S02]  /*0420*/  @P4 SEL R3, R7, R12, P0 ;  /* 0x0000000c07034207 */ /* 0x000fc40000000000 */
[----:B------:R-:W-:-:S07]  /*0430*/  @P4 SEL R2, R8, R13, P0 ;  /* 0x0000000d08024207 */ /* 0x000fce0000000000 */
.L_x_983:
[----:B------:R-:W-:Y:S05]  /*0440*/  BSYNC.RECONVERGENT B3 ;  /* 0x0000000000037941 */ /* 0x000fea0003800200 */
.L_x_982:
[----:B------:R-:W-:Y:S01]  /*0450*/  IADD3 R12, P0, PT, R12, 0x100, RZ ;  /* 0x000001000c0c7810 */ /* 0x000fe20007f1e0ff */
[----:B------:R-:W-:Y:S02]  /*0460*/  VIADD R11, R11, 0x100 ;  /* 0x000001000b0b7836 */ /* 0x000fe40000000000 */
[----:B------:R-:W-:Y:S02]  /*0470*/  IMAD.X R10, RZ, RZ, R10, P3 ;  /* 0x000000ffff0a7224 */ /* 0x000fe400018e060a */
[----:B------:R-:W-:Y:S01]  /*0480*/  IMAD.X R13, RZ, RZ, R13, P0 ;  /* 0x000000ffff0d7224 */ /* 0x000fe200000e060d */
[----:B------:R-:W-:Y:S07]  /*0490*/  @P2 BRA `(.L_x_984) ;  /* 0xfffffffc008c2947 */ /* 0x000fee000383ffff */
.L_x_981:
[----:B------:R-:W-:Y:S05]  /*04a0*/  BSYNC.RECONVERGENT B2 ;  /* 0x0000000000027941 */ /* 0x000fea0003800200 */
.L_x_980:
[----:B------:R-:W-:-:S13]  /*04b0*/  ISETP.GE.U32.AND P0, PT, R14, 0x300, PT ;  /* 0x000003000e00780c */ /* 0x000fda0003f06070 */
[----:B------:R-:W-:Y:S05]  /*04c0*/  @!P0 BRA `(.L_x_979) ;  /* 0x00000004007c8947 */ /* 0x000fea0003800000 */
[----:B------:R-:W0:Y:S01]  /*04d0*/  LDC.64 R8, c[0x0][0x380] ;  /* 0x0000e000ff087b82 */ /* 0x000e220000000a00 */
[----:B------:R-:W-:-:S07]  /*04e0*/  VIADD R10, R11, 0x200 ;  /* 0x000002000b0a7836 */ /* 0x000fce0000000000 */
[----:B------:R-:W1:Y:S02]  /*04f0*/  LDC.64 R6, c[0x0][0x388] ;  /* 0x0000e200ff067b82 */ /* 0x000e640000000a00 */
.L_x_993:
[----:B------:R-:W-:-:S04]  /*0500*/  VIADD R15, R10, 0xfffffe00 ;  /* 0xfffffe000a0f7836 */ /* 0x000fc80000000000 */
[----:B0-----:R-:W-:-:S05]  /*0510*/  IMAD.WIDE R12, R15, 0x4, R8 ;  /* 0x000000040f0c7825 */ /* 0x001fca00078e0208 */
[----:B------:R-:W2:Y:S04]  /*0520*/  LDG.E R19, desc[UR8][R12.64] ;  /* 0x000000080c137981 */ /* 0x000ea8000c1e1900 */
[----:B-----5:R0:W5:Y:S04]  /*0530*/  LDG.E R21, desc[UR8][R12.64+0x400] ;  /* 0x000400080c157981 */ /* 0x020168000c1e1900 */
[----:B------:R0:W5:Y:S04]  /*0540*/  LDG.E R5, desc[UR8][R12.64+0x800] ;  /* 0x000800080c057981 */ /* 0x000168000c1e1900 */
[----:B------:R0:W5:Y:S01]  /*0550*/  LDG.E R11, desc[UR8][R12.64+0xc00] ;  /* 0x000c00080c0b7981 */ /* 0x000162000c1e1900 */
[----:B-1----:R-:W-:Y:S01]  /*0560*/  IADD3 R20, P1, PT, R15, R6, RZ ;  /* 0x000000060f147210 */ /* 0x002fe20007f3e0ff */
[----:B------:R-:W-:Y:S01]  /*0570*/  BSSY.RECONVERGENT B2, `(.L_x_985) ;  /* 0x0000013000027945 */ /* 0x000fe20003800200 */
[----:B------:R-:W-:-:S02]  /*0580*/  IMAD.MOV.U32 R17, RZ, RZ, R3 ;  /* 0x000000ffff117224 */ /* 0x000fc400078e0003 */
[----:B------:R-:W-:Y:S01]  /*0590*/  IMAD.MOV.U32 R18, RZ, RZ, R2 ;  /* 0x000000ffff127224 */ /* 0x000fe200078e0002 */
[----:B------:R-:W-:Y:S01]  /*05a0*/  LEA.HI.X.SX32 R15, R15, R7, 0x1, P1 ;  /* 0x000000070f0f7211 */ /* 0x000fe200008f0eff */
[----:B------:R-:W-:Y:S02]  /*05b0*/  IMAD.MOV.U32 R14, RZ, RZ, R4 ;  /* 0x000000ffff0e7224 */ /* 0x000fe400078e0004 */
[----:B------:R-:W-:Y:S01]  /*05c0*/  VIADD R16, R10, 0xffffff00 ;  /* 0xffffff000a107836 */ /* 0x000fe20000000000 */
[----:B--2---:R-:W-:-:S13]  /*05d0*/  FSETP.GEU.AND P0, PT, R4, R19, PT ;  /* 0x000000130400720b */ /* 0x004fda0003f0e000 */
        /* <DEDUP_REMOVED lines=12> */
.L_x_986:
[----:B------:R-:W-:Y:S05]  /*06a0*/  BSYNC.RECONVERGENT B2 ;  /* 0x0000000000027941 */ /* 0x000fea0003800200 */
.L_x_985:
[----:B-----5:R-:W-:Y:S01]  /*06b0*/  FSETP.GEU.AND P0, PT, R14, R21, PT ;  /* 0x000000150e00720b */ /* 0x020fe20003f0e000 */
[----:B------:R-:W-:Y:S01]  /*06c0*/  BSSY.RECONVERGENT B2, `(.L_x_987) ;  /* 0x0000013000027945 */ /* 0x000fe20003800200 */
[----:B------:R-:W-:Y:S01]  /*06d0*/  IADD3 R12, P1, PT, R16, R6, RZ ;  /* 0x00000006100c7210 */ /* 0x000fe20007f3e0ff */
[----:B------:R-:W-:Y:S02]  /*06e0*/  VIADD R3, R10, 0x100 ;  /* 0x000001000a037836 */ /* 0x000fe40000000000 */
[----:B------:R-:W-:Y:S01]  /*06f0*/  IMAD.MOV.U32 R4, RZ, RZ, R17 ;  /* 0x000000ffff047224 */ /* 0x000fe200078e0011 */
[----:B------:R-:W-:Y:S01]  /*0700*/  LEA.HI.X.SX32 R13, R16, R7, 0x1, P1 ;  /* 0x00000007100d7211 */ /* 0x000fe200008f0eff */
        /* <DEDUP_REMOVED lines=14> */
.L_x_988:
[----:B------:R-:W-:Y:S05]  /*07f0*/  BSYNC.RECONVERGENT B2 ;  /* 0x0000000000027941 */ /* 0x000fea0003800200 */
.L_x_987:
[----:B------:R-:W-:Y:S01]  /*0800*/  FSETP.GEU.AND P0, PT, R2, R5, PT ;  /* 0x000000050200720b */ /* 0x000fe20003f0e000 */
[----:B------:R-:W-:Y:S01]  /*0810*/  BSSY.RECONVERGENT B2, `(.L_x_989) ;  /* 0x0000013000027945 */ /* 0x000fe20003800200 */
[CC--:B------:R-:W-:Y:S01]  /*0820*/  IADD3 R17, P1, PT, R10.reuse, R6.reuse, RZ ;  /* 0x000000060a117210 */ /* 0x0c0fe20007f3e0ff */
[----:B------:R-:W-:Y:S01]  /*0830*/  IMAD.MOV.U32 R13, RZ, RZ, R4 ;  /* 0x000000ffff0d7224 */ /* 0x000fe200078e0004 */
[----:B------:R-:W-:Y:S01]  /*0840*/  IADD3 R18, P2, PT, R3, R6, RZ ;  /* 0x0000000603127210 */ /* 0x000fe20007f5e0ff */
[----:B------:R-:W-:Y:S01]  /*0850*/  IMAD.MOV.U32 R14, RZ, RZ, R15 ;  /* 0x000000ffff0e7224 */ /* 0x000fe200078e000f */
[----:B------:R-:W-:Y:S01]  /*0860*/  LEA.HI.X.SX32 R16, R10, R7, 0x1, P1 ;  /* 0x000000070a107211 */ /* 0x000fe200008f0eff */
        /* <DEDUP_REMOVED lines=13> */
.L_x_990:
[----:B------:R-:W-:Y:S05]  /*0940*/  BSYNC.RECONVERGENT B2 ;  /* 0x0000000000027941 */ /* 0x000fea0003800200 */
.L_x_989:
        /* <DEDUP_REMOVED lines=18> */
.L_x_992:
[----:B------:R-:W-:Y:S05]  /*0a70*/  BSYNC.RECONVERGENT B2 ;  /* 0x0000000000027941 */ /* 0x000fea0003800200 */
.L_x_991:
[C---:B------:R-:W-:Y:S02]  /*0a80*/  VIADD R5, R10.reuse, 0x200 ;  /* 0x000002000a057836 */ /* 0x040fe40000000000 */
[----:B------:R-:W-:-:S03]  /*0a90*/  VIADD R10, R10, 0x400 ;  /* 0x000004000a0a7836 */ /* 0x000fc60000000000 */
[----:B------:R-:W-:-:S13]  /*0aa0*/  ISETP.GE.AND P0, PT, R5, UR5, PT ;  /* 0x0000000505007c0c */ /* 0x000fda000bf06270 */
[----:B------:R-:W-:Y:S05]  /*0ab0*/  @!P0 BRA `(.L_x_993) ;  /* 0xfffffff800908947 */ /* 0x000fea000383ffff */
.L_x_979:
[----:B------:R-:W-:Y:S05]  /*0ac0*/  BSYNC.RECONVERGENT B1 ;  /* 0x0000000000017941 */ /* 0x000fea0003800200 */
.L_x_978:
[----:B------:R-:W0:Y:S02]  /*0ad0*/  LDCU UR4, c[0x0][0x398] ;  /* 0x00007300ff0477ac */ /* 0x000e240008000800 */
[----:B0-----:R-:W-:-:S09]  /*0ae0*/  UISETP.GE.AND UP0, UPT, UR4, 0x100, UPT ;  /* 0x000001000400788c */ /* 0x001fd2000bf06270 */
[----:B------:R-:W-:Y:S05]  /*0af0*/  BRA.U !UP0, `(.L_x_994) ;  /* 0x00000011083c7547 */ /* 0x000fea000b800000 */
[----:B------:R-:W0:Y:S01]  /*0b00*/  S2R R12, SR_LANEID ;  /* 0x00000000000c7919 */ /* 0x000e220000000000 */
[----:B------:R-:W-:Y:S01]  /*0b10*/  BSSY.RECONVERGENT B1, `(.L_x_995) ;  /* 0x0000015000017945 */ /* 0x000fe20003800200 */
[----:B------:R-:W-:Y:S01]  /*0b20*/  IMAD.MOV.U32 R8, RZ, RZ, R3 ;  /* 0x000000ffff087224 */ /* 0x000fe200078e0003 */
[----:B-----5:R-:W2:Y:S01]  /*0b30*/  SHFL.DOWN PT, R7, R4, 0x1, 0x1f ;  /* 0x08201f0004077f89 */ /* 0x020ea200000e0000 */
[----:B------:R-:W-:Y:S02]  /*0b40*/  IMAD.MOV.U32 R9, RZ, RZ, R2 ;  /* 0x000000ffff097224 */ /* 0x000fe400078e0002 */
[----:B-1----:R-:W-:Y:S01]  /*0b50*/  IMAD.MOV.U32 R5, RZ, RZ, R4 ;  /* 0x000000ffff057224 */ /* 0x002fe200078e0004 */
[----:B------:R1:W3:Y:S04]  /*0b60*/  SHFL.DOWN PT, R6, R3, 0x1, 0x1f ;  /* 0x08201f0003067f89 */ /* 0x0002e800000e0000 */
[----:B------:R1:W4:Y:S01]  /*0b70*/  SHFL.DOWN PT, R11, R2, 0x1, 0x1f ;  /* 0x08201f00020b7f89 */ /* 0x00032200000e0000 */
[----:B--2---:R-:W-:-:S04]  /*0b80*/  FSETP.GEU.AND P0, PT, R4, R7, PT ;  /* 0x000000070400720b */ /* 0x004fc80003f0e000 */
[----:B0-----:R-:W-:-:S13]  /*0b90*/  ISETP.GT.OR P0, PT, R12, 0x1e, !P0 ;  /* 0x0000001e0c00780c */ /* 0x001fda0004704670 */
[----:B-1-34-:R-:W-:Y:S05]  /*0ba0*/  @P0 BRA `(.L_x_996) ;  /* 0x00000000002c0947 */ /* 0x01afea0003800000 */
        /* <DEDUP_REMOVED lines=11> */
.L_x_996:
[----:B------:R-:W-:Y:S05]  /*0c60*/  BSYNC.RECONVERGENT B1 ;  /* 0x0000000000017941 */ /* 0x000fea0003800200 */
.L_x_995:
        /* <DEDUP_REMOVED lines=21> */
.L_x_998:
[----:B------:R-:W-:Y:S05]  /*0dc0*/  BSYNC.RECONVERGENT B1 ;  /* 0x0000000000017941 */ /* 0x000fea0003800200 */
.L_x_997:
        /* <DEDUP_REMOVED lines=21> */
.L_x_1000:
[----:B------:R-:W-:Y:S05]  /*0f20*/  BSYNC.RECONVERGENT B1 ;  /* 0x0000000000017941 */ /* 0x000fea0003800200 */
.L_x_999:
        /* <DEDUP_REMOVED lines=21> */
.L_x_1002:
[----:B------:R-:W-:Y:S05]  /*1080*/  BSYNC.RECONVERGENT B1 ;  /* 0x0000000000017941 */ /* 0x000fea0003800200 */
.L_x_1001:
        /* <DEDUP_REMOVED lines=22> */
.L_x_1004:
[----:B------:R-:W-:Y:S05]  /*11f0*/  BSYNC.RECONVERGENT B1 ;  /* 0x0000000000017941 */ /* 0x000fea0003800200 */
.L_x_1003:
        /* <DEDUP_REMOVED lines=12> */
.L_x_1006:
[----:B------:R-:W-:Y:S05]  /*12c0*/  BSYNC.RECONVERGENT B1 ;  /* 0x0000000000017941 */ /* 0x000fea0003800200 */
.L_x_1005:
        /* <DEDUP_REMOVED lines=31> */
.L_x_1009:
[----:B------:R-:W-:Y:S05]  /*14c0*/  BSYNC.RECONVERGENT B1 ;  /* 0x0000000000017941 */ /* 0x000fea0003800200 */
.L_x_1008:
        /* <DEDUP_REMOVED lines=18> */
.L_x_1011:
[----:B------:R-:W-:Y:S05]  /*15f0*/  BSYNC.RECONVERGENT B1 ;  /* 0x0000000000017941 */ /* 0x000fea0003800200 */
.L_x_1010:
        /* <DEDUP_REMOVED lines=18> */
.L_x_1013:
[----:B------:R-:W-:Y:S05]  /*1720*/  BSYNC.RECONVERGENT B1 ;  /* 0x0000000000017941 */ /* 0x000fea0003800200 */
.L_x_1012:
        /* <DEDUP_REMOVED lines=18> */
.L_x_1015:
[----:B------:R-:W-:Y:S05]  /*1850*/  BSYNC.RECONVERGENT B1 ;  /* 0x0000000000017941 */ /* 0x000fea0003800200 */
.L_x_1014:
        /* <DEDUP_REMOVED lines=18> */
.L_x_1017:
[----:B------:R-:W-:Y:S05]  /*1980*/  BSYNC.RECONVERGENT B1 ;  /* 0x0000000000017941 */ /* 0x000fea0003800200 */
.L_x_1016:
        /* <DEDUP_REMOVED lines=18> */
.L_x_1019:
[----:B------:R-:W-:Y:S05]  /*1ab0*/  BSYNC.RECONVERGENT B1 ;  /* 0x0000000000017941 */ /* 0x000fea0003800200 */
.L_x_1018:
        /* <DEDUP_REMOVED lines=19> */
.L_x_994:
[----:B-1----:R-:W-:Y:S01]  /*1bf0*/  LOP3.LUT R5, R0, 0x3e0, RZ, 0xc0, !PT ;  /* 0x000003e000057812 */ /* 0x002fe200078ec0ff */
[----:B------:R-:W-:Y:S01]  /*1c00*/  BSSY.RECONVERGENT B1, `(.L_x_1020) ;  /* 0x000001b000017945 */ /* 0x000fe20003800200 */
[----:B-----5:R-:W-:Y:S02]  /*1c10*/  IMAD.MOV.U32 R7, RZ, RZ, R4 ;  /* 0x000000ffff077224 */ /* 0x020fe400078e0004 */
[----:B------:R-:W-:Y:S02]  /*1c20*/  IMAD.MOV.U32 R13, RZ, RZ, R3 ;  /* 0x000000ffff0d7224 */ /* 0x000fe400078e0003 */
[----:B------:R-:W-:Y:S01]  /*1c30*/  VIADD R6, R5, 0x20 ;  /* 0x0000002005067836 */ /* 0x000fe20000000000 */
[----:B------:R-:W-:Y:S01]  /*1c40*/  LOP3.LUT R5, RZ, R5, RZ, 0x33, !PT ;  /* 0x00000005ff057212 */ /* 0x000fe200078e33ff */
[----:B------:R-:W-:-:S03]  /*1c50*/  IMAD.MOV.U32 R15, RZ, RZ, R2 ;  /* 0x000000ffff0f7224 */ /* 0x000fc600078e0002 */
[----:B------:R-:W-:Y:S01]  /*1c60*/  ISETP.GT.AND P0, PT, R6, UR4, PT ;  /* 0x0000000406007c0c */ /* 0x000fe2000bf04270 */
[----:B------:R-:W-:-:S05]  /*1c70*/  VIADD R5, R5, UR4 ;  /* 0x0000000405057c36 */ /* 0x000fca0008000000 */
        /* <DEDUP_REMOVED lines=19> */
.L_x_1021:
[----:B------:R-:W-:Y:S05]  /*1db0*/  BSYNC.RECONVERGENT B1 ;  /* 0x0000000000017941 */ /* 0x000fea0003800200 */
.L_x_1020:
        /* <DEDUP_REMOVED lines=22> */
.L_x_1023:
[----:B------:R-:W-:Y:S05]  /*1f20*/  BSYNC.RECONVERGENT B1 ;  /* 0x0000000000017941 */ /* 0x000fea0003800200 */
.L_x_1022:
        /* <DEDUP_REMOVED lines=22> */
.L_x_1025:
[----:B------:R-:W-:Y:S05]  /*2090*/  BSYNC.RECONVERGENT B1 ;  /* 0x0000000000017941 */ /* 0x000fea0003800200 */
.L_x_1024:
        /* <DEDUP_REMOVED lines=22> */
.L_x_1027:
[----:B------:R-:W-:Y:S05]  /*2200*/  BSYNC.RECONVERGENT B1 ;  /* 0x0000000000017941 */ /* 0x000fea0003800200 */
.L_x_1026:
        /* <DEDUP_REMOVED lines=23> */
.L_x_1029:
[----:B------:R-:W-:Y:S05]  /*2380*/  BSYNC.RECONVERGENT B1 ;  /* 0x0000000000017941 */ /* 0x000fea0003800200 */
.L_x_1028:
        /* <DEDUP_REMOVED lines=12> */
.L_x_1031:
[----:B------:R-:W-:Y:S05]  /*2450*/  BSYNC.RECONVERGENT B1 ;  /* 0x0000000000017941 */ /* 0x000fea0003800200 */
.L_x_1030:
        /* <DEDUP_REMOVED lines=30> */
.L_x_1033:
[----:B------:R-:W-:Y:S05]  /*2640*/  BSYNC.RECONVERGENT B1 ;  /* 0x0000000000017941 */ /* 0x000fea0003800200 */
.L_x_1032:
        /* <DEDUP_REMOVED lines=27> */
.L_x_1035:
[----:B------:R-:W-:Y:S05]  /*2800*/  BSYNC.RECONVERGENT B1 ;  /* 0x0000000000017941 */ /* 0x000fea0003800200 */
.L_x_1034:
        /* <DEDUP_REMOVED lines=27> */
.L_x_1037:
[----:B------:R-:W-:Y:S05]  /*29c0*/  BSYNC.RECONVERGENT B1 ;  /* 0x0000000000017941 */ /* 0x000fea0003800200 */
.L_x_1036:
        /* <DEDUP_REMOVED lines=27> */
.L_x_1039:
[----:B------:R-:W-:Y:S05]  /*2b80*/  BSYNC.RECONVERGENT B1 ;  /* 0x0000000000017941 */ /* 0x000fea0003800200 */
.L_x_1038:
        /* <DEDUP_REMOVED lines=27> */
.L_x_1041:
[----:B------:R-:W-:Y:S05]  /*2d40*/  BSYNC.RECONVERGENT B1 ;  /* 0x0000000000017941 */ /* 0x000fea0003800200 */
.L_x_1040:
        /* <DEDUP_REMOVED lines=27> */
.L_x_1043:
[----:B------:R-:W-:Y:S05]  /*2f00*/  BSYNC.RECONVERGENT B1 ;  /* 0x0000000000017941 */ /* 0x000fea0003800200 */
.L_x_1042:
        /* <DEDUP_REMOVED lines=28> */
.L_x_975:
[----:B------:R-:W1:Y:S01]  /*30d0*/  S2R R0, SR_TID.X ;  /* 0x0000000000007919 */ /* 0x000e620000002100 */
[----:B------:R-:W1:Y:S01]  /*30e0*/  LDC.64 R2, c[0x0][0x380] ;  /* 0x0000e000ff027b82 */ /* 0x000e620000000a00 */
[----:B------:R-:W2:Y:S01]  /*30f0*/  LDCU.64 UR6, c[0x0][0x388] ;  /* 0x00007100ff0677ac */ /* 0x000ea20008000a00 */
[----:B-1----:R-:W-:-:S05]  /*3100*/  IMAD.WIDE.U32 R2, R0, 0x4, R2 ;  /* 0x0000000400027825 */ /* 0x002fca00078e0002 */
[----:B0-----:R-:W3:Y:S04]  /*3110*/  LDG.E R4, desc[UR8][R2.64] ;  /* 0x0000000802047981 */ /* 0x001ee8000c1e1900 */
[----:B------:R-:W3:Y:S04]  /*3120*/  LDG.E R5, desc[UR8][R2.64+0x400] ;  /* 0x0004000802057981 */ /* 0x000ee8000c1e1900 */
[----:B------:R-:W4:Y:S04]  /*3130*/  LDG.E R6, desc[UR8][R2.64+0x800] ;  /* 0x0008000802067981 */ /* 0x000f28000c1e1900 */
[----:B------:R-:W2:Y:S04]  /*3140*/  LDG.E R7, desc[UR8][R2.64+0xc00] ;  /* 0x000c000802077981 */ /* 0x000ea8000c1e1900 */
[----:B------:R0:W5:Y:S01]  /*3150*/  LDG.E R9, desc[UR8][R2.64+0x1000] ;  /* 0x0010000802097981 */ /* 0x000162000c1e1900 */
[----:B------:R-:W-:Y:S01]  /*3160*/  BSSY.RECONVERGENT B1, `(.L_x_1044) ;  /* 0x0000011000017945 */ /* 0x000fe20003800200 */
[----:B---3--:R-:W-:-:S04]  /*3170*/  FSETP.GEU.AND P0, PT, R5, R4, PT ;  /* 0x000000040500720b */ /* 0x008fc80003f0e000 */
[----:B------:R-:W-:Y:S01]  /*3180*/  FSEL R5, R5, R4, !P0 ;  /* 0x0000000405057208 */ /* 0x000fe20004000000 */
[----:B------:R-:W-:-:S03]  /*3190*/  VIADD R4, R0, 0x200 ;  /* 0x0000020000047836 */ /* 0x000fc60000000000 */
[----:B----4-:R-:W-:-:S04]  /*31a0*/  FSETP.GEU.AND P1, PT, R6, R5, PT ;  /* 0x000000050600720b */ /* 0x010fc80003f2e000 */
[----:B------:R-:W-:Y:S01]  /*31b0*/  FSEL R6, R6, R5, !P1 ;  /* 0x0000000506067208 */ /* 0x000fe20004800000 */
[----:B------:R-:W-:-:S03]  /*31c0*/  VIADD R5, R0, 0x100 ;  /* 0x0000010000057836 */ /* 0x000fc60000000000 */
[----:B--2---:R-:W-:Y:S01]  /*31d0*/  FSETP.GEU.AND P2, PT, R6, R7, PT ;  /* 0x000000070600720b */ /* 0x004fe20003f4e000 */
        /* <DEDUP_REMOVED lines=9> */
.L_x_1045:
[----:B------:R-:W-:Y:S05]  /*3270*/  BSYNC.RECONVERGENT B1 ;  /* 0x0000000000017941 */ /* 0x000fea0003800200 */
.L_x_1044:
[----:B-----5:R-:W-:Y:S01]  /*3280*/  FSETP.GEU.AND P0, PT, R10, R9, PT ;  /* 0x000000090a00720b */ /* 0x020fe20003f0e000 */
[----:B------:R-:W-:Y:S01]  /*3290*/  IMAD.MOV.U32 R15, RZ, RZ, RZ ;  /* 0x000000ffff0f7224 */ /* 0x000fe200078e00ff */
[----:B------:R-:W-:Y:S01]  /*32a0*/  LOP3.LUT R4, R0, 0x400, RZ, 0xfc, !PT ;  /* 0x0000040000047812 */ /* 0x000fe200078efcff */
[----:B------:R-:W-:Y:S01]  /*32b0*/  BSSY.RECONVERGENT B1, `(.L_x_1046) ;  /* 0x0000012000017945 */ /* 0x000fe20003800200 */
[----:B------:R-:W-:Y:S01]  /*32c0*/  IADD3 R14, P2, PT, R5, UR6, RZ ;  /* 0x00000006050e7c10 */ /* 0x000fe2000ff5e0ff */
[----:B------:R-:W-:Y:S01]  /*32d0*/  IMAD.MOV.U32 R6, RZ, RZ, R10 ;  /* 0x000000ffff067224 */ /* 0x000fe200078e000a */
[----:B------:R-:W-:Y:S02]  /*32e0*/  IADD3 R11, P1, PT, R4, UR6, RZ ;  /* 0x00000006040b7c10 */ /* 0x000fe4000ff3e0ff */
[----:B------:R-:W-:Y:S01]  /*32f0*/  IADD3.X R13, PT, PT, R15, UR7, RZ, P2, !PT ;  /* 0x000000070f0d7c10 */ /* 0x000fe200097fe4ff */
[----:B------:R-:W-:Y:S02]  /*3300*/  IMAD.MOV.U32 R7, RZ, RZ, R14 ;  /* 0x000000ffff077224 */ /* 0x000fe400078e000e */
[----:B------:R-:W-:-:S02]  /*3310*/  IMAD.X R12, RZ, RZ, UR7, P1 ;  /* 0x00000007ff0c7e24 */ /* 0x000fc400088e06ff */
[----:B------:R-:W-:Y:S01]  /*3320*/  IMAD.MOV.U32 R8, RZ, RZ, R13 ;  /* 0x000000ffff087224 */ /* 0x000fe200078e000d */
[----:B------:R-:W-:Y:S06]  /*3330*/  @!P0 BRA `(.L_x_1047) ;  /* 0x0000000000248947 */ /* 0x000fec0003800000 */
[----:B------:R-:W-:Y:S01]  /*3340*/  FSETP.GEU.AND P1, PT, R9, R10, PT ;  /* 0x0000000a0900720b */ /* 0x000fe20003f2e000 */
[----:B------:R-:W-:Y:S02]  /*3350*/  IMAD.MOV.U32 R6, RZ, RZ, R9 ;  /* 0x000000ffff067224 */ /* 0x000fe400078e0009 */
[----:B------:R-:W-:Y:S02]  /*3360*/  IMAD.MOV.U32 R7, RZ, RZ, R11 ;  /* 0x000000ffff077224 */ /* 0x000fe400078e000b */
[----:B------:R-:W-:-:S08]  /*3370*/  IMAD.MOV.U32 R8, RZ, RZ, R12 ;  /* 0x000000ffff087224 */ /* 0x000fd000078e000c */
[----:B------:R-:W-:-:S04]  /*3380*/  @P1 ISETP.GE.U32.AND P0, PT, R5, R4, PT ;  /* 0x000000040500120c */ /* 0x000fc80003f06070 */
[----:B------:R-:W-:-:S04]  /*3390*/  @P1 ISETP.GE.AND.EX P0, PT, R15, RZ, PT, P0 ;  /* 0x000000ff0f00120c */ /* 0x000fc80003f06300 */
[----:B------:R-:W-:Y:S02]  /*33a0*/  @P1 FSEL R6, R10, R9, !P0 ;  /* 0x000000090a061208 */ /* 0x000fe40004000000 */
[----:B------:R-:W-:Y:S02]  /*33b0*/  @P1 SEL R7, R14, R11, !P0 ;  /* 0x0000000b0e071207 */ /* 0x000fe40004000000 */
[----:B------:R-:W-:-:S07]  /*33c0*/  @P1 SEL R8, R13, R12, !P0 ;  /* 0x0000000c0d081207 */ /* 0x000fce0004000000 */
.L_x_1047:
[----:B------:R-:W-:Y:S05]  /*33d0*/  BSYNC.RECONVERGENT B1 ;  /* 0x0000000000017941 */ /* 0x000fea0003800200 */
.L_x_1046:
[----:B------:R-:W-:Y:S01]  /*33e0*/  UISETP.GE.U32.AND UP0, UPT, UR4, 0xa00, UPT ;  /* 0x00000a000400788c */ /* 0x000fe2000bf06070 */
[----:B------:R-:W-:Y:S02]  /*33f0*/  IMAD.MOV.U32 R9, RZ, RZ, 0x500 ;  /* 0x00000500ff097424 */ /* 0x000fe400078e00ff */
[----:B------:R-:W-:Y:S01]  /*3400*/  IMAD.MOV.U32 R10, RZ, RZ, RZ ;  /* 0x000000ffff0a7224 */ /* 0x000fe200078e00ff */
[----:B------:R-:W-:-:S09]  /*3410*/  UISETP.GE.U32.AND.EX UP0, UPT, UR5, URZ, UPT, UP0 ;  /* 0x000000ff0500728c */ /* 0x000fd2000bf06100 */
[----:B------:R-:W-:Y:S05]  /*3420*/  BRA.U !UP0, `(.L_x_1048) ;  /* 0x0000000508c87547 */ /* 0x000fea000b800000 */
[----:B------:R-:W-:Y:S01]  /*3430*/  IMAD.MOV.U32 R9, RZ, RZ, 0x500 ;  /* 0x00000500ff097424 */ /* 0x000fe200078e00ff */
[----:B------:R-:W0:Y:S01]  /*3440*/  LDCU.64 UR6, c[0x0][0x388] ;  /* 0x00007100ff0677ac */ /* 0x000e220008000a00 */
[----:B------:R-:W-:Y:S01]  /*3450*/  IMAD.MOV.U32 R10, RZ, RZ, RZ ;  /* 0x000000ffff0a7224 */ /* 0x000fe200078e00ff */
[----:B------:R-:W1:Y:S06]  /*3460*/  LDCU.64 UR4, c[0x0][0x398] ;  /* 0x00007300ff0477ac */ /* 0x000e6c0008000a00 */
.L_x_1059:
[----:B------:R-:W-:-:S04]  /*3470*/  LEA R14, P0, R9, R2, 0x2 ;  /* 0x00000002090e7211 */ /* 0x000fc800078010ff */
[----:B------:R-:W-:-:S05]  /*3480*/  LEA.HI.X R15, R9, R3, R10, 0x2, P0 ;  /* 0x00000003090f7211 */ /* 0x000fca00000f140a */
[----:B------:R-:W2:Y:S04]  /*3490*/  LDG.E R21, desc[UR8][R14.64] ;  /* 0x000000080e157981 */ /* 0x000ea8000c1e1900 */
[----:B------:R3:W5:Y:S04]  /*34a0*/  LDG.E R18, desc[UR8][R14.64+0x400] ;  /* 0x000400080e127981 */ /* 0x000768000c1e1900 */
[----:B------:R3:W5:Y:S04]  /*34b0*/  LDG.E R23, desc[UR8][R14.64+0x800] ;  /* 0x000800080e177981 */ /* 0x000768000c1e1900 */
[----:B------:R3:W5:Y:S04]  /*34c0*/  LDG.E R4, desc[UR8][R14.64+0xc00] ;  /* 0x000c00080e047981 */ /* 0x000768000c1e1900 */
[----:B------:R3:W5:Y:S01]  /*34d0*/  LDG.E R11, desc[UR8][R14.64+0x1000] ;  /* 0x001000080e0b7981 */ /* 0x000762000c1e1900 */
[----:B0-----:R-:W-:Y:S01]  /*34e0*/  IADD3 R12, P1, P2, R9, UR6, R0 ;  /* 0x00000006090c7c10 */ /* 0x001fe2000fa3e000 */
[----:B------:R-:W-:Y:S01]  /*34f0*/  BSSY.RECONVERGENT B1, `(.L_x_1049) ;  /* 0x0000012000017945 */ /* 0x000fe20003800200 */
[----:B------:R-:W-:-:S02]  /*3500*/  IMAD.MOV.U32 R13, RZ, RZ, R6 ;  /* 0x000000ffff0d7224 */ /* 0x000fc400078e0006 */
[----:B------:R-:W-:Y:S01]  /*3510*/  IMAD.MOV.U32 R17, RZ, RZ, R7 ;  /* 0x000000ffff117224 */ /* 0x000fe200078e0007 */
[----:B------:R-:W-:Y:S01]  /*3520*/  IADD3.X R5, PT, PT, R10, UR7, RZ, P1, P2 ;  /* 0x000000070a057c10 */ /* 0x000fe20008fe44ff */
[----:B------:R-:W-:Y:S01]  /*3530*/  IMAD.MOV.U32 R19, RZ, RZ, R8 ;  /* 0x000000ffff137224 */ /* 0x000fe200078e0008 */
[----:B--2---:R-:W-:-:S13]  /*3540*/  FSETP.GEU.AND P0, PT, R6, R21, PT ;  /* 0x000000150600720b */ /* 0x004fda0003f0e000 */
[----:B---3--:R-:W-:Y:S05]  /*3550*/  @!P0 BRA `(.L_x_1050) ;  /* 0x00000000002c8947 */ /* 0x008fea0003800000 */
        /* <DEDUP_REMOVED lines=11> */
.L_x_1050:
[----:B-1----:R-:W-:Y:S05]  /*3610*/  BSYNC.RECONVERGENT B1 ;  /* 0x0000000000017941 */ /* 0x002fea0003800200 */
.L_x_1049:
[----:B-----5:R-:W-:Y:S01]  /*3620*/  FSETP.GEU.AND P0, PT, R13, R18, PT ;  /* 0x000000120d00720b */ /* 0x020fe20003f0e000 */
[----:B------:R-:W-:Y:S01]  /*3630*/  BSSY.RECONVERGENT B1, `(.L_x_1051) ;  /* 0x0000010000017945 */ /* 0x000fe20003800200 */
[----:B------:R-:W-:Y:S02]  /*3640*/  IMAD.MOV.U32 R6, RZ, RZ, R13 ;  /* 0x000000ffff067224 */ /* 0x000fe400078e000d */
[----:B------:R-:W-:Y:S02]  /*3650*/  IMAD.MOV.U32 R14, RZ, RZ, R17 ;  /* 0x000000ffff0e7224 */ /* 0x000fe400078e0011 */
[----:B------:R-:W-:-:S07]  /*3660*/  IMAD.MOV.U32 R16, RZ, RZ, R19 ;  /* 0x000000ffff107224 */ /* 0x000fce00078e0013 */
[----:B------:R-:W-:Y:S05]  /*3670*/  @!P0 BRA `(.L_x_1052) ;  /* 0x00000000002c8947 */ /* 0x000fea0003800000 */
[----:B------:R-:W-:Y:S01]  /*3680*/  FSETP.GEU.AND P2, PT, R18, R13, PT ;  /* 0x0000000d1200720b */ /* 0x000fe20003f4e000 */
[----:B------:R-:W-:Y:S01]  /*3690*/  IMAD.MOV.U32 R6, RZ, RZ, R18 ;  /* 0x000000ffff067224 */ /* 0x000fe200078e0012 */
[----:B------:R-:W-:-:S05]  /*36a0*/  IADD3 R14, P1, PT, R12, 0x100, RZ ;  /* 0x000001000c0e7810 */ /* 0x000fca0007f3e0ff */
[----:B------:R-:W-:-:S06]  /*36b0*/  IMAD.X R16, RZ, RZ, R5, P1 ;  /* 0x000000ffff107224 */ /* 0x000fcc00008e0605 */
[CC--:B------:R-:W-:Y:S02]  /*36c0*/  @P2 ISETP.GE.U32.AND P0, PT, R17.reuse, R14.reuse, PT ;  /* 0x0000000e1100220c */ /* 0x0c0fe40003f06070 */
[----:B------:R-:W-:Y:S02]  /*36d0*/  @P2 ISETP.LT.U32.AND P1, PT, R17, R14, PT ;  /* 0x0000000e1100220c */ /* 0x000fe40003f21070 */
[CC--:B------:R-:W-:Y:S02]  /*36e0*/  @P2 ISETP.GE.AND.EX P0, PT, R19.reuse, R16.reuse, PT, P0 ;  /* 0x000000101300220c */ /* 0x0c0fe40003f06300 */
[----:B------:R-:W-:Y:S02]  /*36f0*/  @P2 ISETP.LT.AND.EX P1, PT, R19, R16, PT, P1 ;  /* 0x000000101300220c */ /* 0x000fe40003f21310 */
[----:B------:R-:W-:Y:S02]  /*3700*/  @P2 FSEL R6, R13, R18, !P0 ;  /* 0x000000120d062208 */ /* 0x000fe40004000000 */
[----:B------:R-:W-:-:S02]  /*3710*/  @P2 SEL R14, R17, R14, P1 ;  /* 0x0000000e110e2207 */ /* 0x000fc40000800000 */
[----:B------:R-:W-:-:S07]  /*3720*/  @P2 SEL R16, R19, R16, P1 ;  /* 0x0000001013102207 */ /* 0x000fce0000800000 */
.L_x_1052:
[----:B------:R-:W-:Y:S05]  /*3730*/  BSYNC.RECONVERGENT B1 ;  /* 0x0000000000017941 */ /* 0x000fea0003800200 */
.L_x_1051:
        /* <DEDUP_REMOVED lines=19> */
.L_x_1054:
[----:B------:R-:W-:Y:S05]  /*3870*/  BSYNC.RECONVERGENT B1 ;  /* 0x0000000000017941 */ /* 0x000fea0003800200 */
.L_x_1053:
        /* <DEDUP_REMOVED lines=19> */
.L_x_1056:
[----:B------:R-:W-:Y:S05]  /*39b0*/  BSYNC.RECONVERGENT B1 ;  /* 0x0000000000017941 */ /* 0x000fea0003800200 */
.L_x_1055:
[----:B------:R-:W-:Y:S01]  /*39c0*/  FSETP.GEU.AND P0, PT, R14, R11, PT ;  /* 0x0000000b0e00720b */ /* 0x000fe20003f0e000 */
        /* <DEDUP_REMOVED lines=16> */
.L_x_1058:
[----:B------:R-:W-:Y:S05]  /*3ad0*/  BSYNC.RECONVERGENT B1 ;  /* 0x0000000000017941 */ /* 0x000fea0003800200 */
.L_x_1057:
[----:B------:R-:W-:-:S04]  /*3ae0*/  IADD3 R4, P1, PT, R9, 0xa00, RZ ;  /* 0x00000a0009047810 */ /* 0x000fc80007f3e0ff */
[----:B------:R-:W-:Y:S01]  /*3af0*/  ISETP.GT.U32.AND P0, PT, R4, UR4, PT ;  /* 0x0000000404007c0c */ /* 0x000fe2000bf04070 */
[----:B------:R-:W-:Y:S01]  /*3b00*/  IMAD.X R4, RZ, RZ, R10, P1 ;  /* 0x000000ffff047224 */ /* 0x000fe200008e060a */
[----:B------:R-:W-:-:S04]  /*3b10*/  IADD3 R9, P1, PT, R9, 0x500, RZ ;  /* 0x0000050009097810 */ /* 0x000fc80007f3e0ff */
[----:B------:R-:W-:Y:S01]  /*3b20*/  ISETP.GT.AND.EX P0, PT, R4, UR5, PT, P0 ;  /* 0x0000000504007c0c */ /* 0x000fe2000bf04300 */
[----:B------:R-:W-:-:S12]  /*3b30*/  IMAD.X R10, RZ, RZ, R10, P1 ;  /* 0x000000ffff0a7224 */ /* 0x000fd800008e060a */
[----:B------:R-:W-:Y:S05]  /*3b40*/  @!P0 BRA `(.L_x_1059) ;  /* 0xfffffff800488947 */ /* 0x000fea000383ffff */
.L_x_1048:
        /* <DEDUP_REMOVED lines=22> */
[----:B------:R-:W-:Y:S02]  /*3cb0*/  IADD3.X R18, PT, PT, R3, UR7, RZ, P0, !PT ;  /* 0x0000000703127c10 */ /* 0x000fe400087fe4ff */
[----:B0-----:R-:W-:-:S04]  /*3cc0*/  LEA R13, P1, R14, UR10, 0x2 ;  /* 0x0000000a0e0d7c11 */ /* 0x001fc8000f8210ff */
[----:B------:R-:W-:-:S09]  /*3cd0*/  LEA.HI.X R14, R14, UR11, R3, 0x2, P1 ;  /* 0x0000000b0e0e7c11 */ /* 0x000fd200088f1403 */
.L_x_1066:
        /* <DEDUP_REMOVED lines=23> */
.L_x_1065:
[----:B------:R-:W-:Y:S05]  /*3e50*/  BSYNC.RECONVERGENT B3 ;  /* 0x0000000000037941 */ /* 0x000fea0003800200 */
.L_x_1064:
[----:B------:R-:W-:Y:S01]  /*3e60*/  IADD3 R16, P0, PT, R16, 0x100, RZ ;  /* 0x0000010010107810 */ /* 0x000fe20007f1e0ff */
[----:B------:R-:W-:Y:S02]  /*3e70*/  VIADD R12, R12, 0x100 ;  /* 0x000001000c0c7836 */ /* 0x000fe40000000000 */
[----:B------:R-:W-:Y:S02]  /*3e80*/  IMAD.X R14, RZ, RZ, R14, P3 ;  /* 0x000000ffff0e7224 */ /* 0x000fe400018e060e */
[----:B------:R-:W-:Y:S01]  /*3e90*/  IMAD.X R18, RZ, RZ, R18, P0 ;  /* 0x000000ffff127224 */ /* 0x000fe200000e0612 */
[----:B------:R-:W-:Y:S07]  /*3ea0*/  @P2 BRA `(.L_x_1066) ;  /* 0xfffffffc008c2947 */ /* 0x000fee000383ffff */
.L_x_1063:
[----:B------:R-:W-:Y:S05]  /*3eb0*/  BSYNC.RECONVERGENT B2 ;  /* 0x0000000000027941 */ /* 0x000fea0003800200 */
.L_x_1062:
[----:B------:R-:W-:-:S13]  /*3ec0*/  ISETP.GE.U32.AND P0, PT, R15, 0x300, PT ;  /* 0x000003000f00780c */ /* 0x000fda0003f06070 */
[----:B------:R-:W-:Y:S05]  /*3ed0*/  @!P0 BRA `(.L_x_1061) ;  /* 0x0000000400888947 */ /* 0x000fea0003800000 */
[----:B------:R-:W0:Y:S01]  /*3ee0*/  LDC.64 R4, c[0x0][0x380] ;  /* 0x0000e000ff047b82 */ /* 0x000e220000000a00 */
[----:B------:R-:W-:-:S07]  /*3ef0*/  VIADD R12, R12, 0x200 ;  /* 0x000002000c0c7836 */ /* 0x000fce0000000000 */
[----:B------:R-:W1:Y:S02]  /*3f00*/  LDC.64 R2, c[0x0][0x388] ;  /* 0x0000e200ff027b82 */ /* 0x000e640000000a00 */
.L_x_1075:
        /* <DEDUP_REMOVED lines=29> */
.L_x_1068:
[----:B------:R-:W-:Y:S05]  /*40e0*/  BSYNC.RECONVERGENT B2 ;  /* 0x0000000000027941 */ /* 0x000fea0003800200 */
.L_x_1067:
        /* <DEDUP_REMOVED lines=20> */
.L_x_1070:
[----:B------:R-:W-:Y:S05]  /*4230*/  BSYNC.RECONVERGENT B2 ;  /* 0x0000000000027941 */ /* 0x000fea0003800200 */
.L_x_1069:
        /* <DEDUP_REMOVED lines=20> */
.L_x_1072:
[----:B------:R-:W-:Y:S05]  /*4380*/  BSYNC.RECONVERGENT B2 ;  /* 0x0000000000027941 */ /* 0x000fea0003800200 */
.L_x_1071:
        /* <DEDUP_REMOVED lines=18> */
.L_x_1074:
[----:B------:R-:W-:Y:S05]  /*44b0*/  BSYNC.RECONVERGENT B2 ;  /* 0x0000000000027941 */ /* 0x000fea0003800200 */
.L_x_1073:
[C---:B------:R-:W-:Y:S02]  /*44c0*/  VIADD R14, R12.reuse, 0x200 ;  /* 0x000002000c0e7836 */ /* 0x040fe40000000000 */
[----:B------:R-:W-:-:S03]  /*44d0*/  VIADD R12, R12, 0x400 ;  /* 0x000004000c0c7836 */ /* 0x000fc60000000000 */
[----:B------:R-:W-:-:S13]  /*44e0*/  ISETP.GE.AND P0, PT, R14, R11, PT ;  /* 0x0000000b0e00720c */ /* 0x000fda0003f06270 */
[----:B------:R-:W-:Y:S05]  /*44f0*/  @!P0 BRA `(.L_x_1075) ;  /* 0xfffffff800848947 */ /* 0x000fea000383ffff */
.L_x_1061:
[----:B------:R-:W-:Y:S05]  /*4500*/  BSYNC.RECONVERGENT B1 ;  /* 0x0000000000017941 */ /* 0x000fea0003800200 */
.L_x_1060:
        /* <DEDUP_REMOVED lines=22> */
.L_x_1077:
[----:B------:R-:W-:Y:S05]  /*4670*/  BSYNC.RECONVERGENT B1 ;  /* 0x0000000000017941 */ /* 0x000fea0003800200 */
.L_x_1076:
        /* <DEDUP_REMOVED lines=21> */
.L_x_1079:
[----:B------:R-:W-:Y:S05]  /*47d0*/  BSYNC.RECONVERGENT B1 ;  /* 0x0000000000017941 */ /* 0x000fea0003800200 */
.L_x_1078:
        /* <DEDUP_REMOVED lines=21> */
.L_x_1081:
[----:B------:R-:W-:Y:S05]  /*4930*/  BSYNC.RECONVERGENT B1 ;  /* 0x0000000000017941 */ /* 0x000fea0003800200 */
.L_x_1080:
        /* <DEDUP_REMOVED lines=21> */
.L_x_1083:
[----:B------:R-:W-:Y:S05]  /*4a90*/  BSYNC.RECONVERGENT B1 ;  /* 0x0000000000017941 */ /* 0x000fea0003800200 */
.L_x_1082:
        /* <DEDUP_REMOVED lines=22> */
.L_x_1085:
[----:B------:R-:W-:Y:S05]  /*4c00*/  BSYNC.RECONVERGENT B1 ;  /* 0x0000000000017941 */ /* 0x000fea0003800200 */
.L_x_1084:
        /* <DEDUP_REMOVED lines=12> */
.L_x_1087:
[----:B------:R-:W-:Y:S05]  /*4cd0*/  BSYNC.RECONVERGENT B1 ;  /* 0x0000000000017941 */ /* 0x000fea0003800200 */
.L_x_1086:
        /* <DEDUP_REMOVED lines=31> */
.L_x_1089:
[----:B------:R-:W-:Y:S05]  /*4ed0*/  BSYNC.RECONVERGENT B1 ;  /* 0x0000000000017941 */ /* 0x000fea0003800200 */
.L_x_1088:
        /* <DEDUP_REMOVED lines=18> */
.L_x_1091:
[----:B------:R-:W-:Y:S05]  /*5000*/  BSYNC.RECONVERGENT B1 ;  /* 0x0000000000017941 */ /* 0x000fea0003800200 */
.L_x_1090:
        /* <DEDUP_REMOVED lines=18> */
.L_x_1093:
[----:B------:R-:W-:Y:S05]  /*5130*/  BSYNC.RECONVERGENT B1 ;  /* 0x0000000000017941 */ /* 0x000fea0003800200 */
.L_x_1092:
        /* <DEDUP_REMOVED lines=18> */
.L_x_1095:
[----:B------:R-:W-:Y:S05]  /*5260*/  BSYNC.RECONVERGENT B1 ;  /* 0x0000000000017941 */ /* 0x000fea0003800200 */
.L_x_1094:
        /* <DEDUP_REMOVED lines=18> */
.L_x_1097:
[----:B------:R-:W-:Y:S05]  /*5390*/  BSYNC.RECONVERGENT B1 ;  /* 0x0000000000017941 */ /* 0x000fea0003800200 */
.L_x_1096:
        /* <DEDUP_REMOVED lines=18> */
.L_x_1099:
[----:B------:R-:W-:Y:S05]  /*54c0*/  BSYNC.RECONVERGENT B1 ;  /* 0x0000000000017941 */ /* 0x000fea0003800200 */
.L_x_1098:
        /* <DEDUP_REMOVED lines=17> */
.L_x_1007:
[----:B------:R-:W-:Y:S05]  /*55e0*/  BSYNC.RECONVERGENT B0 ;  /* 0x0000000000007941 */ /* 0x000fea0003800200 */
.L_x_974:
[----:B------:R-:W-:Y:S05]  /*55f0*/  @P1 EXIT ;  /* 0x000000000000194d */ /* 0x000fea0003800000 */
[----:B0-----:R-:W0:Y:S01]  /*5600*/  LDC.64 R6, c[0x0][0x390] ;  /* 0x0000e400ff067b82 */ /* 0x001e220000000a00 */
[----:B------:R-:W-:Y:S02]  /*5610*/  IMAD.MOV.U32 R5, RZ, RZ, R4 ;  /* 0x000000ffff057224 */ /* 0x000fe400078e0004 */
[----:B------:R-:W-:-:S05]  /*5620*/  IMAD.MOV.U32 R4, RZ, RZ, R3 ;  /* 0x000000ffff047224 */ /* 0x000fca00078e0003 */
[----:B0-----:R-:W-:Y:S04]  /*5630*/  STG.E.64 desc[UR8][R6.64+0x8], R4 ;  /* 0x0000080406007986 */ /* 0x001fe8000c101b08 */
[----:B------:R-:W-:Y:S01]  /*5640*/  STG.E desc[UR8][R6.64], R2 ;  /* 0x0000000206007986 */ /* 0x000fe2000c101908 */
[----:B------:R-:W-:Y:S05]  /*5650*/  EXIT ;  /* 0x000000000000794d */ /* 0x000fea0003800000 */
.L_x_1100:
        /* <DEDUP_REMOVED lines=10> */
.L_x_1600:


//--------------------- .text._ZN6thrust24THRUST_300001_SM_1000_NS8cuda_cub4core6detail13_kernel_agentINS1_8__reduce11ReduceAgentIPN4cuda3std3__45tupleIJflEEESC_SB_iNS1_9__extrema9arg_min_fIflNS9_4lessIfEEEEEEJSC_SC_iSH_EEEvDpT0_ --------------------------
	.section	.text._ZN6thrust24THRUST_300001_SM_1000_NS8cuda_cub4core6detail13_kernel_agentINS1_8__reduce11ReduceAgentIPN4cuda3std3__45tupleIJflEEESC_SB_iNS1_9__extrema9arg_min_fIflNS9_4lessIfEEEEEEJSC_SC_iSH_EEEvDpT0_,"ax",@progbits
	.align	128
        .global         _ZN6thrust24THRUST_300001_SM_1000_NS8cuda_cub4core6detail13_kernel_agentINS1_8__reduce11ReduceAgentIPN4cuda3std3__45tupleIJflEEESC_SB_iNS1_9__extrema9arg_min_fIflNS9_4lessIfEEEEEEJSC_SC_iSH_EEEvDpT0_
        .type           _ZN6thrust24THRUST_300001_SM_1000_NS8cuda_cub4core6detail13_kernel_agentINS1_8__reduce11ReduceAgentIPN4cuda3std3__45tupleIJflEEESC_SB_iNS1_9__extrema9arg_min_fIflNS9_4lessIfEEEEEEJSC_SC_iSH_EEEvDpT0_,@function
        .size           _ZN6thrust24THRUST_300001_SM_1000_NS8cuda_cub4core6detail13_kernel_agentINS1_8__reduce11ReduceAgentIPN4cuda3std3__45tupleIJflEEESC_SB_iNS1_9__extrema9arg_min_fIflNS9_4lessIfEEEEEEJSC_SC_iSH_EEEvDpT0_,(.L_x_1601 - _ZN6thrust24THRUST_300001_SM_1000_NS8cuda_cub4core6detail13_kernel_agentINS1_8__reduce11ReduceAgentIPN4cuda3std3__45tupleIJflEEESC_SB_iNS1_9__extrema9arg_min_fIflNS9_4lessIfEEEEEEJSC_SC_iSH_EEEvDpT0_)
        .other          _ZN6thrust24THRUST_300001_SM_1000_NS8cuda_cub4core6detail13_kernel_agentINS1_8__reduce11ReduceAgentIPN4cuda3std3__45tupleIJflEEESC_SB_iNS1_9__extrema9arg_min_fIflNS9_4lessIfEEEEEEJSC_SC_iSH_EEEvDpT0_,@"STO_CUDA_ENTRY STV_DEFAULT"
_ZN6thrust24THRUST_300001_SM_1000_NS8cuda_cub4core6detail13_kernel_agentINS1_8__reduce11ReduceAgentIPN4cuda3std3__45tupleIJflEEESC_SB_iNS1_9__extrema9arg_min_fIflNS9_4lessIfEEEEEEJSC_SC_iSH_EEEvDpT0_:
.text._ZN6thrust24THRUST_300001_SM_1000_NS8cuda_cub4core6detail13_kernel_agentINS1_8__reduce11ReduceAgentIPN4cuda3std3__45tupleIJflEEESC_SB_iNS1_9__extrema9arg_min_fIflNS9_4lessIfEEEEEEJSC_SC_iSH_EEEvDpT0_:
        /* <DEDUP_REMOVED lines=21> */
.L_x_1104:
[----:B0-----:R-:W-:Y:S05]  /*0150*/  BSYNC.RECONVERGENT B1 ;  /* 0x0000000000017941 */ /* 0x001fea0003800200 */
.L_x_1103:
        /* <DEDUP_REMOVED lines=15> */
.L_x_1111:
        /* <DEDUP_REMOVED lines=24> */
.L_x_1110:
[----:B------:R-:W-:Y:S05]  /*03d0*/  BSYNC.RECONVERGENT B3 ;  /* 0x0000000000037941 */ /* 0x000fea0003800200 */
.L_x_1109:
[----:B------:R-:W-:Y:S02]  /*03e0*/  IMAD.X R7, RZ, RZ, R7, P3 ;  /* 0x000000ffff077224 */ /* 0x000fe400018e0607 */
[----:B------:R-:W-:Y:S01]  /*03f0*/  VIADD R4, R4, 0x100 ;  /* 0x0000010004047836 */ /* 0x000fe20000000000 */
[----:B------:R-:W-:Y:S06]  /*0400*/  @P2 BRA `(.L_x_1111) ;  /* 0xfffffffc00902947 */ /* 0x000fec000383ffff */
.L_x_1108:
[----:B------:R-:W-:Y:S05]  /*0410*/  BSYNC.RECONVERGENT B2 ;  /* 0x0000000000027941 */ /* 0x000fea0003800200 */
.L_x_1107:
[----:B------:R-:W0:Y:S01]  /*0420*/  LDC.64 R6, c[0x0][0x380] ;  /* 0x0000e000ff067b82 */ /* 0x000e220000000a00 */
[----:B------:R-:W-:-:S13]  /*0430*/  ISETP.GE.U32.AND P0, PT, R14, 0x300, PT ;  /* 0x000003000e00780c */ /* 0x000fda0003f06070 */
[----:B------:R-:W-:Y:S05]  /*0440*/  @!P0 BRA `(.L_x_1106) ;  /* 0x0000000400508947 */ /* 0x000fea0003800000 */
.L_x_1120:
        /* <DEDUP_REMOVED lines=23> */
.L_x_1113:
[----:B------:R-:W-:Y:S05]  /*05c0*/  BSYNC.RECONVERGENT B2 ;  /* 0x0000000000027941 */ /* 0x000fea0003800200 */
.L_x_1112:
        /* <DEDUP_REMOVED lines=18> */
.L_x_1115:
[----:B------:R-:W-:Y:S05]  /*06f0*/  BSYNC.RECONVERGENT B2 ;  /* 0x0000000000027941 */ /* 0x000fea0003800200 */
.L_x_1114:
        /* <DEDUP_REMOVED lines=18> */
.L_x_1117:
[----:B------:R-:W-:Y:S05]  /*0820*/  BSYNC.RECONVERGENT B2 ;  /* 0x0000000000027941 */ /* 0x000fea0003800200 */
.L_x_1116:
        /* <DEDUP_REMOVED lines=18> */
.L_x_1119:
[----:B------:R-:W-:Y:S05]  /*0950*/  BSYNC.RECONVERGENT B2 ;  /* 0x0000000000027941 */ /* 0x000fea0003800200 */
.L_x_1118:
[----:B------:R-:W-:-:S05]  /*0960*/  VIADD R4, R4, 0x400 ;  /* 0x0000040004047836 */ /* 0x000fca0000000000 */
[----:B------:R-:W-:-:S13]  /*0970*/  ISETP.GE.AND P0, PT, R4, UR5, PT ;  /* 0x0000000504007c0c */ /* 0x000fda000bf06270 */
[----:B------:R-:W-:Y:S05]  /*0980*/  @!P0 BRA `(.L_x_1120) ;  /* 0xfffffff800b08947 */ /* 0x000fea000383ffff */
.L_x_1106:
[----:B------:R-:W-:Y:S05]  /*0990*/  BSYNC.RECONVERGENT B1 ;  /* 0x0000000000017941 */ /* 0x000fea0003800200 */
.L_x_1105:
        /* <DEDUP_REMOVED lines=25> */
.L_x_1123:
[----:B------:R-:W-:Y:S05]  /*0b30*/  BSYNC.RECONVERGENT B1 ;  /* 0x0000000000017941 */ /* 0x000fea0003800200 */
.L_x_1122:
        /* <DEDUP_REMOVED lines=21> */
.L_x_1125:
[----:B------:R-:W-:Y:S05]  /*0c90*/  BSYNC.RECONVERGENT B1 ;  /* 0x0000000000017941 */ /* 0x000fea0003800200 */
.L_x_1124:
        /* <DEDUP_REMOVED lines=21> */
.L_x_1127:
[----:B------:R-:W-:Y:S05]  /*0df0*/  BSYNC.RECONVERGENT B1 ;  /* 0x0000000000017941 */ /* 0x000fea0003800200 */
.L_x_1126:
        /* <DEDUP_REMOVED lines=21> */
.L_x_1129:
[----:B------:R-:W-:Y:S05]  /*0f50*/  BSYNC.RECONVERGENT B1 ;  /* 0x0000000000017941 */ /* 0x000fea0003800200 */
.L_x_1128:
        /* <DEDUP_REMOVED lines=22> */
.L_x_1131:
[----:B------:R-:W-:Y:S05]  /*10c0*/  BSYNC.RECONVERGENT B1 ;  /* 0x0000000000017941 */ /* 0x000fea0003800200 */
.L_x_1130:
        /* <DEDUP_REMOVED lines=12> */
.L_x_1133:
[----:B------:R-:W-:Y:S05]  /*1190*/  BSYNC.RECONVERGENT B1 ;  /* 0x0000000000017941 */ /* 0x000fea0003800200 */
.L_x_1132:
        /* <DEDUP_REMOVED lines=31> */
.L_x_1136:
[----:B------:R-:W-:Y:S05]  /*1390*/  BSYNC.RECONVERGENT B1 ;  /* 0x0000000000017941 */ /* 0x000fea0003800200 */
.L_x_1135:
        /* <DEDUP_REMOVED lines=18> */
.L_x_1138:
[----:B------:R-:W-:Y:S05]  /*14c0*/  BSYNC.RECONVERGENT B1 ;  /* 0x0000000000017941 */ /* 0x000fea0003800200 */
.L_x_1137:
        /* <DEDUP_REMOVED lines=18> */
.L_x_1140:
[----:B------:R-:W-:Y:S05]  /*15f0*/  BSYNC.RECONVERGENT B1 ;  /* 0x0000000000017941 */ /* 0x000fea0003800200 */
.L_x_1139:
        /* <DEDUP_REMOVED lines=18> */
.L_x_1142:
[----:B------:R-:W-:Y:S05]  /*1720*/  BSYNC.RECONVERGENT B1 ;  /* 0x0000000000017941 */ /* 0x000fea0003800200 */
.L_x_1141:
        /* <DEDUP_REMOVED lines=18> */
.L_x_1144:
[----:B------:R-:W-:Y:S05]  /*1850*/  BSYNC.RECONVERGENT B1 ;  /* 0x0000000000017941 */ /* 0x000fea0003800200 */
.L_x_1143:
        /* <DEDUP_REMOVED lines=18> */
.L_x_1146:
[----:B------:R-:W-:Y:S05]  /*1980*/  BSYNC.RECONVERGENT B1 ;  /* 0x0000000000017941 */ /* 0x000fea0003800200 */
.L_x_1145:
        /* <DEDUP_REMOVED lines=19> */
.L_x_1121:
        /* <DEDUP_REMOVED lines=28> */
.L_x_1148:
[----:B------:R-:W-:Y:S05]  /*1c80*/  BSYNC.RECONVERGENT B1 ;  /* 0x0000000000017941 */ /* 0x000fea0003800200 */
.L_x_1147:
        /* <DEDUP_REMOVED lines=22> */
.L_x_1150:
[----:B------:R-:W-:Y:S05]  /*1df0*/  BSYNC.RECONVERGENT B1 ;  /* 0x0000000000017941 */ /* 0x000fea0003800200 */
.L_x_1149:
        /* <DEDUP_REMOVED lines=22> */
.L_x_1152:
[----:B------:R-:W-:Y:S05]  /*1f60*/  BSYNC.RECONVERGENT B1 ;  /* 0x0000000000017941 */ /* 0x000fea0003800200 */
.L_x_1151:
        /* <DEDUP_REMOVED lines=22> */
.L_x_1154:
[----:B------:R-:W-:Y:S05]  /*20d0*/  BSYNC.RECONVERGENT B1 ;  /* 0x0000000000017941 */ /* 0x000fea0003800200 */
.L_x_1153:
        /* <DEDUP_REMOVED lines=23> */
.L_x_1156:
[----:B------:R-:W-:Y:S05]  /*2250*/  BSYNC.RECONVERGENT B1 ;  /* 0x0000000000017941 */ /* 0x000fea0003800200 */
.L_x_1155:
        /* <DEDUP_REMOVED lines=12> */
.L_x_1158:
[----:B------:R-:W-:Y:S05]  /*2320*/  BSYNC.RECONVERGENT B1 ;  /* 0x0000000000017941 */ /* 0x000fea0003800200 */
.L_x_1157:
        /* <DEDUP_REMOVED lines=30> */
.L_x_1160:
[----:B------:R-:W-:Y:S05]  /*2510*/  BSYNC.RECONVERGENT B1 ;  /* 0x0000000000017941 */ /* 0x000fea0003800200 */
.L_x_1159:
        /* <DEDUP_REMOVED lines=27> */
.L_x_1162:
[----:B------:R-:W-:Y:S05]  /*26d0*/  BSYNC.RECONVERGENT B1 ;  /* 0x0000000000017941 */ /* 0x000fea0003800200 */
.L_x_1161:
        /* <DEDUP_REMOVED lines=27> */
.L_x_1164:
[----:B------:R-:W-:Y:S05]  /*2890*/  BSYNC.RECONVERGENT B1 ;  /* 0x0000000000017941 */ /* 0x000fea0003800200 */
.L_x_1163:
        /* <DEDUP_REMOVED lines=27> */
.L_x_1166:
[----:B------:R-:W-:Y:S05]  /*2a50*/  BSYNC.RECONVERGENT B1 ;  /* 0x0000000000017941 */ /* 0x000fea0003800200 */
.L_x_1165:
        /* <DEDUP_REMOVED lines=27> */
.L_x_1168:
[----:B------:R-:W-:Y:S05]  /*2c10*/  BSYNC.RECONVERGENT B1 ;  /* 0x0000000000017941 */ /* 0x000fea0003800200 */
.L_x_1167:
        /* <DEDUP_REMOVED lines=27> */
.L_x_1170:
[----:B------:R-:W-:Y:S05]  /*2dd0*/  BSYNC.RECONVERGENT B1 ;  /* 0x0000000000017941 */ /* 0x000fea0003800200 */
.L_x_1169:
        /* <DEDUP_REMOVED lines=28> */
.L_x_1102:
        /* <DEDUP_REMOVED lines=22> */
[-C--:B------:R-:W-:Y:S02]  /*3100*/  @P2 ISETP.LT.U32.AND P1, PT, R14, R8.reuse, PT ;  /* 0x000000080e00220c */ /* 0x080fe40003f21070 */
[CC--:B------:R-:W-:Y:S02]  /*3110*/  @P2 ISETP.GE.AND.EX P0, PT, R15.reuse, R9.reuse, PT, P0 ;  /* 0x000000090f00220c */ /* 0x0c0fe40003f06300 */
[----:B------:R-:W-:Y:S02]  /*3120*/  @P2 ISETP.LT.AND.EX P1, PT, R15, R9, PT, P1 ;  /* 0x000000090f00220c */ /* 0x000fe40003f21310 */
[----:B------:R-:W-:Y:S02]  /*3130*/  @P2 FSEL R19, R18, R11, !P0 ;  /* 0x0000000b12132208 */ /* 0x000fe40004000000 */
[----:B------:R-:W-:-:S02]  /*3140*/  @P2 SEL R11, R14, R8, P1 ;  /* 0x000000080e0b2207 */ /* 0x000fc40000800000 */
[----:B------:R-:W-:-:S03]  /*3150*/  @P2 SEL R14, R15, R9, P1 ;  /* 0x000000090f0e2207 */ /* 0x000fc60000800000 */
[----:B------:R-:W-:Y:S02]  /*3160*/  @P2 IMAD.MOV.U32 R8, RZ, RZ, R11 ;  /* 0x000000ffff082224 */ /* 0x000fe400078e000b */
[----:B------:R-:W-:-:S07]  /*3170*/  @P2 IMAD.MOV.U32 R9, RZ, RZ, R14 ;  /* 0x000000ffff092224 */ /* 0x000fce00078e000e */
.L_x_1172:
[----:B------:R-:W-:Y:S05]  /*3180*/  BSYNC.RECONVERGENT B1 ;  /* 0x0000000000017941 */ /* 0x000fea0003800200 */
.L_x_1171:
        /* <DEDUP_REMOVED lines=17> */
.L_x_1174:
[----:B------:R-:W-:Y:S05]  /*32a0*/  BSYNC.RECONVERGENT B1 ;  /* 0x0000000000017941 */ /* 0x000fea0003800200 */
.L_x_1173:
        /* <DEDUP_REMOVED lines=17> */
.L_x_1176:
[----:B------:R-:W-:Y:S05]  /*33c0*/  BSYNC.RECONVERGENT B1 ;  /* 0x0000000000017941 */ /* 0x000fea0003800200 */
.L_x_1175:
        /* <DEDUP_REMOVED lines=17> */
.L_x_1178:
[----:B------:R-:W-:Y:S05]  /*34e0*/  BSYNC.RECONVERGENT B1 ;  /* 0x0000000000017941 */ /* 0x000fea0003800200 */
.L_x_1177:
[----:B------:R-:W-:Y:S01]  /*34f0*/  UISETP.GE.U32.AND UP0, UPT, UR4, 0xa00, UPT ;  /* 0x00000a000400788c */ /* 0x000fe2000bf06070 */
[----:B------:R-:W-:-:S08]  /*3500*/  IMAD.MOV.U32 R5, RZ, RZ, 0x500 ;  /* 0x00000500ff057424 */ /* 0x000fd000078e00ff */
[----:B------:R-:W-:Y:S05]  /*3510*/  BRA.U !UP0, `(.L_x_1179) ;  /* 0x0000000508b47547 */ /* 0x000fea000b800000 */
[----:B------:R-:W0:Y:S01]  /*3520*/  LDC.64 R6, c[0x0][0x380] ;  /* 0x0000e000ff067b82 */ /* 0x000e220000000a00 */
[----:B------:R-:W-:Y:S01]  /*3530*/  IMAD.MOV.U32 R5, RZ, RZ, 0x500 ;  /* 0x00000500ff057424 */ /* 0x000fe200078e00ff */
[----:B------:R-:W1:Y:S06]  /*3540*/  LDCU UR4, c[0x0][0x390] ;  /* 0x00007200ff0477ac */ /* 0x000e6c0008000800 */
.L_x_1190:
[----:B------:R-:W-:-:S04]  /*3550*/  IMAD.IADD R17, R0, 0x1, R5 ;  /* 0x0000000100117824 */ /* 0x000fc800078e0205 */
[----:B0-----:R-:W-:-:S05]  /*3560*/  IMAD.WIDE.U32 R16, R17, 0x10, R6 ;  /* 0x0000001011107825 */ /* 0x001fca00078e0006 */
        /* <DEDUP_REMOVED lines=27> */
.L_x_1181:
[----:B-1----:R-:W-:Y:S05]  /*3720*/  BSYNC.RECONVERGENT B1 ;  /* 0x0000000000017941 */ /* 0x002fea0003800200 */
.L_x_1180:
        /* <DEDUP_REMOVED lines=17> */
.L_x_1183:
[----:B------:R-:W-:Y:S05]  /*3840*/  BSYNC.RECONVERGENT B1 ;  /* 0x0000000000017941 */ /* 0x000fea0003800200 */
.L_x_1182:
        /* <DEDUP_REMOVED lines=17> */
.L_x_1185:
[----:B------:R-:W-:Y:S05]  /*3960*/  BSYNC.RECONVERGENT B1 ;  /* 0x0000000000017941 */ /* 0x000fea0003800200 */
.L_x_1184:
        /* <DEDUP_REMOVED lines=17> */
.L_x_1187:
[----:B------:R-:W-:Y:S05]  /*3a80*/  BSYNC.RECONVERGENT B1 ;  /* 0x0000000000017941 */ /* 0x000fea0003800200 */
.L_x_1186:
        /* <DEDUP_REMOVED lines=17> */
.L_x_1189:
[----:B------:R-:W-:Y:S05]  /*3ba0*/  BSYNC.RECONVERGENT B1 ;  /* 0x0000000000017941 */ /* 0x000fea0003800200 */
.L_x_1188:
[C---:B------:R-:W-:Y:S02]  /*3bb0*/  VIADD R8, R5.reuse, 0xa00 ;  /* 0x00000a0005087836 */ /* 0x040fe40000000000 */
[----:B------:R-:W-:-:S03]  /*3bc0*/  VIADD R5, R5, 0x500 ;  /* 0x0000050005057836 */ /* 0x000fc60000000000 */
[----:B------:R-:W-:-:S13]  /*3bd0*/  ISETP.GT.AND P0, PT, R8, UR4, PT ;  /* 0x0000000408007c0c */ /* 0x000fda000bf04270 */
[----:B------:R-:W-:Y:S05]  /*3be0*/  @!P0 BRA `(.L_x_1190) ;  /* 0xfffffff800588947 */ /* 0x000fea000383ffff */
.L_x_1179:
        /* <DEDUP_REMOVED lines=19> */
.L_x_1197:
[----:B0-----:R-:W-:-:S05]  /*3d20*/  IMAD.WIDE.U32 R8, R13, 0x10, R6 ;  /* 0x000000100d087825 */ /* 0x001fca00078e0006 */
[----:B------:R-:W2:Y:S01]  /*3d30*/  LDG.E.CONSTANT R19, desc[UR6][R8.64] ;  /* 0x0000000608137981 */ /* 0x000ea2000c1e9900 */
[----:B------:R-:W-:Y:S01]  /*3d40*/  VIADD R12, R12, 0x1 ;  /* 0x000000010c0c7836 */ /* 0x000fe20000000000 */
[----:B------:R-:W-:Y:S04]  /*3d50*/  BSSY.RECONVERGENT B3, `(.L_x_1195) ;  /* 0x0000013000037945 */ /* 0x000fe80003800200 */
        /* <DEDUP_REMOVED lines=18> */
.L_x_1196:
[----:B------:R-:W-:Y:S05]  /*3e80*/  BSYNC.RECONVERGENT B3 ;  /* 0x0000000000037941 */ /* 0x000fea0003800200 */
.L_x_1195:
[----:B------:R-:W-:Y:S02]  /*3e90*/  VIADD R10, R10, 0x100 ;  /* 0x000001000a0a7836 */ /* 0x000fe40000000000 */
[----:B------:R-:W-:Y:S01]  /*3ea0*/  VIADD R13, R13, 0x100 ;  /* 0x000001000d0d7836 */ /* 0x000fe20000000000 */
[----:B------:R-:W-:Y:S06]  /*3eb0*/  @P2 BRA `(.L_x_1197) ;  /* 0xfffffffc00982947 */ /* 0x000fec000383ffff */
.L_x_1194:
[----:B------:R-:W-:Y:S05]  /*3ec0*/  BSYNC.RECONVERGENT B2 ;  /* 0x0000000000027941 */ /* 0x000fea0003800200 */
.L_x_1193:
        /* <DEDUP_REMOVED lines=11> */
.L_x_1206:
[----:B-1----:R-:W-:Y:S01]  /*3f80*/  IMAD.WIDE.U32 R14, R13, 0x10, R6 ;  /* 0x000000100d0e7825 */ /* 0x002fe200078e0006 */
[----:B------:R0:W5:Y:S04]  /*3f90*/  LDG.E.CONSTANT R25, desc[UR6][R8.64+-0x2008] ;  /* 0xffdff80608197981 */ /* 0x000168000c1e9900 */
[----:B------:R-:W2:Y:S04]  /*3fa0*/  LDG.E.CONSTANT R21, desc[UR6][R14.64] ;  /* 0x000000060e157981 */ /* 0x000ea8000c1e9900 */
        /* <DEDUP_REMOVED lines=20> */
.L_x_1199:
[----:B------:R-:W-:Y:S05]  /*40f0*/  BSYNC.RECONVERGENT B2 ;  /* 0x0000000000027941 */ /* 0x000fea0003800200 */
.L_x_1198:
        /* <DEDUP_REMOVED lines=18> */
.L_x_1201:
[----:B------:R-:W-:Y:S05]  /*4220*/  BSYNC.RECONVERGENT B2 ;  /* 0x0000000000027941 */ /* 0x000fea0003800200 */
.L_x_1200:
        /* <DEDUP_REMOVED lines=18> */
.L_x_1203:
[----:B------:R-:W-:Y:S05]  /*4350*/  BSYNC.RECONVERGENT B2 ;  /* 0x0000000000027941 */ /* 0x000fea0003800200 */
.L_x_1202:
        /* <DEDUP_REMOVED lines=18> */
.L_x_1205:
[----:B------:R-:W-:Y:S05]  /*4480*/  BSYNC.RECONVERGENT B2 ;  /* 0x0000000000027941 */ /* 0x000fea0003800200 */
.L_x_1204:
[----:B------:R-:W-:Y:S01]  /*4490*/  VIADD R10, R10, 0x400 ;  /* 0x000004000a0a7836 */ /* 0x000fe20000000000 */
[----:B------:R-:W-:Y:S01]  /*44a0*/  IADD3 R8, P1, PT, R8, 0x4000, RZ ;  /* 0x0000400008087810 */ /* 0x000fe20007f3e0ff */
[----:B------:R-:W-:-:S03]  /*44b0*/  VIADD R13, R13, 0x400 ;  /* 0x000004000d0d7836 */ /* 0x000fc60000000000 */
[----:B------:R-:W-:Y:S01]  /*44c0*/  ISETP.GE.AND P0, PT, R10, R11, PT ;  /* 0x0000000b0a00720c */ /* 0x000fe20003f06270 */
[----:B------:R-:W-:-:S12]  /*44d0*/  IMAD.X R9, RZ, RZ, R9, P1 ;  /* 0x000000ffff097224 */ /* 0x000fd800008e0609 */
[----:B------:R-:W-:Y:S05]  /*44e0*/  @!P0 BRA `(.L_x_1206) ;  /* 0xfffffff800a48947 */ /* 0x000fea000383ffff */
.L_x_1192:
[----:B------:R-:W-:Y:S05]  /*44f0*/  BSYNC.RECONVERGENT B1 ;  /* 0x0000000000017941 */ /* 0x000fea0003800200 */
.L_x_1191:
        /* <DEDUP_REMOVED lines=22> */
.L_x_1208:
[----:B------:R-:W-:Y:S05]  /*4660*/  BSYNC.RECONVERGENT B1 ;  /* 0x0000000000017941 */ /* 0x000fea0003800200 */
.L_x_1207:
        /* <DEDUP_REMOVED lines=21> */
.L_x_1210:
[----:B------:R-:W-:Y:S05]  /*47c0*/  BSYNC.RECONVERGENT B1 ;  /* 0x0000000000017941 */ /* 0x000fea0003800200 */
.L_x_1209:
        /* <DEDUP_REMOVED lines=21> */
.L_x_1212:
[----:B------:R-:W-:Y:S05]  /*4920*/  BSYNC.RECONVERGENT B1 ;  /* 0x0000000000017941 */ /* 0x000fea0003800200 */
.L_x_1211:
        /* <DEDUP_REMOVED lines=21> */
.L_x_1214:
[----:B------:R-:W-:Y:S05]  /*4a80*/  BSYNC.RECONVERGENT B1 ;  /* 0x0000000000017941 */ /* 0x000fea0003800200 */
.L_x_1213:
        /* <DEDUP_REMOVED lines=22> */
.L_x_1216:
[----:B------:R-:W-:Y:S05]  /*4bf0*/  BSYNC.RECONVERGENT B1 ;  /* 0x0000000000017941 */ /* 0x000fea0003800200 */
.L_x_1215:
        /* <DEDUP_REMOVED lines=12> */
.L_x_1218:
[----:B------:R-:W-:Y:S05]  /*4cc0*/  BSYNC.RECONVERGENT B1 ;  /* 0x0000000000017941 */ /* 0x000fea0003800200 */
.L_x_1217:
        /* <DEDUP_REMOVED lines=31> */
.L_x_1220:
[----:B------:R-:W-:Y:S05]  /*4ec0*/  BSYNC.RECONVERGENT B1 ;  /* 0x0000000000017941 */ /* 0x000fea0003800200 */
.L_x_1219:
        /* <DEDUP_REMOVED lines=18> */
.L_x_1222:
[----:B------:R-:W-:Y:S05]  /*4ff0*/  BSYNC.RECONVERGENT B1 ;  /* 0x0000000000017941 */ /* 0x000fea0003800200 */
.L_x_1221:
        /* <DEDUP_REMOVED lines=18> */
.L_x_1224:
[----:B------:R-:W-:Y:S05]  /*5120*/  BSYNC.RECONVERGENT B1 ;  /* 0x0000000000017941 */ /* 0x000fea0003800200 */
.L_x_1223:
        /* <DEDUP_REMOVED lines=18> */
.L_x_1226:
[----:B------:R-:W-:Y:S05]  /*5250*/  BSYNC.RECONVERGENT B1 ;  /* 0x0000000000017941 */ /* 0x000fea0003800200 */
.L_x_1225:
        /* <DEDUP_REMOVED lines=18> */
.L_x_1228:
[----:B------:R-:W-:Y:S05]  /*5380*/  BSYNC.RECONVERGENT B1 ;  /* 0x0000000000017941 */ /* 0x000fea0003800200 */
.L_x_1227:
        /* <DEDUP_REMOVED lines=18> */
.L_x_1230:
[----:B------:R-:W-:Y:S05]  /*54b0*/  BSYNC.RECONVERGENT B1 ;  /* 0x0000000000017941 */ /* 0x000fea0003800200 */
.L_x_1229:
        /* <DEDUP_REMOVED lines=17> */
.L_x_1134:
[----:B------:R-:W-:Y:S05]  /*55d0*/  BSYNC.RECONVERGENT B0 ;  /* 0x0000000000007941 */ /* 0x000fea0003800200 */
.L_x_1101:
[----:B------:R-:W-:Y:S05]  /*55e0*/  @P1 EXIT ;  /* 0x000000000000194d */ /* 0x000fea0003800000 */
[----:B0-----:R-:W0:Y:S01]  /*55f0*/  LDC.64 R6, c[0x0][0x388] ;  /* 0x0000e200ff067b82 */ /* 0x001e220000000a00 */
[----:B------:R-:W-:Y:S02]  /*5600*/  IMAD.MOV.U32 R5, RZ, RZ, R4 ;  /* 0x000000ffff057224 */ /* 0x000fe400078e0004 */
[----:B------:R-:W-:-:S05]  /*5610*/  IMAD.MOV.U32 R4, RZ, RZ, R3 ;  /* 0x000000ffff047224 */ /* 0x000fca00078e0003 */
[----:B0-----:R-:W-:Y:S04]  /*5620*/  STG.E.64 desc[UR6][R6.64+0x8], R4 ;  /* 0x0000080406007986 */ /* 0x001fe8000c101b06 */
[----:B------:R-:W-:Y:S01]  /*5630*/  STG.E desc[UR6][R6.64], R2 ;  /* 0x0000000206007986 */ /* 0x000fe2000c101906 */
[----:B------:R-:W-:Y:S05]  /*5640*/  EXIT ;  /* 0x000000000000794d */ /* 0x000fea0003800000 */
.L_x_1231:
        /* <DEDUP_REMOVED lines=11> */
.L_x_1601:


//--------------------- .text._ZN6thrust24THRUST_300001_SM_1000_NS8cuda_cub4core6detail13_kernel_agentINS1_8__reduce10DrainAgentIiEEJN3cub18CUB_300001_SM_10009GridQueueIjEEiEEEvDpT0_ --------------------------
	.section	.text._ZN6thrust24THRUST_300001_SM_1000_NS8cuda_cub4core6detail13_kernel_agentINS1_8__reduce10DrainAgentIiEEJN3cub18CUB_300001_SM_10009GridQueueIjEEiEEEvDpT0_,"ax",@progbits
	.align	128
        .global         _ZN6thrust24THRUST_300001_SM_1000_NS8cuda_cub4core6detail13_kernel_agentINS1_8__reduce10DrainAgentIiEEJN3cub18CUB_300001_SM_10009GridQueueIjEEiEEEvDpT0_
        .type           _ZN6thrust24THRUST_300001_SM_1000_NS8cuda_cub4core6detail13_kernel_agentINS1_8__reduce10DrainAgentIiEEJN3cub18CUB_300001_SM_10009GridQueueIjEEiEEEvDpT0_,@function
        .size           _ZN6thrust24THRUST_300001_SM_1000_NS8cuda_cub4core6detail13_kernel_agentINS1_8__reduce10DrainAgentIiEEJN3cub18CUB_300001_SM_10009GridQueueIjEEiEEEvDpT0_,(.L_x_1602 - _ZN6thrust24THRUST_300001_SM_1000_NS8cuda_cub4core6detail13_kernel_agentINS1_8__reduce10DrainAgentIiEEJN3cub18CUB_300001_SM_10009GridQueueIjEEiEEEvDpT0_)
        .other          _ZN6thrust24THRUST_300001_SM_1000_NS8cuda_cub4core6detail13_kernel_agentINS1_8__reduce10DrainAgentIiEEJN3cub18CUB_300001_SM_10009GridQueueIjEEiEEEvDpT0_,@"STO_CUDA_ENTRY STV_DEFAULT"
_ZN6thrust24THRUST_300001_SM_1000_NS8cuda_cub4core6detail13_kernel_agentINS1_8__reduce10DrainAgentIiEEJN3cub18CUB_300001_SM_10009GridQueueIjEEiEEEvDpT0_:
.text._ZN6thrust24THRUST_300001_SM_1000_NS8cuda_cub4core6detail13_kernel_agentINS1_8__reduce10DrainAgentIiEEJN3cub18CUB_300001_SM_10009GridQueueIjEEiEEEvDpT0_:
[----:B------:R-:W-:Y:S08]  /*0000*/  LDC R1, c[0x0][0x37c] ;  /* 0x0000df00ff017b82 */ /* 0x000ff00000000800 */
[----:B------:R-:W0:Y:S01]  /*0010*/  LDC.64 R2, c[0x0][0x380] ;  /* 0x0000e000ff027b82 */ /* 0x000e220000000a00 */
[----:B------:R-:W0:Y:S07]  /*0020*/  LDCU.64 UR4, c[0x0][0x358] ;  /* 0x00006b00ff0477ac */ /* 0x000e2e0008000a00 */
[----:B------:R-:W1:Y:S01]  /*0030*/  LDC R5, c[0x0][0x388] ;  /* 0x0000e200ff057b82 */ /* 0x000e620000000800 */
[----:B0-----:R-:W-:Y:S04]  /*0040*/  STG.E desc[UR4][R2.64+0x4], RZ ;  /* 0x000004ff02007986 */ /* 0x001fe8000c101904 */
[----:B-1----:R-:W-:Y:S01]  /*0050*/  STG.E desc[UR4][R2.64], R5 ;  /* 0x0000000502007986 */ /* 0x002fe2000c101904 */
[----:B------:R-:W-:Y:S05]  /*0060*/  EXIT ;  /* 0x000000000000794d */ /* 0x000fea0003800000 */
.L_x_1232:
        /* <DEDUP_REMOVED lines=9> */
.L_x_1602:


//--------------------- .text._ZN6thrust24THRUST_300001_SM_1000_NS8cuda_cub4core6detail13_kernel_agentINS1_8__reduce11ReduceAgentINS0_12zip_iteratorIN4cuda3std3__45tupleIJNS0_10device_ptrIfEENS0_17counting_iteratorIlNS0_11use_defaultESF_SF_EEEEEEEPNSB_IJflEEESJ_iNS1_9__extrema9arg_min_fIflNSA_4lessIfEEEEEEJSI_SK_iN3cub18CUB_300001_SM_100013GridEvenShareIiEENSS_9GridQueueIjEESP_EEEvDpT0_ --------------------------
	.section	.text._ZN6thrust24THRUST_300001_SM_1000_NS8cuda_cub4core6detail13_kernel_agentINS1_8__reduce11ReduceAgentINS0_12zip_iteratorIN4cuda3std3__45tupleIJNS0_10device_ptrIfEENS0_17counting_iteratorIlNS0_11use_defaultESF_SF_EEEEEEEPNSB_IJflEEESJ_iNS1_9__extrema9arg_min_fIflNSA_4lessIfEEEEEEJSI_SK_iN3cub18CUB_300001_SM_100013GridEvenShareIiEENSS_9GridQueueIjEESP_EEEvDpT0_,"ax",@progbits
	.align	128
        .global         _ZN6thrust24THRUST_300001_SM_1000_NS8cuda_cub4core6detail13_kernel_agentINS1_8__reduce11ReduceAgentINS0_12zip_iteratorIN4cuda3std3__45tupleIJNS0_10device_ptrIfEENS0_17counting_iteratorIlNS0_11use_defaultESF_SF_EEEEEEEPNSB_IJflEEESJ_iNS1_9__extrema9arg_min_fIflNSA_4lessIfEEEEEEJSI_SK_iN3cub18CUB_300001_SM_100013GridEvenShareIiEENSS_9GridQueueIjEESP_EEEvDpT0_
        .type           _ZN6thrust24THRUST_300001_SM_1000_NS8cuda_cub4core6detail13_kernel_agentINS1_8__reduce11ReduceAgentINS0_12zip_iteratorIN4cuda3std3__45tupleIJNS0_10device_ptrIfEENS0_17counting_iteratorIlNS0_11use_defaultESF_SF_EEEEEEEPNSB_IJflEEESJ_iNS1_9__extrema9arg_min_fIflNSA_4lessIfEEEEEEJSI_SK_iN3cub18CUB_300001_SM_100013GridEvenShareIiEENSS_9GridQueueIjEESP_EEEvDpT0_,@function
        .size           _ZN6thrust24THRUST_300001_SM_1000_NS8cuda_cub4core6detail13_kernel_agentINS1_8__reduce11ReduceAgentINS0_12zip_iteratorIN4cuda3std3__45tupleIJNS0_10device_ptrIfEENS0_17counting_iteratorIlNS0_11use_defaultESF_SF_EEEEEEEPNSB_IJflEEESJ_iNS1_9__extrema9arg_min_fIflNSA_4lessIfEEEEEEJSI_SK_iN3cub18CUB_300001_SM_100013GridEvenShareIiEENSS_9GridQueueIjEESP_EEEvDpT0_,(.L_x_1603 - _ZN6thrust24THRUST_300001_SM_1000_NS8cuda_cub4core6detail13_kernel_agentINS1_8__reduce11ReduceAgentINS0_12zip_iteratorIN4cuda3std3__45tupleIJNS0_10device_ptrIfEENS0_17counting_iteratorIlNS0_11use_defaultESF_SF_EEEEEEEPNSB_IJflEEESJ_iNS1_9__extrema9arg_min_fIflNSA_4lessIfEEEEEEJSI_SK_iN3cub18CUB_300001_SM_100013GridEvenShareIiEENSS_9GridQueueIjEESP_EEEvDpT0_)
        .other          _ZN6thrust24THRUST_300001_SM_1000_NS8cuda_cub4core6detail13_kernel_agentINS1_8__reduce11ReduceAgentINS0_12zip_iteratorIN4cuda3std3__45tupleIJNS0_10device_ptrIfEENS0_17counting_iteratorIlNS0_11use_defaultESF_SF_EEEEEEEPNSB_IJflEEESJ_iNS1_9__extrema9arg_min_fIflNSA_4lessIfEEEEEEJSI_SK_iN3cub18CUB_300001_SM_100013GridEvenShareIiEENSS_9GridQueueIjEESP_EEEvDpT0_,@"STO_CUDA_ENTRY STV_DEFAULT"
_ZN6thrust24THRUST_300001_SM_1000_NS8cuda_cub4core6detail13_kernel_agentINS1_8__reduce11ReduceAgentINS0_12zip_iteratorIN4cuda3std3__45tupleIJNS0_10device_ptrIfEENS0_17counting_iteratorIlNS0_11use_defaultESF_SF_EEEEEEEPNSB_IJflEEESJ_iNS1_9__extrema9arg_min_fIflNSA_4lessIfEEEEEEJSI_SK_iN3cub18CUB_300001_SM_100013GridEvenShareIiEENSS_9GridQueueIjEESP_EEEvDpT0_:
.text._ZN6thrust24THRUST_300001_SM_1000_NS8cuda_cub4core6detail13_kernel_agentINS1_8__reduce11ReduceAgentINS0_12zip_iteratorIN4cuda3std3__45tupleIJNS0_10device_ptrIfEENS0_17counting_iteratorIlNS0_11use_defaultESF_SF_EEEEEEEPNSB_IJflEEESJ_iNS1_9__extrema9arg_min_fIflNSA_4lessIfEEEEEEJSI_SK_iN3cub18CUB_300001_SM_100013GridEvenShareIiEENSS_9GridQueueIjEESP_EEEvDpT0_:
        /* <DEDUP_REMOVED lines=30> */
.L_x_1236:
[----:B------:R-:W-:Y:S05]  /*01e0*/  BSYNC.RECONVERGENT B1 ;  /* 0x0000000000017941 */ /* 0x000fea0003800200 */
.L_x_1235:
        /* <DEDUP_REMOVED lines=9> */
[----:B------:R-:W0:Y:S01]  /*0280*/  LDC.64 R4, c[0x0][0x380] ;  /* 0x0000e000ff047b82 */ /* 0x000e220000000a00 */
[----:B------:R-:W-:Y:S01]  /*0290*/  LEA.HI R10, R16, 0x1, RZ, 0x18 ;  /* 0x00000001100a7811 */ /* 0x000fe200078fc0ff */
[----:B------:R-:W-:-:S03]  /*02a0*/  IMAD.IADD R15, R11, 0x1, R8 ;  /* 0x000000010b0f7824 */ /* 0x000fc600078e0208 */
[----:B------:R-:W-:-:S05]  /*02b0*/  LOP3.LUT R10, R10, 0x3, RZ, 0xc0, !PT ;  /* 0x000000030a0a7812 */ /* 0x000fca00078ec0ff */
[----:B------:R-:W-:-:S07]  /*02c0*/  IMAD.MOV R10, RZ, RZ, -R10 ;  /* 0x000000ffff0a7224 */ /* 0x000fce00078e0a0a */
.L_x_1243:
[----:B0-----:R-:W-:-:S05]  /*02d0*/  IMAD.WIDE R12, R15, 0x4, R4 ;  /* 0x000000040f0c7825 */ /* 0x001fca00078e0204 */
[----:B------:R-:W2:Y:S01]  /*02e0*/  LDG.E R20, desc[UR10][R12.64] ;  /* 0x0000000a0c147981 */ /* 0x000ea2000c1e1900 */
[----:B------:R-:W-:Y:S01]  /*02f0*/  VIADD R10, R10, 0x1 ;  /* 0x000000010a0a7836 */ /* 0x000fe20000000000 */
[C---:B------:R-:W-:Y:S01]  /*0300*/  IADD3 R18, P1, PT, R15.reuse, UR6, RZ ;  /* 0x000000060f127c10 */ /* 0x040fe2000ff3e0ff */
[----:B------:R-:W-:Y:S03]  /*0310*/  BSSY.RECONVERGENT B3, `(.L_x_1241) ;  /* 0x0000013000037945 */ /* 0x000fe60003800200 */
[----:B------:R-:W-:Y:S02]  /*0320*/  ISETP.NE.AND P2, PT, R10, RZ, PT ;  /* 0x000000ff0a00720c */ /* 0x000fe40003f45270 */
[----:B------:R-:W-:Y:S02]  /*0330*/  LEA.HI.X.SX32 R17, R15, UR7, 0x1, P1 ;  /* 0x000000070f117c11 */ /* 0x000fe400088f0eff */
        /* <DEDUP_REMOVED lines=10> */
[C---:B------:R-:W-:Y:S02]  /*03e0*/  @P3 ISETP.LT.U32.AND P1, PT, R13.reuse, R18, PT ;  /* 0x000000120d00320c */ /* 0x040fe40003f21070 */
[CC--:B------:R-:W-:Y:S02]  /*03f0*/  @P3 ISETP.GE.AND.EX P0, PT, R14.reuse, R17.reuse, PT, P0 ;  /* 0x000000110e00320c */ /* 0x0c0fe40003f06300 */
[----:B------:R-:W-:Y:S02]  /*0400*/  @P3 ISETP.LT.AND.EX P1, PT, R14, R17, PT, P1 ;  /* 0x000000110e00320c */ /* 0x000fe40003f21310 */
[----:B------:R-:W-:Y:S02]  /*0410*/  @P3 FSEL R7, R12, R20, !P0 ;  /* 0x000000140c073208 */ /* 0x000fe40004000000 */
[----:B------:R-:W-:-:S02]  /*0420*/  @P3 SEL R6, R13, R18, P1 ;  /* 0x000000120d063207 */ /* 0x000fc40000800000 */
[----:B------:R-:W-:-:S07]  /*0430*/  @P3 SEL R9, R14, R17, P1 ;  /* 0x000000110e093207 */ /* 0x000fce0000800000 */
.L_x_1242:
[----:B------:R-:W-:Y:S05]  /*0440*/  BSYNC.RECONVERGENT B3 ;  /* 0x0000000000037941 */ /* 0x000fea0003800200 */
.L_x_1241:
[----:B------:R-:W-:Y:S02]  /*0450*/  VIADD R8, R8, 0x100 ;  /* 0x0000010008087836 */ /* 0x000fe40000000000 */
[----:B------:R-:W-:Y:S01]  /*0460*/  VIADD R15, R15, 0x100 ;  /* 0x000001000f0f7836 */ /* 0x000fe20000000000 */
[----:B------:R-:W-:Y:S06]  /*0470*/  @P2 BRA `(.L_x_1243) ;  /* 0xfffffffc00942947 */ /* 0x000fec000383ffff */
.L_x_1240:
[----:B------:R-:W-:Y:S05]  /*0480*/  BSYNC.RECONVERGENT B2 ;  /* 0x0000000000027941 */ /* 0x000fea0003800200 */
.L_x_1239:
        /* <DEDUP_REMOVED lines=9> */
.L_x_1252:
[----:B------:R-:W-:-:S05]  /*0520*/  IMAD.WIDE R14, R11, 0x4, R4 ;  /* 0x000000040b0e7825 */ /* 0x000fca00078e0204 */
[----:B------:R-:W2:Y:S04]  /*0530*/  LDG.E R24, desc[UR10][R14.64+-0x800] ;  /* 0xfff8000a0e187981 */ /* 0x000ea8000c1e1900 */
[----:B-----5:R0:W5:Y:S04]  /*0540*/  LDG.E R26, desc[UR10][R14.64+-0x400] ;  /* 0xfffc000a0e1a7981 */ /* 0x020168000c1e1900 */
[----:B------:R0:W5:Y:S04]  /*0550*/  LDG.E R10, desc[UR10][R14.64] ;  /* 0x0000000a0e0a7981 */ /* 0x000168000c1e1900 */
[----:B------:R0:W5:Y:S01]  /*0560*/  LDG.E R12, desc[UR10][R14.64+0x400] ;  /* 0x0004000a0e0c7981 */ /* 0x000162000c1e1900 */
[----:B------:R-:W-:Y:S01]  /*0570*/  IADD3 R21, P1, PT, R11, UR8, RZ ;  /* 0x000000080b157c10 */ /* 0x000fe2000ff3e0ff */
[----:B------:R-:W-:Y:S01]  /*0580*/  BSSY.RECONVERGENT B2, `(.L_x_1244) ;  /* 0x0000012000027945 */ /* 0x000fe20003800200 */
[----:B------:R-:W-:-:S02]  /*0590*/  IMAD.MOV.U32 R16, RZ, RZ, R6 ;  /* 0x000000ffff107224 */ /* 0x000fc400078e0006 */
[----:B------:R-:W-:Y:S01]  /*05a0*/  IMAD.MOV.U32 R17, RZ, RZ, R9 ;  /* 0x000000ffff117224 */ /* 0x000fe200078e0009 */
[----:B------:R-:W-:Y:S01]  /*05b0*/  LEA.HI.X.SX32 R22, R11, UR9, 0x1, P1 ;  /* 0x000000090b167c11 */ /* 0x000fe200088f0eff */
[----:B------:R-:W-:Y:S01]  /*05c0*/  IMAD.MOV.U32 R13, RZ, RZ, R7 ;  /* 0x000000ffff0d7224 */ /* 0x000fe200078e0007 */
        /* <DEDUP_REMOVED lines=13> */
.L_x_1245:
[----:B------:R-:W-:Y:S05]  /*06a0*/  BSYNC.RECONVERGENT B2 ;  /* 0x0000000000027941 */ /* 0x000fea0003800200 */
.L_x_1244:
[----:B-----5:R-:W-:Y:S01]  /*06b0*/  FSETP.GEU.AND P0, PT, R13, R26, PT ;  /* 0x0000001a0d00720b */ /* 0x020fe20003f0e000 */
[----:B------:R-:W-:Y:S01]  /*06c0*/  BSSY.RECONVERGENT B2, `(.L_x_1246) ;  /* 0x0000012000027945 */ /* 0x000fe20003800200 */
[C---:B------:R-:W-:Y:S01]  /*06d0*/  IADD3 R15, P1, PT, R19.reuse, UR8, RZ ;  /* 0x00000008130f7c10 */ /* 0x040fe2000ff3e0ff */
[----:B------:R-:W-:Y:S02]  /*06e0*/  IMAD.MOV.U32 R6, RZ, RZ, R16 ;  /* 0x000000ffff067224 */ /* 0x000fe400078e0010 */
[----:B------:R-:W-:Y:S01]  /*06f0*/  IMAD.MOV.U32 R9, RZ, RZ, R17 ;  /* 0x000000ffff097224 */ /* 0x000fe200078e0011 */
[----:B------:R-:W-:Y:S01]  /*0700*/  LEA.HI.X.SX32 R14, R19, UR9, 0x1, P1 ;  /* 0x00000009130e7c11 */ /* 0x000fe200088f0eff */
        /* <DEDUP_REMOVED lines=13> */
.L_x_1247:
[----:B------:R-:W-:Y:S05]  /*07e0*/  BSYNC.RECONVERGENT B2 ;  /* 0x0000000000027941 */ /* 0x000fea0003800200 */
.L_x_1246:
[----:B------:R-:W-:Y:S01]  /*07f0*/  FSETP.GEU.AND P0, PT, R7, R10, PT ;  /* 0x0000000a0700720b */ /* 0x000fe20003f0e000 */
[----:B------:R-:W-:Y:S01]  /*0800*/  BSSY.RECONVERGENT B2, `(.L_x_1248) ;  /* 0x0000013000027945 */ /* 0x000fe20003800200 */
[----:B------:R-:W-:Y:S01]  /*0810*/  IADD3 R17, P1, PT, R18, UR8, RZ ;  /* 0x0000000812117c10 */ /* 0x000fe2000ff3e0ff */
[----:B------:R-:W-:Y:S01]  /*0820*/  IMAD.MOV.U32 R14, RZ, RZ, R6 ;  /* 0x000000ffff0e7224 */ /* 0x000fe200078e0006 */
[----:B------:R-:W-:Y:S01]  /*0830*/  IADD3 R21, P2, PT, R20, UR8, RZ ;  /* 0x0000000814157c10 */ /* 0x000fe2000ff5e0ff */
        /* <DEDUP_REMOVED lines=15> */
.L_x_1249:
[----:B------:R-:W-:Y:S05]  /*0930*/  BSYNC.RECONVERGENT B2 ;  /* 0x0000000000027941 */ /* 0x000fea0003800200 */
.L_x_1248:
        /* <DEDUP_REMOVED lines=18> */
.L_x_1251:
[----:B------:R-:W-:Y:S05]  /*0a60*/  BSYNC.RECONVERGENT B2 ;  /* 0x0000000000027941 */ /* 0x000fea0003800200 */
.L_x_1250:
[----:B------:R-:W-:Y:S02]  /*0a70*/  VIADD R8, R8, 0x400 ;  /* 0x0000040008087836 */ /* 0x000fe40000000000 */
[----:B------:R-:W-:Y:S02]  /*0a80*/  VIADD R19, R19, 0x400 ;  /* 0x0000040013137836 */ /* 0x000fe40000000000 */
[----:B------:R-:W-:Y:S01]  /*0a90*/  VIADD R18, R18, 0x400 ;  /* 0x0000040012127836 */ /* 0x000fe20000000000 */
[----:B------:R-:W-:Y:S01]  /*0aa0*/  ISETP.GE.AND P0, PT, R8, R3, PT ;  /* 0x000000030800720c */ /* 0x000fe20003f06270 */
[----:B------:R-:W-:Y:S02]  /*0ab0*/  VIADD R20, R20, 0x400 ;  /* 0x0000040014147836 */ /* 0x000fe40000000000 */
[----:B------:R-:W-:-:S10]  /*0ac0*/  VIADD R11, R11, 0x400 ;  /* 0x000004000b0b7836 */ /* 0x000fd40000000000 */
[----:B------:R-:W-:Y:S05]  /*0ad0*/  @!P0 BRA `(.L_x_1252) ;  /* 0xfffffff800908947 */ /* 0x000fea000383ffff */
.L_x_1238:
[----:B------:R-:W-:Y:S05]  /*0ae0*/  BSYNC.RECONVERGENT B1 ;  /* 0x0000000000017941 */ /* 0x000fea0003800200 */
.L_x_1237:
[----:B------:R-:W-:-:S13]  /*0af0*/  ISETP.GE.AND P0, PT, R3, 0x100, PT ;  /* 0x000001000300780c */ /* 0x000fda0003f06270 */
[----:B------:R-:W-:Y:S05]  /*0b00*/  @!P0 BRA `(.L_x_1253) ;  /* 0x00000010003c8947 */ /* 0x000fea0003800000 */
[----:B------:R-:W1:Y:S01]  /*0b10*/  S2R R13, SR_LANEID ;  /* 0x00000000000d7919 */ /* 0x000e620000000000 */
[----:B------:R-:W-:Y:S01]  /*0b20*/  BSSY.RECONVERGENT B1, `(.L_x_1254) ;  /* 0x0000015000017945 */ /* 0x000fe20003800200 */
[----:B0-----:R-:W-:Y:S01]  /*0b30*/  IMAD.MOV.U32 R5, RZ, RZ, R6 ;  /* 0x000000ffff057224 */ /* 0x001fe200078e0006 */
[----:B-----5:R-:W0:Y:S01]  /*0b40*/  SHFL.DOWN PT, R4, R7, 0x1, 0x1f ;  /* 0x08201f0007047f89 */ /* 0x020e2200000e0000 */
        /* <DEDUP_REMOVED lines=18> */
.L_x_1255:
[----:B------:R-:W-:Y:S05]  /*0c70*/  BSYNC.RECONVERGENT B1 ;  /* 0x0000000000017941 */ /* 0x000fea0003800200 */
.L_x_1254:
        /* <DEDUP_REMOVED lines=21> */
.L_x_1257:
[----:B------:R-:W-:Y:S05]  /*0dd0*/  BSYNC.RECONVERGENT B1 ;  /* 0x0000000000017941 */ /* 0x000fea0003800200 */
.L_x_1256:
        /* <DEDUP_REMOVED lines=21> */
.L_x_1259:
[----:B------:R-:W-:Y:S05]  /*0f30*/  BSYNC.RECONVERGENT B1 ;  /* 0x0000000000017941 */ /* 0x000fea0003800200 */
.L_x_1258:
        /* <DEDUP_REMOVED lines=21> */
.L_x_1261:
[----:B------:R-:W-:Y:S05]  /*1090*/  BSYNC.RECONVERGENT B1 ;  /* 0x0000000000017941 */ /* 0x000fea0003800200 */
.L_x_1260:
        /* <DEDUP_REMOVED lines=22> */
.L_x_1263:
[----:B------:R-:W-:Y:S05]  /*1200*/  BSYNC.RECONVERGENT B1 ;  /* 0x0000000000017941 */ /* 0x000fea0003800200 */
.L_x_1262:
        /* <DEDUP_REMOVED lines=12> */
.L_x_1265:
[----:B------:R-:W-:Y:S05]  /*12d0*/  BSYNC.RECONVERGENT B1 ;  /* 0x0000000000017941 */ /* 0x000fea0003800200 */
.L_x_1264:
        /* <DEDUP_REMOVED lines=31> */
.L_x_1268:
[----:B------:R-:W-:Y:S05]  /*14d0*/  BSYNC.RECONVERGENT B1 ;  /* 0x0000000000017941 */ /* 0x000fea0003800200 */
.L_x_1267:
        /* <DEDUP_REMOVED lines=18> */
.L_x_1270:
[----:B------:R-:W-:Y:S05]  /*1600*/  BSYNC.RECONVERGENT B1 ;  /* 0x0000000000017941 */ /* 0x000fea0003800200 */
.L_x_1269:
        /* <DEDUP_REMOVED lines=18> */
.L_x_1272:
[----:B------:R-:W-:Y:S05]  /*1730*/  BSYNC.RECONVERGENT B1 ;  /* 0x0000000000017941 */ /* 0x000fea0003800200 */
.L_x_1271:
        /* <DEDUP_REMOVED lines=18> */
.L_x_1274:
[----:B------:R-:W-:Y:S05]  /*1860*/  BSYNC.RECONVERGENT B1 ;  /* 0x0000000000017941 */ /* 0x000fea0003800200 */
.L_x_1273:
        /* <DEDUP_REMOVED lines=18> */
.L_x_1276:
[----:B------:R-:W-:Y:S05]  /*1990*/  BSYNC.RECONVERGENT B1 ;  /* 0x0000000000017941 */ /* 0x000fea0003800200 */
.L_x_1275:
        /* <DEDUP_REMOVED lines=18> */
.L_x_1278:
[----:B------:R-:W-:Y:S05]  /*1ac0*/  BSYNC.RECONVERGENT B1 ;  /* 0x0000000000017941 */ /* 0x000fea0003800200 */
.L_x_1277:
        /* <DEDUP_REMOVED lines=19> */
.L_x_1253:
[----:B0-----:R-:W-:Y:S01]  /*1c00*/  LOP3.LUT R4, R2, 0x3e0, RZ, 0xc0, !PT ;  /* 0x000003e002047812 */ /* 0x001fe200078ec0ff */
[----:B------:R-:W-:Y:S01]  /*1c10*/  BSSY.RECONVERGENT B1, `(.L_x_1279) ;  /* 0x000001b000017945 */ /* 0x000fe20003800200 */
[----:B-----5:R-:W-:Y:S02]  /*1c20*/  IMAD.MOV.U32 R5, RZ, RZ, R7 ;  /* 0x000000ffff057224 */ /* 0x020fe400078e0007 */
[----:B------:R-:W-:Y:S02]  /*1c30*/  IMAD.MOV.U32 R13, RZ, RZ, R6 ;  /* 0x000000ffff0d7224 */ /* 0x000fe400078e0006 */
[----:B------:R-:W-:Y:S01]  /*1c40*/  VIADD R8, R4, 0x20 ;  /* 0x0000002004087836 */ /* 0x000fe20000000000 */
[----:B------:R-:W-:Y:S01]  /*1c50*/  LOP3.LUT R4, RZ, R4, RZ, 0x33, !PT ;  /* 0x00000004ff047212 */ /* 0x000fe200078e33ff */
[----:B------:R-:W-:-:S03]  /*1c60*/  IMAD.MOV.U32 R15, RZ, RZ, R9 ;  /* 0x000000ffff0f7224 */ /* 0x000fc600078e0009 */
[----:B------:R-:W-:Y:S01]  /*1c70*/  ISETP.GT.AND P0, PT, R8, R3, PT ;  /* 0x000000030800720c */ /* 0x000fe20003f04270 */
[----:B------:R-:W-:-:S05]  /*1c80*/  IMAD.IADD R4, R3, 0x1, R4 ;  /* 0x0000000103047824 */ /* 0x000fca00078e0204 */
        /* <DEDUP_REMOVED lines=19> */
.L_x_1280:
[----:B------:R-:W-:Y:S05]  /*1dc0*/  BSYNC.RECONVERGENT B1 ;  /* 0x0000000000017941 */ /* 0x000fea0003800200 */
.L_x_1279:
        /* <DEDUP_REMOVED lines=22> */
.L_x_1282:
[----:B------:R-:W-:Y:S05]  /*1f30*/  BSYNC.RECONVERGENT B1 ;  /* 0x0000000000017941 */ /* 0x000fea0003800200 */
.L_x_1281:
        /* <DEDUP_REMOVED lines=22> */
.L_x_1284:
[----:B------:R-:W-:Y:S05]  /*20a0*/  BSYNC.RECONVERGENT B1 ;  /* 0x0000000000017941 */ /* 0x000fea0003800200 */
.L_x_1283:
        /* <DEDUP_REMOVED lines=22> */
.L_x_1286:
[----:B------:R-:W-:Y:S05]  /*2210*/  BSYNC.RECONVERGENT B1 ;  /* 0x0000000000017941 */ /* 0x000fea0003800200 */
.L_x_1285:
        /* <DEDUP_REMOVED lines=23> */
.L_x_1288:
[----:B------:R-:W-:Y:S05]  /*2390*/  BSYNC.RECONVERGENT B1 ;  /* 0x0000000000017941 */ /* 0x000fea0003800200 */
.L_x_1287:
        /* <DEDUP_REMOVED lines=12> */
.L_x_1290:
[----:B------:R-:W-:Y:S05]  /*2460*/  BSYNC.RECONVERGENT B1 ;  /* 0x0000000000017941 */ /* 0x000fea0003800200 */
.L_x_1289:
        /* <DEDUP_REMOVED lines=33> */
.L_x_1292:
[----:B------:R-:W-:Y:S05]  /*2680*/  BSYNC.RECONVERGENT B1 ;  /* 0x0000000000017941 */ /* 0x000fea0003800200 */
.L_x_1291:
        /* <DEDUP_REMOVED lines=26> */
.L_x_1294:
[----:B------:R-:W-:Y:S05]  /*2830*/  BSYNC.RECONVERGENT B1 ;  /* 0x0000000000017941 */ /* 0x000fea0003800200 */
.L_x_1293:
        /* <DEDUP_REMOVED lines=29> */
.L_x_1296:
[----:B------:R-:W-:Y:S05]  /*2a10*/  BSYNC.RECONVERGENT B1 ;  /* 0x0000000000017941 */ /* 0x000fea0003800200 */
.L_x_1295:
        /* <DEDUP_REMOVED lines=26> */
.L_x_1298:
[----:B------:R-:W-:Y:S05]  /*2bc0*/  BSYNC.RECONVERGENT B1 ;  /* 0x0000000000017941 */ /* 0x000fea0003800200 */
.L_x_1297:
        /* <DEDUP_REMOVED lines=26> */
.L_x_1300:
[----:B------:R-:W-:Y:S05]  /*2d70*/  BSYNC.RECONVERGENT B1 ;  /* 0x0000000000017941 */ /* 0x000fea0003800200 */
.L_x_1299:
        /* <DEDUP_REMOVED lines=26> */
.L_x_1302:
[----:B------:R-:W-:Y:S05]  /*2f20*/  BSYNC.RECONVERGENT B1 ;  /* 0x0000000000017941 */ /* 0x000fea0003800200 */
.L_x_1301:
[----:B------:R-:W-:Y:S02]  /*2f30*/  IMAD.MOV.U32 R6, RZ, RZ, R3 ;  /* 0x000000ffff067224 */ /* 0x000fe400078e0003 */
[----:B------:R-:W-:Y:S02]  /*2f40*/  IMAD.MOV.U32 R5, RZ, RZ, R7 ;  /* 0x000000ffff057224 */ /* 0x000fe400078e0007 */
[----:B------:R-:W-:Y:S01]  /*2f50*/  IMAD.MOV.U32 R4, RZ, RZ, R8 ;  /* 0x000000ffff047224 */ /* 0x000fe200078e0008 */
[----:B------:R-:W-:Y:S06]  /*2f60*/  @!P6 BRA `(.L_x_1266) ;  /* 0x000000280048e947 */ /* 0x000fec0003800000 */
        /* <DEDUP_REMOVED lines=23> */
.L_x_1234:
        /* <DEDUP_REMOVED lines=10> */
[----:B------:R-:W4:Y:S01]  /*3180*/  LDG.E R8, desc[UR10][R4.64+0xc00] ;  /* 0x000c000a04087981 */ /* 0x000f22000c1e1900 */
[C---:B------:R-:W-:Y:S01]  /*3190*/  VIADD R13, R2.reuse, 0x100 ;  /* 0x00000100020d7836 */ /* 0x040fe20000000000 */
[----:B------:R-:W-:Y:S01]  /*31a0*/  IADD3 R11, P3, PT, R11, UR14, RZ ;  /* 0x0000000e0b0b7c10 */ /* 0x000fe2000ff7e0ff */
[----:B------:R-:W-:Y:S01]  /*31b0*/  UMOV UR4, URZ ;  /* 0x000000ff00047c82 */ /* 0x000fe20008000000 */
[----:B------:R-:W-:Y:S01]  /*31c0*/  BSSY.RECONVERGENT B1, `(.L_x_1303) ;  /* 0x0000013000017945 */ /* 0x000fe20003800200 */
[----:B------:R0:W5:Y:S02]  /*31d0*/  LDG.E R9, desc[UR10][R4.64+0x1000] ;  /* 0x0010000a04097981 */ /* 0x000164000c1e1900 */
[----:B0-----:R-:W-:-:S02]  /*31e0*/  LOP3.LUT R4, R2, 0x400, RZ, 0xfc, !PT ;  /* 0x0000040002047812 */ /* 0x001fc400078efcff */
[----:B--2---:R-:W-:-:S04]  /*31f0*/  FSETP.GEU.AND P0, PT, R6, R3, PT ;  /* 0x000000030600720b */ /* 0x004fc80003f0e000 */
[----:B------:R-:W-:Y:S01]  /*3200*/  FSEL R6, R6, R3, !P0 ;  /* 0x0000000306067208 */ /* 0x000fe20004000000 */
[----:B------:R-:W-:-:S03]  /*3210*/  VIADD R3, R2, 0x200 ;  /* 0x0000020002037836 */ /* 0x000fc60000000000 */
[----:B---3--:R-:W-:-:S04]  /*3220*/  FSETP.GEU.AND P1, PT, R7, R6, PT ;  /* 0x000000060700720b */ /* 0x008fc80003f2e000 */
[----:B------:R-:W-:Y:S02]  /*3230*/  FSEL R7, R7, R6, !P1 ;  /* 0x0000000607077208 */ /* 0x000fe40004800000 */
[----:B------:R-:W-:Y:S02]  /*3240*/  IADD3.X R6, PT, PT, R12, UR15, RZ, P3, !PT ;  /* 0x0000000f0c067c10 */ /* 0x000fe40009ffe4ff */
[----:B----4-:R-:W-:Y:S01]  /*3250*/  FSETP.GEU.AND P2, PT, R7, R8, PT ;  /* 0x000000080700720b */ /* 0x010fe20003f4e000 */
[----:B------:R-:W-:-:S04]  /*3260*/  IMAD.MOV.U32 R12, RZ, RZ, R7 ;  /* 0x000000ffff0c7224 */ /* 0x000fc800078e0007 */
[----:B------:R-:W-:-:S05]  /*3270*/  @P1 SEL R3, R13, R2, !P0 ;  /* 0x000000020d031207 */ /* 0x000fca0004000000 */
[----:B------:R-:W-:-:S03]  /*3280*/  IMAD.MOV.U32 R5, RZ, RZ, R3 ;  /* 0x000000ffff057224 */ /* 0x000fc600078e0003 */
[----:B------:R-:W-:Y:S05]  /*3290*/  @!P2 BRA `(.L_x_1304) ;  /* 0x000000000014a947 */ /* 0x000fea0003800000 */
[----:B------:R-:W-:Y:S01]  /*32a0*/  FSETP.GEU.AND P0, PT, R8, R7, PT ;  /* 0x000000070800720b */ /* 0x000fe20003f0e000 */
[----:B------:R-:W-:Y:S02]  /*32b0*/  IMAD.MOV.U32 R12, RZ, RZ, R8 ;  /* 0x000000ffff0c7224 */ /* 0x000fe400078e0008 */
[----:B------:R-:W-:-:S10]  /*32c0*/  VIADD R5, R2, 0x300 ;  /* 0x0000030002057836 */ /* 0x000fd40000000000 */
[----:B------:R-:W-:Y:S02]  /*32d0*/  @P0 IMAD.MOV.U32 R12, RZ, RZ, R7 ;  /* 0x000000ffff0c0224 */ /* 0x000fe400078e0007 */
[----:B------:R-:W-:-:S07]  /*32e0*/  @P0 IMAD.MOV.U32 R5, RZ, RZ, R3 ;  /* 0x000000ffff050224 */ /* 0x000fce00078e0003 */
.L_x_1304:
[----:B------:R-:W-:Y:S05]  /*32f0*/  BSYNC.RECONVERGENT B1 ;  /* 0x0000000000017941 */ /* 0x000fea0003800200 */
.L_x_1303:
[----:B-----5:R-:W-:Y:S01]  /*3300*/  FSETP.GEU.AND P0, PT, R12, R9, PT ;  /* 0x000000090c00720b */ /* 0x020fe20003f0e000 */
[----:B------:R-:W-:Y:S01]  /*3310*/  BSSY.RECONVERGENT B1, `(.L_x_1305) ;  /* 0x0000014000017945 */ /* 0x000fe20003800200 */
[-C--:B------:R-:W-:Y:S01]  /*3320*/  IADD3 R13, P3, PT, R5, R11.reuse, RZ ;  /* 0x0000000b050d7210 */ /* 0x080fe20007f7e0ff */
[----:B------:R-:W-:Y:S01]  /*3330*/  IMAD.MOV.U32 R3, RZ, RZ, R12 ;  /* 0x000000ffff037224 */ /* 0x000fe200078e000c */
[----:B------:R-:W-:Y:S02]  /*3340*/  IADD3 R8, P1, PT, R4, R11, RZ ;  /* 0x0000000b04087210 */ /* 0x000fe40007f3e0ff */
[----:B------:R-:W-:Y:S02]  /*3350*/  IADD3.X R14, PT, PT, R6, UR4, RZ, P3, !PT ;  /* 0x00000004060e7c10 */ /* 0x000fe40009ffe4ff */
[----:B------:R-:W-:Y:S01]  /*3360*/  ISETP.LE.AND P2, PT, R10, UR6, PT ;  /* 0x000000060a007c0c */ /* 0x000fe2000bf43270 */
[----:B------:R-:W-:Y:S02]  /*3370*/  IMAD.X R11, RZ, RZ, R6, P1 ;  /* 0x000000ffff0b7224 */ /* 0x000fe400008e0606 */
[----:B------:R-:W-:-:S02]  /*3380*/  IMAD.MOV.U32 R6, RZ, RZ, R13 ;  /* 0x000000ffff067224 */ /* 0x000fc400078e000d */
[----:B------:R-:W-:Y:S01]  /*3390*/  IMAD.MOV.U32 R7, RZ, RZ, R14 ;  /* 0x000000ffff077224 */ /* 0x000fe200078e000e */
[----:B------:R-:W-:Y:S07]  /*33a0*/  @!P0 BRA `(.L_x_1306) ;  /* 0x0000000000288947 */ /* 0x000fee0003800000 */
        /* <DEDUP_REMOVED lines=10> */
.L_x_1306:
[----:B------:R-:W-:Y:S05]  /*3450*/  BSYNC.RECONVERGENT B1 ;  /* 0x0000000000017941 */ /* 0x000fea0003800200 */
.L_x_1305:
        /* <DEDUP_REMOVED lines=19> */
.L_x_1309:
[----:B------:R-:W-:Y:S05]  /*3590*/  BSYNC.RECONVERGENT B1 ;  /* 0x0000000000017941 */ /* 0x000fea0003800200 */
.L_x_1308:
[----:B------:R-:W1:Y:S08]  /*35a0*/  S2UR UR5, SR_CgaCtaId ;  /* 0x00000000000579c3 */ /* 0x000e700000008800 */
[----:B------:R-:W-:Y:S06]  /*35b0*/  BAR.SYNC.DEFER_BLOCKING 0x0 ;  /* 0x0000000000007b1d */ /* 0x000fec0000010000 */
[----:B------:R-:W-:Y:S01]  /*35c0*/  UMOV UR4, 0x400 ;  /* 0x0000040000047882 */ /* 0x000fe20000000000 */
[----:B------:R-:W2:Y:S01]  /*35d0*/  LDCU UR7, c[0x0][0x398] ;  /* 0x00007300ff0777ac */ /* 0x000ea20008000800 */
[----:B------:R-:W3:Y:S01]  /*35e0*/  LDCU.128 UR12, c[0x0][0x380] ;  /* 0x00007000ff0c77ac */ /* 0x000ee20008000c00 */
[----:B-1----:R-:W-:-:S06]  /*35f0*/  ULEA UR4, UR5, UR4, 0x18 ;  /* 0x0000000405047291 */ /* 0x002fcc000f8ec0ff */
[----:B0-----:R-:W-:-:S05]  /*3600*/  IMAD.U32 R8, RZ, RZ, UR4 ;  /* 0x00000004ff087e24 */ /* 0x001fca000f8e00ff */
[----:B------:R-:W0:Y:S02]  /*3610*/  LDS R11, [R8+0x98] ;  /* 0x00009800080b7984 */ /* 0x000e240000000800 */
[----:B0-----:R-:W-:-:S05]  /*3620*/  VIADD R9, R11, 0x500 ;  /* 0x000005000b097836 */ /* 0x001fca0000000000 */
[----:B------:R-:W-:-:S13]  /*3630*/  ISETP.GT.AND P0, PT, R9, R10, PT ;  /* 0x0000000a0900720c */ /* 0x000fda0003f04270 */
[----:B--23--:R-:W-:Y:S05]  /*3640*/  @P0 BRA `(.L_x_1310) ;  /* 0x0000000800080947 */ /* 0x00cfea0003800000 */
[----:B------:R-:W-:Y:S01]  /*3650*/  BSSY.RECONVERGENT B1, `(.L_x_1310) ;  /* 0x0000081000017945 */ /* 0x000fe20003800200 */
.L_x_1323:
[----:B------:R-:W-:-:S04]  /*3660*/  IADD3 R13, P0, PT, R2, R11, RZ ;  /* 0x0000000b020d7210 */ /* 0x000fc80007f1e0ff */
[----:B------:R-:W-:Y:S02]  /*3670*/  LEA.HI.X.SX32 R12, R11, RZ, 0x1, P0 ;  /* 0x000000ff0b0c7211 */ /* 0x000fe400000f0eff */
[----:B------:R-:W-:-:S04]  /*3680*/  LEA R14, P0, R13, UR12, 0x2 ;  /* 0x0000000c0d0e7c11 */ /* 0x000fc8000f8010ff */
[----:B------:R-:W-:-:S05]  /*3690*/  LEA.HI.X R15, R13, UR13, R12, 0x2, P0 ;  /* 0x0000000d0d0f7c11 */ /* 0x000fca00080f140c */
[----:B------:R-:W2:Y:S04]  /*36a0*/  LDG.E R20, desc[UR10][R14.64] ;  /* 0x0000000a0e147981 */ /* 0x000ea8000c1e1900 */
[----:B------:R0:W5:Y:S04]  /*36b0*/  LDG.E R21, desc[UR10][R14.64+0x400] ;  /* 0x0004000a0e157981 */ /* 0x000168000c1e1900 */
[----:B------:R0:W5:Y:S04]  /*36c0*/  LDG.E R11, desc[UR10][R14.64+0x800] ;  /* 0x0008000a0e0b7981 */ /* 0x000168000c1e1900 */
[----:B------:R0:W5:Y:S04]  /*36d0*/  LDG.E R9, desc[UR10][R14.64+0xc00] ;  /* 0x000c000a0e097981 */ /* 0x000168000c1e1900 */
[----:B------:R0:W5:Y:S01]  /*36e0*/  LDG.E R10, desc[UR10][R14.64+0x1000] ;  /* 0x0010000a0e0a7981 */ /* 0x000162000c1e1900 */
[----:B------:R-:W-:Y:S01]  /*36f0*/  IADD3 R13, P1, PT, R13, UR14, RZ ;  /* 0x0000000e0d0d7c10 */ /* 0x000fe2000ff3e0ff */
[----:B------:R-:W-:Y:S01]  /*3700*/  BSSY.RECONVERGENT B2, `(.L_x_1311) ;  /* 0x0000012000027945 */ /* 0x000fe20003800200 */
[----:B------:R-:W-:-:S02]  /*3710*/  IMAD.MOV.U32 R16, RZ, RZ, R3 ;  /* 0x000000ffff107224 */ /* 0x000fc400078e0003 */
[----:B------:R-:W-:Y:S01]  /*3720*/  IMAD.MOV.U32 R18, RZ, RZ, R6 ;  /* 0x000000ffff127224 */ /* 0x000fe200078e0006 */
[----:B------:R-:W-:Y:S01]  /*3730*/  IADD3.X R12, PT, PT, R12, UR15, RZ, P1, !PT ;  /* 0x0000000f0c0c7c10 */ /* 0x000fe20008ffe4ff */
        /* <DEDUP_REMOVED lines=14> */
.L_x_1312:
[----:B------:R-:W-:Y:S05]  /*3820*/  BSYNC.RECONVERGENT B2 ;  /* 0x0000000000027941 */ /* 0x000fea0003800200 */
.L_x_1311:
        /* <DEDUP_REMOVED lines=19> */
.L_x_1314:
[----:B------:R-:W-:Y:S05]  /*3960*/  BSYNC.RECONVERGENT B2 ;  /* 0x0000000000027941 */ /* 0x000fea0003800200 */
.L_x_1313:
        /* <DEDUP_REMOVED lines=19> */
.L_x_1316:
[----:B------:R-:W-:Y:S05]  /*3aa0*/  BSYNC.RECONVERGENT B2 ;  /* 0x0000000000027941 */ /* 0x000fea0003800200 */
.L_x_1315:
        /* <DEDUP_REMOVED lines=19> */
.L_x_1318:
[----:B------:R-:W-:Y:S05]  /*3be0*/  BSYNC.RECONVERGENT B2 ;  /* 0x0000000000027941 */ /* 0x000fea0003800200 */
.L_x_1317:
        /* <DEDUP_REMOVED lines=19> */
.L_x_1320:
[----:B------:R-:W-:Y:S05]  /*3d20*/  BSYNC.RECONVERGENT B2 ;  /* 0x0000000000027941 */ /* 0x000fea0003800200 */
.L_x_1319:
[----:B------:R-:W-:Y:S01]  /*3d30*/  BAR.SYNC.DEFER_BLOCKING 0x0 ;  /* 0x0000000000007b1d */ /* 0x000fe20000010000 */
[----:B------:R-:W-:-:S05]  /*3d40*/  ISETP.NE.AND P0, PT, R2, RZ, PT ;  /* 0x000000ff0200720c */ /* 0x000fca0003f05270 */
[----:B------:R-:W-:Y:S08]  /*3d50*/  BSSY.RECONVERGENT B2, `(.L_x_1321) ;  /* 0x000000a000027945 */ /* 0x000ff00003800200 */
[----:B------:R-:W-:Y:S05]  /*3d60*/  @P0 BRA `(.L_x_1322) ;  /* 0x0000000000200947 */ /* 0x000fea0003800000 */
[----:B------:R-:W-:-:S05]  /*3d70*/  IMAD.MOV.U32 R11, RZ, RZ, 0x500 ;  /* 0x00000500ff0b7424 */ /* 0x000fca00078e00ff */
[----:B------:R-:W2:Y:S01]  /*3d80*/  ATOMG.E.ADD.STRONG.GPU PT, R8, desc[UR10][R4.64], R11 ;  /* 0x8000000b040879a8 */ /* 0x000ea200081ef10a */
[----:B------:R-:W0:Y:S01]  /*3d90*/  S2UR UR5, SR_CgaCtaId ;  /* 0x00000000000579c3 */ /* 0x000e220000008800 */
[----:B------:R-:W-:Y:S02]  /*3da0*/  UMOV UR4, 0x400 ;  /* 0x0000040000047882 */ /* 0x000fe40000000000 */
[----:B0-----:R-:W-:Y:S01]  /*3db0*/  ULEA UR4, UR5, UR4, 0x18 ;  /* 0x0000000405047291 */ /* 0x001fe2000f8ec0ff */
[----:B--2---:R-:W-:-:S05]  /*3dc0*/  VIADD R9, R8, UR6 ;  /* 0x0000000608097c36 */ /* 0x004fca0008000000 */
[----:B------:R-:W-:-:S05]  /*3dd0*/  IMAD.U32 R8, RZ, RZ, UR4 ;  /* 0x00000004ff087e24 */ /* 0x000fca000f8e00ff */
[----:B------:R0:W-:Y:S02]  /*3de0*/  STS [R8+0x98], R9 ;  /* 0x0000980908007388 */ /* 0x0001e40000000800 */
.L_x_1322:
[----:B------:R-:W-:Y:S05]  /*3df0*/  BSYNC.RECONVERGENT B2 ;  /* 0x0000000000027941 */ /* 0x000fea0003800200 */
.L_x_1321:
[----:B------:R-:W-:Y:S01]  /*3e00*/  BAR.SYNC.DEFER_BLOCKING 0x0 ;  /* 0x0000000000007b1d */ /* 0x000fe20000010000 */
[----:B------:R-:W-:-:S05]  /*3e10*/  IMAD.U32 R10, RZ, RZ, UR7 ;  /* 0x00000007ff0a7e24 */ /* 0x000fca000f8e00ff */
[----:B------:R-:W0:Y:S02]  /*3e20*/  LDS R11, [R8+0x98] ;  /* 0x00009800080b7984 */ /* 0x000e240000000800 */
[----:B0-----:R-:W-:-:S05]  /*3e30*/  VIADD R9, R11, 0x500 ;  /* 0x000005000b097836 */ /* 0x001fca0000000000 */
[----:B------:R-:W-:-:S13]  /*3e40*/  ISETP.GT.AND P0, PT, R9, R10, PT ;  /* 0x0000000a0900720c */ /* 0x000fda0003f04270 */
[----:B------:R-:W-:Y:S05]  /*3e50*/  @!P0 BRA `(.L_x_1323) ;  /* 0xfffffff800008947 */ /* 0x000fea000383ffff */
[----:B------:R-:W-:Y:S05]  /*3e60*/  BSYNC.RECONVERGENT B1 ;  /* 0x0000000000017941 */ /* 0x000fea0003800200 */
.L_x_1310:
        /* <DEDUP_REMOVED lines=15> */
[----:B------:R-:W2:Y:S01]  /*3f60*/  LDC.64 R4, c[0x0][0x380] ;  /* 0x0000e000ff047b82 */ /* 0x000ea20000000a00 */
[----:B------:R-:W-:Y:S01]  /*3f70*/  LEA.HI R8, R16, 0x1, RZ, 0x18 ;  /* 0x0000000110087811 */ /* 0x000fe200078fc0ff */
[----:B------:R-:W-:-:S03]  /*3f80*/  IMAD.IADD R15, R2, 0x1, R11 ;  /* 0x00000001020f7824 */ /* 0x000fc600078e020b */
[----:B------:R-:W-:Y:S01]  /*3f90*/  LOP3.LUT R10, R8, 0x3, RZ, 0xc0, !PT ;  /* 0x00000003080a7812 */ /* 0x000fe200078ec0ff */
[----:B------:R-:W-:-:S04]  /*3fa0*/  IMAD.MOV.U32 R8, RZ, RZ, R2 ;  /* 0x000000ffff087224 */ /* 0x000fc800078e0002 */
[----:B------:R-:W-:-:S07]  /*3fb0*/  IMAD.MOV R10, RZ, RZ, -R10 ;  /* 0x000000ffff0a7224 */ /* 0x000fce00078e0a0a */
.L_x_1329:
[----:B--2---:R-:W-:-:S05]  /*3fc0*/  IMAD.WIDE R12, R15, 0x4, R4 ;  /* 0x000000040f0c7825 */ /* 0x004fca00078e0204 */
[----:B------:R-:W2:Y:S01]  /*3fd0*/  LDG.E R20, desc[UR10][R12.64] ;  /* 0x0000000a0c147981 */ /* 0x000ea2000c1e1900 */
[----:B------:R-:W-:Y:S01]  /*3fe0*/  VIADD R10, R10, 0x1 ;  /* 0x000000010a0a7836 */ /* 0x000fe20000000000 */
[C---:B-1----:R-:W-:Y:S01]  /*3ff0*/  IADD3 R18, P1, PT, R15.reuse, UR4, RZ ;  /* 0x000000040f127c10 */ /* 0x042fe2000ff3e0ff */
[----:B------:R-:W-:Y:S03]  /*4000*/  BSSY.RECONVERGENT B3, `(.L_x_1327) ;  /* 0x0000013000037945 */ /* 0x000fe60003800200 */
[----:B------:R-:W-:Y:S02]  /*4010*/  ISETP.NE.AND P2, PT, R10, RZ, PT ;  /* 0x000000ff0a00720c */ /* 0x000fe40003f45270 */
[----:B------:R-:W-:Y:S02]  /*4020*/  LEA.HI.X.SX32 R17, R15, UR5, 0x1, P1 ;  /* 0x000000050f117c11 */ /* 0x000fe400088f0eff */
        /* <DEDUP_REMOVED lines=16> */
.L_x_1328:
[----:B0-----:R-:W-:Y:S05]  /*4130*/  BSYNC.RECONVERGENT B3 ;  /* 0x0000000000037941 */ /* 0x001fea0003800200 */
.L_x_1327:
[----:B------:R-:W-:Y:S02]  /*4140*/  VIADD R8, R8, 0x100 ;  /* 0x0000010008087836 */ /* 0x000fe40000000000 */
[----:B------:R-:W-:Y:S01]  /*4150*/  VIADD R15, R15, 0x100 ;  /* 0x000001000f0f7836 */ /* 0x000fe20000000000 */
[----:B------:R-:W-:Y:S06]  /*4160*/  @P2 BRA `(.L_x_1329) ;  /* 0xfffffffc00942947 */ /* 0x000fec000383ffff */
.L_x_1326:
[----:B01----:R-:W-:Y:S05]  /*4170*/  BSYNC.RECONVERGENT B2 ;  /* 0x0000000000027941 */ /* 0x003fea0003800200 */
.L_x_1325:
        /* <DEDUP_REMOVED lines=9> */
.L_x_1338:
[----:B------:R-:W-:-:S05]  /*4210*/  IMAD.WIDE R14, R11, 0x4, R4 ;  /* 0x000000040b0e7825 */ /* 0x000fca00078e0204 */
[----:B------:R-:W2:Y:S04]  /*4220*/  LDG.E R24, desc[UR10][R14.64+-0x800] ;  /* 0xfff8000a0e187981 */ /* 0x000ea8000c1e1900 */
[----:B------:R0:W5:Y:S04]  /*4230*/  LDG.E R26, desc[UR10][R14.64+-0x400] ;  /* 0xfffc000a0e1a7981 */ /* 0x000168000c1e1900 */
        /* <DEDUP_REMOVED lines=21> */
.L_x_1331:
[----:B------:R-:W-:Y:S05]  /*4390*/  BSYNC.RECONVERGENT B2 ;  /* 0x0000000000027941 */ /* 0x000fea0003800200 */
.L_x_1330:
        /* <DEDUP_REMOVED lines=19> */
.L_x_1333:
[----:B------:R-:W-:Y:S05]  /*44d0*/  BSYNC.RECONVERGENT B2 ;  /* 0x0000000000027941 */ /* 0x000fea0003800200 */
.L_x_1332:
[----:B------:R-:W-:Y:S01]  /*44e0*/  FSETP.GEU.AND P0, PT, R3, R10, PT ;  /* 0x0000000a0300720b */ /* 0x000fe20003f0e000 */
[----:B------:R-:W-:Y:S01]  /*44f0*/  BSSY.RECONVERGENT B2, `(.L_x_1334) ;  /* 0x0000013000027945 */ /* 0x000fe20003800200 */
[C---:B------:R-:W-:Y:S01]  /*4500*/  IADD3 R17, P1, PT, R19.reuse, UR6, RZ ;  /* 0x0000000613117c10 */ /* 0x040fe2000ff3e0ff */
        /* <DEDUP_REMOVED lines=17> */
.L_x_1335:
[----:B------:R-:W-:Y:S05]  /*4620*/  BSYNC.RECONVERGENT B2 ;  /* 0x0000000000027941 */ /* 0x000fea0003800200 */
.L_x_1334:
        /* <DEDUP_REMOVED lines=18> */
.L_x_1337:
[----:B------:R-:W-:Y:S05]  /*4750*/  BSYNC.RECONVERGENT B2 ;  /* 0x0000000000027941 */ /* 0x000fea0003800200 */
.L_x_1336:
[----:B------:R-:W-:Y:S02]  /*4760*/  VIADD R8, R8, 0x400 ;  /* 0x0000040008087836 */ /* 0x000fe40000000000 */
[----:B------:R-:W-:Y:S02]  /*4770*/  VIADD R20, R20, 0x400 ;  /* 0x0000040014147836 */ /* 0x000fe40000000000 */
[----:B------:R-:W-:Y:S01]  /*4780*/  VIADD R19, R19, 0x400 ;  /* 0x0000040013137836 */ /* 0x000fe20000000000 */
[----:B------:R-:W-:Y:S01]  /*4790*/  ISETP.GE.AND P0, PT, R8, R9, PT ;  /* 0x000000090800720c */ /* 0x000fe20003f06270 */
[----:B------:R-:W-:Y:S02]  /*47a0*/  VIADD R18, R18, 0x400 ;  /* 0x0000040012127836 */ /* 0x000fe40000000000 */
[----:B------:R-:W-:-:S10]  /*47b0*/  VIADD R11, R11, 0x400 ;  /* 0x000004000b0b7836 */ /* 0x000fd40000000000 */
[----:B------:R-:W-:Y:S05]  /*47c0*/  @!P0 BRA `(.L_x_1338) ;  /* 0xfffffff800908947 */ /* 0x000fea000383ffff */
.L_x_1324:
[----:B01----:R-:W-:Y:S05]  /*47d0*/  BSYNC.RECONVERGENT B1 ;  /* 0x0000000000017941 */ /* 0x003fea0003800200 */
.L_x_1307:
        /* <DEDUP_REMOVED lines=22> */
.L_x_1340:
[----:B------:R-:W-:Y:S05]  /*4940*/  BSYNC.RECONVERGENT B1 ;  /* 0x0000000000017941 */ /* 0x000fea0003800200 */
.L_x_1339:
        /* <DEDUP_REMOVED lines=21> */
.L_x_1342:
[----:B------:R-:W-:Y:S05]  /*4aa0*/  BSYNC.RECONVERGENT B1 ;  /* 0x0000000000017941 */ /* 0x000fea0003800200 */
.L_x_1341:
        /* <DEDUP_REMOVED lines=21> */
.L_x_1344:
[----:B------:R-:W-:Y:S05]  /*4c00*/  BSYNC.RECONVERGENT B1 ;  /* 0x0000000000017941 */ /* 0x000fea0003800200 */
.L_x_1343:
        /* <DEDUP_REMOVED lines=21> */
.L_x_1346:
[----:B------:R-:W-:Y:S05]  /*4d60*/  BSYNC.RECONVERGENT B1 ;  /* 0x0000000000017941 */ /* 0x000fea0003800200 */
.L_x_1345:
        /* <DEDUP_REMOVED lines=22> */
.L_x_1348:
[----:B------:R-:W-:Y:S05]  /*4ed0*/  BSYNC.RECONVERGENT B1 ;  /* 0x0000000000017941 */ /* 0x000fea0003800200 */
.L_x_1347:
        /* <DEDUP_REMOVED lines=12> */
.L_x_1350:
[----:B------:R-:W-:Y:S05]  /*4fa0*/  BSYNC.RECONVERGENT B1 ;  /* 0x0000000000017941 */ /* 0x000fea0003800200 */
.L_x_1349:
[----:B------:R-:W-:Y:S01]  /*4fb0*/  BAR.SYNC.DEFER_BLOCKING 0x0 ;  /* 0x0000000000007b1d */ /* 0x000fe20000010000 */
[----:B------:R-:W-:-:S13]  /*4fc0*/  ISETP.NE.AND P2, PT, R2, RZ, PT ;  /* 0x000000ff0200720c */ /* 0x000fda0003f45270 */
[----:B------:R-:W-:Y:S05]  /*4fd0*/  @P2 BRA `(.L_x_1266) ;  /* 0x00000008002c2947 */ /* 0x000fea0003800000 */
[----:B------:R-:W1:Y:S01]  /*4fe0*/  S2R R2, SR_CgaCtaId ;  /* 0x0000000000027919 */ /* 0x000e620000008800 */
[----:B------:R-:W-:Y:S01]  /*4ff0*/  MOV R7, 0x400 ;  /* 0x0000040000077802 */ /* 0x000fe20000000f00 */
[----:B------:R-:W-:Y:S01]  /*5000*/  BSSY.RECONVERGENT B1, `(.L_x_1351) ;  /* 0x0000019000017945 */ /* 0x000fe20003800200 */
[----:B------:R-:W-:Y:S02]  /*5010*/  IMAD.MOV.U32 R12, RZ, RZ, R6 ;  /* 0x000000ffff0c7224 */ /* 0x000fe400078e0006 */
[----:B------:R-:W-:Y:S02]  /*5020*/  IMAD.MOV.U32 R10, RZ, RZ, R5 ;  /* 0x000000ffff0a7224 */ /* 0x000fe400078e0005 */
[----:B------:R-:W-:Y:S01]  /*5030*/  IMAD.MOV.U32 R14, RZ, RZ, R4 ;  /* 0x000000ffff0e7224 */ /* 0x000fe200078e0004 */
[----:B-1----:R-:W-:-:S05]  /*5040*/  LEA R7, R2, R7, 0x18 ;  /* 0x0000000702077211 */ /* 0x002fca00078ec0ff */
[----:B------:R-:W1:Y:S04]  /*5050*/  LDS R13, [R7+0x18] ;  /* 0x00001800070d7984 */ /* 0x000e680000000800 */
[----:B------:R2:W3:Y:S04]  /*5060*/  LDS R15, [R7+0x28] ;  /* 0x00002800070f7984 */ /* 0x0004e80000000800 */
[----:B------:R2:W4:Y:S04]  /*5070*/  LDS R17, [R7+0x38] ;  /* 0x0000380007117984 */ /* 0x0005280000000800 */
[----:B0-----:R2:W0:Y:S04]  /*5080*/  LDS R9, [R7+0x48] ;  /* 0x0000480007097984 */ /* 0x0014280000000800 */
[----:B------:R2:W0:Y:S04]  /*5090*/  LDS R8, [R7+0x58] ;  /* 0x0000580007087984 */ /* 0x0004280000000800 */
[----:B------:R2:W0:Y:S04]  /*50a0*/  LDS R3, [R7+0x68] ;  /* 0x0000680007037984 */ /* 0x0004280000000800 */
[----:B------:R2:W0:Y:S01]  /*50b0*/  LDS R2, [R7+0x78] ;  /* 0x0000780007027984 */ /* 0x0004220000000800 */
[----:B-1----:R-:W-:-:S13]  /*50c0*/  FSETP.GEU.AND P0, PT, R6, R13, PT ;  /* 0x0000000d0600720b */ /* 0x002fda0003f0e000 */
[----:B--234-:R-:W-:Y:S05]  /*50d0*/  @!P0 BRA `(.L_x_1352) ;  /* 0x00000000002c8947 */ /* 0x01cfea0003800000 */
[----:B------:R-:W1:Y:S01]  /*50e0*/  LDS.64 R10, [R7+0x20] ;  /* 0x00002000070a7984 */ /* 0x000e620000000a00 */
[----:B------:R-:W-:Y:S01]  /*50f0*/  FSETP.GEU.AND P3, PT, R13, R6, PT ;  /* 0x000000060d00720b */ /* 0x000fe20003f6e000 */
[----:B------:R-:W-:-:S12]  /*5100*/  IMAD.MOV.U32 R12, RZ, RZ, R13 ;  /* 0x000000ffff0c7224 */ /* 0x000fd800078e000d */
[CC--:B-1----:R-:W-:Y:S01]  /*5110*/  @P3 ISETP.GE.U32.AND P0, PT, R5.reuse, R10.reuse, PT ;  /* 0x0000000a0500320c */ /* 0x0c2fe20003f06070 */
[----:B------:R-:W-:Y:S01]  /*5120*/  IMAD.MOV.U32 R14, RZ, RZ, R11 ;  /* 0x000000ffff0e7224 */ /* 0x000fe200078e000b */
[CC--:B------:R-:W-:Y:S02]  /*5130*/  @P3 ISETP.LT.U32.AND P1, PT, R5.reuse, R10.reuse, PT ;  /* 0x0000000a0500320c */ /* 0x0c0fe40003f21070 */
[CC--:B------:R-:W-:Y:S02]  /*5140*/  @P3 ISETP.GE.AND.EX P0, PT, R4.reuse, R11.reuse, PT, P0 ;  /* 0x0000000b0400320c */ /* 0x0c0fe40003f06300 */
[----:B------:R-:W-:Y:S02]  /*5150*/  @P3 ISETP.LT.AND.EX P1, PT, R4, R11, PT, P1 ;  /* 0x0000000b0400320c */ /* 0x000fe40003f21310 */
[----:B------:R-:W-:Y:S02]  /*5160*/  @P3 FSEL R12, R6, R13, !P0 ;  /* 0x0000000d060c3208 */ /* 0x000fe40004000000 */
[----:B------:R-:W-:-:S02]  /*5170*/  @P3 SEL R10, R5, R10, P1 ;  /* 0x0000000a050a3207 */ /* 0x000fc40000800000 */
[----:B------:R-:W-:-:S07]  /*5180*/  @P3 SEL R14, R4, R11, P1 ;  /* 0x0000000b040e3207 */ /* 0x000fce0000800000 */
.L_x_1352:
[----:B------:R-:W-:Y:S05]  /*5190*/  BSYNC.RECONVERGENT B1 ;  /* 0x0000000000017941 */ /* 0x000fea0003800200 */
.L_x_1351:
[----:B------:R-:W-:Y:S01]  /*51a0*/  FSETP.GEU.AND P0, PT, R12, R15, PT ;  /* 0x0000000f0c00720b */ /* 0x000fe20003f0e000 */
[----:B------:R-:W-:Y:S01]  /*51b0*/  BSSY.RECONVERGENT B1, `(.L_x_1353) ;  /* 0x0000010000017945 */ /* 0x000fe20003800200 */
[----:B------:R-:W-:Y:S02]  /*51c0*/  IMAD.MOV.U32 R6, RZ, RZ, R12 ;  /* 0x000000ffff067224 */ /* 0x000fe400078e000c */
[----:B------:R-:W-:Y:S02]  /*51d0*/  IMAD.MOV.U32 R11, RZ, RZ, R10 ;  /* 0x000000ffff0b7224 */ /* 0x000fe400078e000a */
[----:B------:R-:W-:-:S07]  /*51e0*/  IMAD.MOV.U32 R5, RZ, RZ, R14 ;  /* 0x000000ffff057224 */ /* 0x000fce00078e000e */
[----:B------:R-:W-:Y:S05]  /*51f0*/  @!P0 BRA `(.L_x_1354) ;  /* 0x00000000002c8947 */ /* 0x000fea0003800000 */
[----:B------:R-:W1:Y:S01]  /*5200*/  LDS.64 R4, [R7+0x30] ;  /* 0x0000300007047984 */ /* 0x000e620000000a00 */
[----:B------:R-:W-:Y:S01]  /*5210*/  FSETP.GEU.AND P3, PT, R15, R12, PT ;  /* 0x0000000c0f00720b */ /* 0x000fe20003f6e000 */
[----:B------:R-:W-:-:S12]  /*5220*/  IMAD.MOV.U32 R6, RZ, RZ, R15 ;  /* 0x000000ffff067224 */ /* 0x000fd800078e000f */
[CC--:B-1----:R-:W-:Y:S01]  /*5230*/  @P3 ISETP.GE.U32.AND P0, PT, R10.reuse, R4.reuse, PT ;  /* 0x000000040a00320c */ /* 0x0c2fe20003f06070 */
[----:B------:R-:W-:Y:S01]  /*5240*/  IMAD.MOV.U32 R11, RZ, RZ, R4 ;  /* 0x000000ffff0b7224 */ /* 0x000fe200078e0004 */
[-C--:B------:R-:W-:Y:S02]  /*5250*/  @P3 ISETP.LT.U32.AND P1, PT, R10, R4.reuse, PT ;  /* 0x000000040a00320c */ /* 0x080fe40003f21070 */
[CC--:B------:R-:W-:Y:S02]  /*5260*/  @P3 ISETP.GE.AND.EX P0, PT, R14.reuse, R5.reuse, PT, P0 ;  /* 0x000000050e00320c */ /* 0x0c0fe40003f06300 */
[----:B------:R-:W-:Y:S02]  /*5270*/  @P3 ISETP.LT.AND.EX P1, PT, R14, R5, PT, P1 ;  /* 0x000000050e00320c */ /* 0x000fe40003f21310 */
[----:B------:R-:W-:Y:S02]  /*5280*/  @P3 FSEL R6, R12, R15, !P0 ;  /* 0x0000000f0c063208 */ /* 0x000fe40004000000 */
[----:B------:R-:W-:-:S02]  /*5290*/  @P3 SEL R11, R10, R4, P1 ;  /* 0x000000040a0b3207 */ /* 0x000fc40000800000 */
[----:B------:R-:W-:-:S07]  /*52a0*/  @P3 SEL R5, R14, R5, P1 ;  /* 0x000000050e053207 */ /* 0x000fce0000800000 */
.L_x_1354:
[----:B------:R-:W-:Y:S05]  /*52b0*/  BSYNC.RECONVERGENT B1 ;  /* 0x0000000000017941 */ /* 0x000fea0003800200 */
.L_x_1353:
        /* <DEDUP_REMOVED lines=18> */
.L_x_1356:
[----:B------:R-:W-:Y:S05]  /*53e0*/  BSYNC.RECONVERGENT B1 ;  /* 0x0000000000017941 */ /* 0x000fea0003800200 */
.L_x_1355:
[----:B0-----:R-:W-:Y:S01]  /*53f0*/  FSETP.GEU.AND P0, PT, R4, R9, PT ;  /* 0x000000090400720b */ /* 0x001fe20003f0e000 */
        /* <DEDUP_REMOVED lines=17> */
.L_x_1358:
[----:B------:R-:W-:Y:S05]  /*5510*/  BSYNC.RECONVERGENT B1 ;  /* 0x0000000000017941 */ /* 0x000fea0003800200 */
.L_x_1357:
        /* <DEDUP_REMOVED lines=18> */
.L_x_1360:
[----:B------:R-:W-:Y:S05]  /*5640*/  BSYNC.RECONVERGENT B1 ;  /* 0x0000000000017941 */ /* 0x000fea0003800200 */
.L_x_1359:
        /* <DEDUP_REMOVED lines=18> */
.L_x_1362:
[----:B------:R-:W-:Y:S05]  /*5770*/  BSYNC.RECONVERGENT B1 ;  /* 0x0000000000017941 */ /* 0x000fea0003800200 */
.L_x_1361:
        /* <DEDUP_REMOVED lines=17> */
.L_x_1266:
[----:B------:R-:W-:Y:S05]  /*5890*/  BSYNC.RECONVERGENT B0 ;  /* 0x0000000000007941 */ /* 0x000fea0003800200 */
.L_x_1233:
        /* <DEDUP_REMOVED lines=9> */
.L_x_1363:
        /* <DEDUP_REMOVED lines=13> */
.L_x_1603:


//--------------------- .text._ZN6thrust24THRUST_300001_SM_1000_NS8cuda_cub4core6detail13_kernel_agentINS1_8__reduce11ReduceAgentINS0_12zip_iteratorIN4cuda3std3__45tupleIJNS0_10device_ptrIfEENS0_17counting_iteratorIlNS0_11use_defaultESF_SF_EEEEEEEPNSB_IJflEEESJ_iNS1_9__extrema9arg_min_fIflNSA_4lessIfEEEEEEJSI_SK_iSP_EEEvDpT0_ --------------------------
	.section	.text._ZN6thrust24THRUST_300001_SM_1000_NS8cuda_cub4core6detail13_kernel_agentINS1_8__reduce11ReduceAgentINS0_12zip_iteratorIN4cuda3std3__45tupleIJNS0_10device_ptrIfEENS0_17counting_iteratorIlNS0_11use_defaultESF_SF_EEEEEEEPNSB_IJflEEESJ_iNS1_9__extrema9arg_min_fIflNSA_4lessIfEEEEEEJSI_SK_iSP_EEEvDpT0_,"ax",@progbits
	.align	128
        .global         _ZN6thrust24THRUST_300001_SM_1000_NS8cuda_cub4core6detail13_kernel_agentINS1_8__reduce11ReduceAgentINS0_12zip_iteratorIN4cuda3std3__45tupleIJNS0_10device_ptrIfEENS0_17counting_iteratorIlNS0_11use_defaultESF_SF_EEEEEEEPNSB_IJflEEESJ_iNS1_9__extrema9arg_min_fIflNSA_4lessIfEEEEEEJSI_SK_iSP_EEEvDpT0_
        .type           _ZN6thrust24THRUST_300001_SM_1000_NS8cuda_cub4core6detail13_kernel_agentINS1_8__reduce11ReduceAgentINS0_12zip_iteratorIN4cuda3std3__45tupleIJNS0_10device_ptrIfEENS0_17counting_iteratorIlNS0_11use_defaultESF_SF_EEEEEEEPNSB_IJflEEESJ_iNS1_9__extrema9arg_min_fIflNSA_4lessIfEEEEEEJSI_SK_iSP_EEEvDpT0_,@function
        .size           _ZN6thrust24THRUST_300001_SM_1000_NS8cuda_cub4core6detail13_kernel_agentINS1_8__reduce11ReduceAgentINS0_12zip_iteratorIN4cuda3std3__45tupleIJNS0_10device_ptrIfEENS0_17counting_iteratorIlNS0_11use_defaultESF_SF_EEEEEEEPNSB_IJflEEESJ_iNS1_9__extrema9arg_min_fIflNSA_4lessIfEEEEEEJSI_SK_iSP_EEEvDpT0_,(.L_x_1604 - _ZN6thrust24THRUST_300001_SM_1000_NS8cuda_cub4core6detail13_kernel_agentINS1_8__reduce11ReduceAgentINS0_12zip_iteratorIN4cuda3std3__45tupleIJNS0_10device_ptrIfEENS0_17counting_iteratorIlNS0_11use_defaultESF_SF_EEEEEEEPNSB_IJflEEESJ_iNS1_9__extrema9arg_min_fIflNSA_4lessIfEEEEEEJSI_SK_iSP_EEEvDpT0_)
        .other          _ZN6thrust24THRUST_300001_SM_1000_NS8cuda_cub4core6detail13_kernel_agentINS1_8__reduce11ReduceAgentINS0_12zip_iteratorIN4cuda3std3__45tupleIJNS0_10device_ptrIfEENS0_17counting_iteratorIlNS0_11use_defaultESF_SF_EEEEEEEPNSB_IJflEEESJ_iNS1_9__extrema9arg_min_fIflNSA_4lessIfEEEEEEJSI_SK_iSP_EEEvDpT0_,@"STO_CUDA_ENTRY STV_DEFAULT"
_ZN6thrust24THRUST_300001_SM_1000_NS8cuda_cub4core6detail13_kernel_agentINS1_8__reduce11ReduceAgentINS0_12zip_iteratorIN4cuda3std3__45tupleIJNS0_10device_ptrIfEENS0_17counting_iteratorIlNS0_11use_defaultESF_SF_EEEEEEEPNSB_IJflEEESJ_iNS1_9__extrema9arg_min_fIflNSA_4lessIfEEEEEEJSI_SK_iSP_EEEvDpT0_:
.text._ZN6thrust24THRUST_300001_SM_1000_NS8cuda_cub4core6detail13_kernel_agentINS1_8__reduce11ReduceAgentINS0_12zip_iteratorIN4cuda3std3__45tupleIJNS0_10device_ptrIfEENS0_17counting_iteratorIlNS0_11use_defaultESF_SF_EEEEEEEPNSB_IJflEEESJ_iNS1_9__extrema9arg_min_fIflNSA_4lessIfEEEEEEJSI_SK_iSP_EEEvDpT0_:
        /* <DEDUP_REMOVED lines=23> */
.L_x_1367:
[----:B0-----:R-:W-:Y:S05]  /*0170*/  BSYNC.RECONVERGENT B1 ;  /* 0x0000000000017941 */ /* 0x001fea0003800200 */
.L_x_1366:
        /* <DEDUP_REMOVED lines=19> */
.L_x_1374:
        /* <DEDUP_REMOVED lines=23> */
.L_x_1373:
[----:B------:R-:W-:Y:S05]  /*0420*/  BSYNC.RECONVERGENT B3 ;  /* 0x0000000000037941 */ /* 0x000fea0003800200 */
.L_x_1372:
[----:B------:R-:W-:Y:S01]  /*0430*/  IADD3 R12, P0, PT, R12, 0x100, RZ ;  /* 0x000001000c0c7810 */ /* 0x000fe20007f1e0ff */
[----:B------:R-:W-:Y:S02]  /*0440*/  VIADD R11, R11, 0x100 ;  /* 0x000001000b0b7836 */ /* 0x000fe40000000000 */
[----:B------:R-:W-:Y:S02]  /*0450*/  IMAD.X R10, RZ, RZ, R10, P3 ;  /* 0x000000ffff0a7224 */ /* 0x000fe400018e060a */
[----:B------:R-:W-:Y:S01]  /*0460*/  IMAD.X R13, RZ, RZ, R13, P0 ;  /* 0x000000ffff0d7224 */ /* 0x000fe200000e060d */
[----:B------:R-:W-:Y:S07]  /*0470*/  @P2 BRA `(.L_x_1374) ;  /* 0xfffffffc008c2947 */ /* 0x000fee000383ffff */
.L_x_1371:
[----:B------:R-:W-:Y:S05]  /*0480*/  BSYNC.RECONVERGENT B2 ;  /* 0x0000000000027941 */ /* 0x000fea0003800200 */
.L_x_1370:
[----:B------:R-:W-:-:S13]  /*0490*/  ISETP.GE.U32.AND P0, PT, R14, 0x300, PT ;  /* 0x000003000e00780c */ /* 0x000fda0003f06070 */
[----:B------:R-:W-:Y:S05]  /*04a0*/  @!P0 BRA `(.L_x_1369) ;  /* 0x00000004007c8947 */ /* 0x000fea0003800000 */
[----:B------:R-:W0:Y:S01]  /*04b0*/  LDC.64 R8, c[0x0][0x380] ;  /* 0x0000e000ff087b82 */ /* 0x000e220000000a00 */
[----:B------:R-:W-:-:S07]  /*04c0*/  VIADD R10, R11, 0x200 ;  /* 0x000002000b0a7836 */ /* 0x000fce0000000000 */
[----:B------:R-:W1:Y:S02]  /*04d0*/  LDC.64 R6, c[0x0][0x388] ;  /* 0x0000e200ff067b82 */ /* 0x000e640000000a00 */
.L_x_1383:
        /* <DEDUP_REMOVED lines=26> */
.L_x_1376:
[----:B------:R-:W-:Y:S05]  /*0680*/  BSYNC.RECONVERGENT B2 ;  /* 0x0000000000027941 */ /* 0x000fea0003800200 */
.L_x_1375:
        /* <DEDUP_REMOVED lines=20> */
.L_x_1378:
[----:B------:R-:W-:Y:S05]  /*07d0*/  BSYNC.RECONVERGENT B2 ;  /* 0x0000000000027941 */ /* 0x000fea0003800200 */
.L_x_1377:
        /* <DEDUP_REMOVED lines=20> */
.L_x_1380:
[----:B------:R-:W-:Y:S05]  /*0920*/  BSYNC.RECONVERGENT B2 ;  /* 0x0000000000027941 */ /* 0x000fea0003800200 */
.L_x_1379:
        /* <DEDUP_REMOVED lines=18> */
.L_x_1382:
[----:B------:R-:W-:Y:S05]  /*0a50*/  BSYNC.RECONVERGENT B2 ;  /* 0x0000000000027941 */ /* 0x000fea0003800200 */
.L_x_1381:
[C---:B------:R-:W-:Y:S02]  /*0a60*/  VIADD R5, R10.reuse, 0x200 ;  /* 0x000002000a057836 */ /* 0x040fe40000000000 */
[----:B------:R-:W-:-:S03]  /*0a70*/  VIADD R10, R10, 0x400 ;  /* 0x000004000a0a7836 */ /* 0x000fc60000000000 */
[----:B------:R-:W-:-:S13]  /*0a80*/  ISETP.GE.AND P0, PT, R5, UR5, PT ;  /* 0x0000000505007c0c */ /* 0x000fda000bf06270 */
[----:B------:R-:W-:Y:S05]  /*0a90*/  @!P0 BRA `(.L_x_1383) ;  /* 0xfffffff800908947 */ /* 0x000fea000383ffff */
.L_x_1369:
[----:B------:R-:W-:Y:S05]  /*0aa0*/  BSYNC.RECONVERGENT B1 ;  /* 0x0000000000017941 */ /* 0x000fea0003800200 */
.L_x_1368:
        /* <DEDUP_REMOVED lines=25> */
.L_x_1386:
[----:B------:R-:W-:Y:S05]  /*0c40*/  BSYNC.RECONVERGENT B1 ;  /* 0x0000000000017941 */ /* 0x000fea0003800200 */
.L_x_1385:
        /* <DEDUP_REMOVED lines=21> */
.L_x_1388:
[----:B------:R-:W-:Y:S05]  /*0da0*/  BSYNC.RECONVERGENT B1 ;  /* 0x0000000000017941 */ /* 0x000fea0003800200 */
.L_x_1387:
        /* <DEDUP_REMOVED lines=21> */
.L_x_1390:
[----:B------:R-:W-:Y:S05]  /*0f00*/  BSYNC.RECONVERGENT B1 ;  /* 0x0000000000017941 */ /* 0x000fea0003800200 */
.L_x_1389:
        /* <DEDUP_REMOVED lines=21> */
.L_x_1392:
[----:B------:R-:W-:Y:S05]  /*1060*/  BSYNC.RECONVERGENT B1 ;  /* 0x0000000000017941 */ /* 0x000fea0003800200 */
.L_x_1391:
        /* <DEDUP_REMOVED lines=22> */
.L_x_1394:
[----:B------:R-:W-:Y:S05]  /*11d0*/  BSYNC.RECONVERGENT B1 ;  /* 0x0000000000017941 */ /* 0x000fea0003800200 */
.L_x_1393:
        /* <DEDUP_REMOVED lines=12> */
.L_x_1396:
[----:B------:R-:W-:Y:S05]  /*12a0*/  BSYNC.RECONVERGENT B1 ;  /* 0x0000000000017941 */ /* 0x000fea0003800200 */
.L_x_1395:
        /* <DEDUP_REMOVED lines=31> */
.L_x_1399:
[----:B------:R-:W-:Y:S05]  /*14a0*/  BSYNC.RECONVERGENT B1 ;  /* 0x0000000000017941 */ /* 0x000fea0003800200 */
.L_x_1398:
        /* <DEDUP_REMOVED lines=18> */
.L_x_1401:
[----:B------:R-:W-:Y:S05]  /*15d0*/  BSYNC.RECONVERGENT B1 ;  /* 0x0000000000017941 */ /* 0x000fea0003800200 */
.L_x_1400:
        /* <DEDUP_REMOVED lines=18> */
.L_x_1403:
[----:B------:R-:W-:Y:S05]  /*1700*/  BSYNC.RECONVERGENT B1 ;  /* 0x0000000000017941 */ /* 0x000fea0003800200 */
.L_x_1402:
        /* <DEDUP_REMOVED lines=18> */
.L_x_1405:
[----:B------:R-:W-:Y:S05]  /*1830*/  BSYNC.RECONVERGENT B1 ;  /* 0x0000000000017941 */ /* 0x000fea0003800200 */
.L_x_1404:
        /* <DEDUP_REMOVED lines=18> */
.L_x_1407:
[----:B------:R-:W-:Y:S05]  /*1960*/  BSYNC.RECONVERGENT B1 ;  /* 0x0000000000017941 */ /* 0x000fea0003800200 */
.L_x_1406:
        /* <DEDUP_REMOVED lines=18> */
.L_x_1409:
[----:B------:R-:W-:Y:S05]  /*1a90*/  BSYNC.RECONVERGENT B1 ;  /* 0x0000000000017941 */ /* 0x000fea0003800200 */
.L_x_1408:
        /* <DEDUP_REMOVED lines=19> */
.L_x_1384:
        /* <DEDUP_REMOVED lines=28> */
.L_x_1411:
[----:B------:R-:W-:Y:S05]  /*1d90*/  BSYNC.RECONVERGENT B1 ;  /* 0x0000000000017941 */ /* 0x000fea0003800200 */
.L_x_1410:
        /* <DEDUP_REMOVED lines=22> */
.L_x_1413:
[----:B------:R-:W-:Y:S05]  /*1f00*/  BSYNC.RECONVERGENT B1 ;  /* 0x0000000000017941 */ /* 0x000fea0003800200 */
.L_x_1412:
        /* <DEDUP_REMOVED lines=22> */
.L_x_1415:
[----:B------:R-:W-:Y:S05]  /*2070*/  BSYNC.RECONVERGENT B1 ;  /* 0x0000000000017941 */ /* 0x000fea0003800200 */
.L_x_1414:
        /* <DEDUP_REMOVED lines=22> */
.L_x_1417:
[----:B------:R-:W-:Y:S05]  /*21e0*/  BSYNC.RECONVERGENT B1 ;  /* 0x0000000000017941 */ /* 0x000fea0003800200 */
.L_x_1416:
        /* <DEDUP_REMOVED lines=23> */
.L_x_1419:
[----:B------:R-:W-:Y:S05]  /*2360*/  BSYNC.RECONVERGENT B1 ;  /* 0x0000000000017941 */ /* 0x000fea0003800200 */
.L_x_1418:
        /* <DEDUP_REMOVED lines=12> */
.L_x_1421:
[----:B------:R-:W-:Y:S05]  /*2430*/  BSYNC.RECONVERGENT B1 ;  /* 0x0000000000017941 */ /* 0x000fea0003800200 */
.L_x_1420:
        /* <DEDUP_REMOVED lines=30> */
.L_x_1423:
[----:B------:R-:W-:Y:S05]  /*2620*/  BSYNC.RECONVERGENT B1 ;  /* 0x0000000000017941 */ /* 0x000fea0003800200 */
.L_x_1422:
        /* <DEDUP_REMOVED lines=27> */
.L_x_1425:
[----:B------:R-:W-:Y:S05]  /*27e0*/  BSYNC.RECONVERGENT B1 ;  /* 0x0000000000017941 */ /* 0x000fea0003800200 */
.L_x_1424:
        /* <DEDUP_REMOVED lines=27> */
.L_x_1427:
[----:B------:R-:W-:Y:S05]  /*29a0*/  BSYNC.RECONVERGENT B1 ;  /* 0x0000000000017941 */ /* 0x000fea0003800200 */
.L_x_1426:
        /* <DEDUP_REMOVED lines=27> */
.L_x_1429:
[----:B------:R-:W-:Y:S05]  /*2b60*/  BSYNC.RECONVERGENT B1 ;  /* 0x0000000000017941 */ /* 0x000fea0003800200 */
.L_x_1428:
        /* <DEDUP_REMOVED lines=27> */
.L_x_1431:
[----:B------:R-:W-:Y:S05]  /*2d20*/  BSYNC.RECONVERGENT B1 ;  /* 0x0000000000017941 */ /* 0x000fea0003800200 */
.L_x_1430:
        /* <DEDUP_REMOVED lines=27> */
.L_x_1433:
[----:B------:R-:W-:Y:S05]  /*2ee0*/  BSYNC.RECONVERGENT B1 ;  /* 0x0000000000017941 */ /* 0x000fea0003800200 */
.L_x_1432:
        /* <DEDUP_REMOVED lines=28> */
.L_x_1365:
        /* <DEDUP_REMOVED lines=26> */
.L_x_1435:
[----:B------:R-:W-:Y:S05]  /*3250*/  BSYNC.RECONVERGENT B1 ;  /* 0x0000000000017941 */ /* 0x000fea0003800200 */
.L_x_1434:
        /* <DEDUP_REMOVED lines=21> */
.L_x_1437:
[----:B------:R-:W-:Y:S05]  /*33b0*/  BSYNC.RECONVERGENT B1 ;  /* 0x0000000000017941 */ /* 0x000fea0003800200 */
.L_x_1436:
[----:B------:R-:W-:Y:S01]  /*33c0*/  UISETP.GE.U32.AND UP0, UPT, UR4, 0xa00, UPT ;  /* 0x00000a000400788c */ /* 0x000fe2000bf06070 */
[----:B------:R-:W-:-:S08]  /*33d0*/  IMAD.MOV.U32 R5, RZ, RZ, 0x500 ;  /* 0x00000500ff057424 */ /* 0x000fd000078e00ff */
[----:B------:R-:W-:Y:S05]  /*33e0*/  BRA.U !UP0, `(.L_x_1438) ;  /* 0x0000000508c47547 */ /* 0x000fea000b800000 */
[----:B------:R-:W-:Y:S01]  /*33f0*/  IMAD.MOV.U32 R5, RZ, RZ, 0x500 ;  /* 0x00000500ff057424 */ /* 0x000fe200078e00ff */
[----:B------:R-:W0:Y:S01]  /*3400*/  LDCU UR4, c[0x0][0x398] ;  /* 0x00007300ff0477ac */ /* 0x000e220008000800 */
[----:B------:R-:W1:Y:S05]  /*3410*/  LDCU.64 UR6, c[0x0][0x388] ;  /* 0x00007100ff0677ac */ /* 0x000e6a0008000a00 */
.L_x_1449:
[----:B------:R-:W-:-:S05]  /*3420*/  IMAD.WIDE.U32 R12, R5, 0x4, R2 ;  /* 0x00000004050c7825 */ /* 0x000fca00078e0002 */
[----:B------:R-:W2:Y:S04]  /*3430*/  LDG.E R17, desc[UR8][R12.64] ;  /* 0x000000080c117981 */ /* 0x000ea8000c1e1900 */
[----:B------:R3:W5:Y:S04]  /*3440*/  LDG.E R18, desc[UR8][R12.64+0x400] ;  /* 0x000400080c127981 */ /* 0x000768000c1e1900 */
[----:B------:R3:W5:Y:S04]  /*3450*/  LDG.E R19, desc[UR8][R12.64+0x800] ;  /* 0x000800080c137981 */ /* 0x000768000c1e1900 */
[----:B------:R3:W5:Y:S04]  /*3460*/  LDG.E R4, desc[UR8][R12.64+0xc00] ;  /* 0x000c00080c047981 */ /* 0x000768000c1e1900 */
[----:B------:R3:W5:Y:S01]  /*3470*/  LDG.E R10, desc[UR8][R12.64+0x1000] ;  /* 0x001000080c0a7981 */ /* 0x000762000c1e1900 */
[----:B-1----:R-:W-:Y:S01]  /*3480*/  IADD3 R16, P1, P2, R0, UR6, R5 ;  /* 0x0000000600107c10 */ /* 0x002fe2000fa3e005 */
[----:B------:R-:W-:Y:S01]  /*3490*/  BSSY.RECONVERGENT B1, `(.L_x_1439) ;  /* 0x0000012000017945 */ /* 0x000fe20003800200 */
[----:B------:R-:W-:-:S02]  /*34a0*/  IMAD.MOV.U32 R11, RZ, RZ, R6 ;  /* 0x000000ffff0b7224 */ /* 0x000fc400078e0006 */
[----:B------:R-:W-:Y:S01]  /*34b0*/  IMAD.MOV.U32 R14, RZ, RZ, R7 ;  /* 0x000000ffff0e7224 */ /* 0x000fe200078e0007 */
[----:B------:R-:W-:Y:S01]  /*34c0*/  IADD3.X R9, PT, PT, RZ, UR7, RZ, P1, P2 ;  /* 0x00000007ff097c10 */ /* 0x000fe20008fe44ff */
        /* <DEDUP_REMOVED lines=14> */
.L_x_1440:
[----:B0-----:R-:W-:Y:S05]  /*35b0*/  BSYNC.RECONVERGENT B1 ;  /* 0x0000000000017941 */ /* 0x001fea0003800200 */
.L_x_1439:
[----:B-----5:R-:W-:Y:S01]  /*35c0*/  FSETP.GEU.AND P0, PT, R11, R18, PT ;  /* 0x000000120b00720b */ /* 0x020fe20003f0e000 */
[----:B------:R-:W-:Y:S01]  /*35d0*/  BSSY.RECONVERGENT B1, `(.L_x_1441) ;  /* 0x0000012000017945 */ /* 0x000fe20003800200 */
[----:B------:R-:W-:Y:S01]  /*35e0*/  IADD3 RZ, P1, PT, R16, 0x100, RZ ;  /* 0x0000010010ff7810 */ /* 0x000fe20007f3e0ff */
[----:B------:R-:W-:Y:S02]  /*35f0*/  IMAD.MOV.U32 R6, RZ, RZ, R11 ;  /* 0x000000ffff067224 */ /* 0x000fe400078e000b */
[----:B------:R-:W-:Y:S02]  /*3600*/  IMAD.MOV.U32 R12, RZ, RZ, R14 ;  /* 0x000000ffff0c7224 */ /* 0x000fe400078e000e */
[----:B------:R-:W-:Y:S02]  /*3610*/  IMAD.X R8, RZ, RZ, R9, P1 ;  /* 0x000000ffff087224 */ /* 0x000fe400008e0609 */
[----:B------:R-:W-:-:S04]  /*3620*/  IMAD.MOV.U32 R13, RZ, RZ, R15 ;  /* 0x000000ffff0d7224 */ /* 0x000fc800078e000f */
[----:B------:R-:W-:Y:S05]  /*3630*/  @!P0 BRA `(.L_x_1442) ;  /* 0x00000000002c8947 */ /* 0x000fea0003800000 */
[----:B------:R-:W-:Y:S01]  /*3640*/  FSETP.GEU.AND P2, PT, R18, R11, PT ;  /* 0x0000000b1200720b */ /* 0x000fe20003f4e000 */
[----:B------:R-:W-:Y:S02]  /*3650*/  VIADD R12, R16, 0x100 ;  /* 0x00000100100c7836 */ /* 0x000fe40000000000 */
        /* <DEDUP_REMOVED lines=9> */
.L_x_1442:
[----:B------:R-:W-:Y:S05]  /*36f0*/  BSYNC.RECONVERGENT B1 ;  /* 0x0000000000017941 */ /* 0x000fea0003800200 */
.L_x_1441:
[----:B------:R-:W-:Y:S01]  /*3700*/  FSETP.GEU.AND P0, PT, R6, R19, PT ;  /* 0x000000130600720b */ /* 0x000fe20003f0e000 */
        /* <DEDUP_REMOVED lines=18> */
.L_x_1444:
[----:B------:R-:W-:Y:S05]  /*3830*/  BSYNC.RECONVERGENT B1 ;  /* 0x0000000000017941 */ /* 0x000fea0003800200 */
.L_x_1443:
[----:B------:R-:W-:Y:S01]  /*3840*/  FSETP.GEU.AND P0, PT, R7, R4, PT ;  /* 0x000000040700720b */ /* 0x000fe20003f0e000 */
[----:B------:R-:W-:Y:S01]  /*3850*/  BSSY.RECONVERGENT B1, `(.L_x_1445) ;  /* 0x0000013000017945 */ /* 0x000fe20003800200 */
[C---:B------:R-:W-:Y:S01]  /*3860*/  IADD3 R15, P1, PT, R16.reuse, 0x300, RZ ;  /* 0x00000300100f7810 */ /* 0x040fe20007f3e0ff */
[----:B------:R-:W-:Y:S01]  /*3870*/  IMAD.MOV.U32 R11, RZ, RZ, R7 ;  /* 0x000000ffff0b7224 */ /* 0x000fe200078e0007 */
[----:B------:R-:W-:Y:S01]  /*3880*/  IADD3 R19, P2, PT, R16, 0x400, RZ ;  /* 0x0000040010137810 */ /* 0x000fe20007f5e0ff */
        /* <DEDUP_REMOVED lines=15> */
.L_x_1446:
[----:B------:R-:W-:Y:S05]  /*3980*/  BSYNC.RECONVERGENT B1 ;  /* 0x0000000000017941 */ /* 0x000fea0003800200 */
.L_x_1445:
[----:B------:R-:W-:Y:S01]  /*3990*/  FSETP.GEU.AND P0, PT, R11, R10, PT ;  /* 0x0000000a0b00720b */ /* 0x000fe20003f0e000 */
[----:B------:R-:W-:Y:S01]  /*39a0*/  BSSY.RECONVERGENT B1, `(.L_x_1447) ;  /* 0x0000011000017945 */ /* 0x000fe20003800200 */
[----:B------:R-:W-:Y:S02]  /*39b0*/  IMAD.X R4, RZ, RZ, R9, P2 ;  /* 0x000000ffff047224 */ /* 0x000fe400010e0609 */
[----:B------:R-:W-:Y:S02]  /*39c0*/  IMAD.MOV.U32 R6, RZ, RZ, R11 ;  /* 0x000000ffff067224 */ /* 0x000fe400078e000b */
[----:B------:R-:W-:Y:S02]  /*39d0*/  IMAD.MOV.U32 R7, RZ, RZ, R12 ;  /* 0x000000ffff077224 */ /* 0x000fe400078e000c */
[----:B------:R-:W-:-:S05]  /*39e0*/  IMAD.MOV.U32 R8, RZ, RZ, R13 ;  /* 0x000000ffff087224 */ /* 0x000fca00078e000d */
        /* <DEDUP_REMOVED lines=12> */
.L_x_1448:
[----:B------:R-:W-:Y:S05]  /*3ab0*/  BSYNC.RECONVERGENT B1 ;  /* 0x0000000000017941 */ /* 0x000fea0003800200 */
.L_x_1447:
[C---:B------:R-:W-:Y:S02]  /*3ac0*/  VIADD R4, R5.reuse, 0xa00 ;  /* 0x00000a0005047836 */ /* 0x040fe40000000000 */
[----:B------:R-:W-:-:S03]  /*3ad0*/  VIADD R5, R5, 0x500 ;  /* 0x0000050005057836 */ /* 0x000fc60000000000 */
[----:B------:R-:W-:-:S13]  /*3ae0*/  ISETP.GT.AND P0, PT, R4, UR4, PT ;  /* 0x0000000404007c0c */ /* 0x000fda000bf04270 */
[----:B------:R-:W-:Y:S05]  /*3af0*/  @!P0 BRA `(.L_x_1449) ;  /* 0xfffffff800488947 */ /* 0x000fea000383ffff */
.L_x_1438:
        /* <DEDUP_REMOVED lines=16> */
[C---:B------:R-:W-:Y:S02]  /*3c00*/  IADD3 R14, P0, PT, R11.reuse, UR6, RZ ;  /* 0x000000060b0e7c10 */ /* 0x040fe4000ff1e0ff */
[----:B------:R-:W-:Y:S01]  /*3c10*/  LOP3.LUT R10, R4, 0x3, RZ, 0xc0, !PT ;  /* 0x00000003040a7812 */ /* 0x000fe200078ec0ff */
[----:B------:R-:W-:Y:S02]  /*3c20*/  IMAD.MOV.U32 R4, RZ, RZ, R0 ;  /* 0x000000ffff047224 */ /* 0x000fe400078e0000 */
[----:B------:R-:W-:Y:S02]  /*3c30*/  IMAD.X R16, RZ, RZ, UR7, P0 ;  /* 0x00000007ff107e24 */ /* 0x000fe400080e06ff */
[----:B------:R-:W-:Y:S02]  /*3c40*/  IMAD.MOV R10, RZ, RZ, -R10 ;  /* 0x000000ffff0a7224 */ /* 0x000fe400078e0a0a */
[----:B0-----:R-:W-:-:S04]  /*3c50*/  IMAD.WIDE.U32 R2, R11, 0x4, R2 ;  /* 0x000000040b027825 */ /* 0x001fc800078e0002 */
[----:B------:R-:W-:Y:S02]  /*3c60*/  IMAD.MOV.U32 R12, RZ, RZ, R2 ;  /* 0x000000ffff0c7224 */ /* 0x000fe400078e0002 */
[----:B------:R-:W-:-:S07]  /*3c70*/  IMAD.MOV.U32 R13, RZ, RZ, R3 ;  /* 0x000000ffff0d7224 */ /* 0x000fce00078e0003 */
.L_x_1456:
        /* <DEDUP_REMOVED lines=23> */
.L_x_1455:
[----:B------:R-:W-:Y:S05]  /*3df0*/  BSYNC.RECONVERGENT B3 ;  /* 0x0000000000037941 */ /* 0x000fea0003800200 */
.L_x_1454:
[----:B------:R-:W-:Y:S01]  /*3e00*/  IADD3 R14, P0, PT, R14, 0x100, RZ ;  /* 0x000001000e0e7810 */ /* 0x000fe20007f1e0ff */
[----:B------:R-:W-:Y:S02]  /*3e10*/  VIADD R4, R4, 0x100 ;  /* 0x0000010004047836 */ /* 0x000fe40000000000 */
[----:B------:R-:W-:Y:S02]  /*3e20*/  IMAD.X R13, RZ, RZ, R13, P3 ;  /* 0x000000ffff0d7224 */ /* 0x000fe400018e060d */
[----:B------:R-:W-:Y:S01]  /*3e30*/  IMAD.X R16, RZ, RZ, R16, P0 ;  /* 0x000000ffff107224 */ /* 0x000fe200000e0610 */
[----:B------:R-:W-:Y:S07]  /*3e40*/  @P2 BRA `(.L_x_1456) ;  /* 0xfffffffc008c2947 */ /* 0x000fee000383ffff */
.L_x_1453:
[----:B------:R-:W-:Y:S05]  /*3e50*/  BSYNC.RECONVERGENT B2 ;  /* 0x0000000000027941 */ /* 0x000fea0003800200 */
.L_x_1452:
[----:B------:R-:W-:-:S13]  /*3e60*/  ISETP.GE.U32.AND P0, PT, R15, 0x300, PT ;  /* 0x000003000f00780c */ /* 0x000fda0003f06070 */
[----:B------:R-:W-:Y:S05]  /*3e70*/  @!P0 BRA `(.L_x_1451) ;  /* 0x0000000400cc8947 */ /* 0x000fea0003800000 */
[----:B------:R-:W0:Y:S01]  /*3e80*/  LDC.64 R14, c[0x0][0x380] ;  /* 0x0000e000ff0e7b82 */ /* 0x000e220000000a00 */
[----:B------:R-:W1:Y:S01]  /*3e90*/  LDCU.128 UR12, c[0x0][0x380] ;  /* 0x00007000ff0c77ac */ /* 0x000e620008000c00 */
[C---:B------:R-:W-:Y:S01]  /*3ea0*/  IADD3 R16, P1, PT, R4.reuse, R5, RZ ;  /* 0x0000000504107210 */ /* 0x040fe20007f3e0ff */
[----:B------:R-:W-:-:S04]  /*3eb0*/  IMAD.IADD R11, R4, 0x1, R5 ;  /* 0x00000001040b7824 */ /* 0x000fc800078e0205 */
[----:B------:R-:W-:Y:S01]  /*3ec0*/  IMAD.X R5, RZ, RZ, RZ, P1 ;  /* 0x000000ffff057224 */ /* 0x000fe200008e06ff */
[----:B------:R-:W2:Y:S01]  /*3ed0*/  LDC.64 R2, c[0x0][0x388] ;  /* 0x0000e200ff027b82 */ /* 0x000ea20000000a00 */
[C---:B-1----:R-:W-:Y:S02]  /*3ee0*/  LEA R17, P2, R16.reuse, UR12, 0x2 ;  /* 0x0000000c10117c11 */ /* 0x042fe4000f8410ff */
[----:B------:R-:W-:Y:S02]  /*3ef0*/  IADD3 R10, P0, PT, R11, UR14, RZ ;  /* 0x0000000e0b0a7c10 */ /* 0x000fe4000ff1e0ff */
[----:B------:R-:W-:Y:S01]  /*3f00*/  IADD3 R17, P1, PT, R17, 0xc00, RZ ;  /* 0x00000c0011117810 */ /* 0x000fe20007f3e0ff */
[----:B0-----:R-:W-:Y:S01]  /*3f10*/  IMAD.WIDE.U32 R14, R11, 0x4, R14 ;  /* 0x000000040b0e7825 */ /* 0x001fe200078e000e */
[----:B------:R-:W-:-:S03]  /*3f20*/  LEA.HI.X R16, R16, UR13, R5, 0x2, P2 ;  /* 0x0000000d10107c11 */ /* 0x000fc600090f1405 */
[----:B------:R-:W-:Y:S02]  /*3f30*/  IMAD.MOV.U32 R12, RZ, RZ, R14 ;  /* 0x000000ffff0c7224 */ /* 0x000fe400078e000e */
[----:B------:R-:W-:Y:S02]  /*3f40*/  IMAD.X R13, RZ, RZ, UR15, P0 ;  /* 0x0000000fff0d7e24 */ /* 0x000fe400080e06ff */
[----:B------:R-:W-:Y:S02]  /*3f50*/  VIADD R14, R4, 0x200 ;  /* 0x00000200040e7836 */ /* 0x000fe40000000000 */
[----:B--2---:R-:W-:-:S07]  /*3f60*/  IMAD.X R16, RZ, RZ, R16, P1 ;  /* 0x000000ffff107224 */ /* 0x004fce00008e0610 */
.L_x_1465:
[----:B------:R-:W-:Y:S02]  /*3f70*/  IMAD.MOV.U32 R4, RZ, RZ, R12 ;  /* 0x000000ffff047224 */ /* 0x000fe400078e000c */
[----:B------:R-:W-:-:S05]  /*3f80*/  IMAD.MOV.U32 R5, RZ, RZ, R15 ;  /* 0x000000ffff057224 */ /* 0x000fca00078e000f */
[----:B------:R0:W2:Y:S02]  /*3f90*/  LDG.E R21, desc[UR8][R4.64] ;  /* 0x0000000804157981 */ /* 0x0000a4000c1e1900 */
[----:B0-----:R-:W-:Y:S02]  /*3fa0*/  IMAD.MOV.U32 R4, RZ, RZ, R17 ;  /* 0x000000ffff047224 */ /* 0x001fe400078e0011 */
[----:B------:R-:W-:-:S05]  /*3fb0*/  IMAD.MOV.U32 R5, RZ, RZ, R16 ;  /* 0x000000ffff057224 */ /* 0x000fca00078e0010 */
[----:B------:R0:W5:Y:S04]  /*3fc0*/  LDG.E R27, desc[UR8][R4.64+-0x800] ;  /* 0xfff80008041b7981 */ /* 0x000168000c1e1900 */
[----:B------:R0:W5:Y:S04]  /*3fd0*/  LDG.E R16, desc[UR8][R4.64+-0x400] ;  /* 0xfffc000804107981 */ /* 0x000168000c1e1900 */
[----:B------:R0:W5:Y:S01]  /*3fe0*/  LDG.E R17, desc[UR8][R4.64] ;  /* 0x0000000804117981 */ /* 0x000162000c1e1900 */
[----:B------:R-:W-:Y:S01]  /*3ff0*/  BSSY.RECONVERGENT B2, `(.L_x_1457) ;  /* 0x0000012000027945 */ /* 0x000fe20003800200 */
[----:B------:R-:W-:-:S02]  /*4000*/  IMAD.MOV.U32 R18, RZ, RZ, R6 ;  /* 0x000000ffff127224 */ /* 0x000fc400078e0006 */
[----:B------:R-:W-:Y:S02]  /*4010*/  IMAD.MOV.U32 R20, RZ, RZ, R7 ;  /* 0x000000ffff147224 */ /* 0x000fe400078e0007 */
[----:B------:R-:W-:Y:S02]  /*4020*/  VIADD R19, R11, 0x100 ;  /* 0x000001000b137836 */ /* 0x000fe40000000000 */
        /* <DEDUP_REMOVED lines=14> */
.L_x_1458:
[----:B------:R-:W-:Y:S05]  /*4110*/  BSYNC.RECONVERGENT B2 ;  /* 0x0000000000027941 */ /* 0x000fea0003800200 */
.L_x_1457:
[----:B-----5:R-:W-:Y:S01]  /*4120*/  FSETP.GEU.AND P0, PT, R18, R27, PT ;  /* 0x0000001b1200720b */ /* 0x020fe20003f0e000 */
[----:B------:R-:W-:Y:S01]  /*4130*/  BSSY.RECONVERGENT B2, `(.L_x_1459) ;  /* 0x0000013000027945 */ /* 0x000fe20003800200 */
[----:B------:R-:W-:Y:S01]  /*4140*/  IADD3 R23, P1, PT, R19, R2, RZ ;  /* 0x0000000213177210 */ /* 0x000fe20007f3e0ff */
        /* <DEDUP_REMOVED lines=17> */
.L_x_1460:
[----:B------:R-:W-:Y:S05]  /*4260*/  BSYNC.RECONVERGENT B2 ;  /* 0x0000000000027941 */ /* 0x000fea0003800200 */
.L_x_1459:
        /* <DEDUP_REMOVED lines=21> */
.L_x_1462:
[----:B------:R-:W-:Y:S05]  /*43c0*/  BSYNC.RECONVERGENT B2 ;  /* 0x0000000000027941 */ /* 0x000fea0003800200 */
.L_x_1461:
        /* <DEDUP_REMOVED lines=18> */
.L_x_1464:
[----:B------:R-:W-:Y:S05]  /*44f0*/  BSYNC.RECONVERGENT B2 ;  /* 0x0000000000027941 */ /* 0x000fea0003800200 */
.L_x_1463:
[----:B------:R-:W-:Y:S01]  /*4500*/  VIADD R16, R14, 0x200 ;  /* 0x000002000e107836 */ /* 0x000fe20000000000 */
        /* <DEDUP_REMOVED lines=10> */
.L_x_1451:
[----:B------:R-:W-:Y:S05]  /*45b0*/  BSYNC.RECONVERGENT B1 ;  /* 0x0000000000017941 */ /* 0x000fea0003800200 */
.L_x_1450:
        /* <DEDUP_REMOVED lines=22> */
.L_x_1467:
[----:B------:R-:W-:Y:S05]  /*4720*/  BSYNC.RECONVERGENT B1 ;  /* 0x0000000000017941 */ /* 0x000fea0003800200 */
.L_x_1466:
        /* <DEDUP_REMOVED lines=21> */
.L_x_1469:
[----:B------:R-:W-:Y:S05]  /*4880*/  BSYNC.RECONVERGENT B1 ;  /* 0x0000000000017941 */ /* 0x000fea0003800200 */
.L_x_1468:
        /* <DEDUP_REMOVED lines=21> */
.L_x_1471:
[----:B------:R-:W-:Y:S05]  /*49e0*/  BSYNC.RECONVERGENT B1 ;  /* 0x0000000000017941 */ /* 0x000fea0003800200 */
.L_x_1470:
        /* <DEDUP_REMOVED lines=21> */
.L_x_1473:
[----:B------:R-:W-:Y:S05]  /*4b40*/  BSYNC.RECONVERGENT B1 ;  /* 0x0000000000017941 */ /* 0x000fea0003800200 */
.L_x_1472:
        /* <DEDUP_REMOVED lines=22> */
.L_x_1475:
[----:B------:R-:W-:Y:S05]  /*4cb0*/  BSYNC.RECONVERGENT B1 ;  /* 0x0000000000017941 */ /* 0x000fea0003800200 */
.L_x_1474:
        /* <DEDUP_REMOVED lines=12> */
.L_x_1477:
[----:B------:R-:W-:Y:S05]  /*4d80*/  BSYNC.RECONVERGENT B1 ;  /* 0x0000000000017941 */ /* 0x000fea0003800200 */
.L_x_1476:
        /* <DEDUP_REMOVED lines=31> */
.L_x_1479:
[----:B------:R-:W-:Y:S05]  /*4f80*/  BSYNC.RECONVERGENT B1 ;  /* 0x0000000000017941 */ /* 0x000fea0003800200 */
.L_x_1478:
        /* <DEDUP_REMOVED lines=18> */
.L_x_1481:
[----:B------:R-:W-:Y:S05]  /*50b0*/  BSYNC.RECONVERGENT B1 ;  /* 0x0000000000017941 */ /* 0x000fea0003800200 */
.L_x_1480:
        /* <DEDUP_REMOVED lines=18> */
.L_x_1483:
[----:B------:R-:W-:Y:S05]  /*51e0*/  BSYNC.RECONVERGENT B1 ;  /* 0x0000000000017941 */ /* 0x000fea0003800200 */
.L_x_1482:
        /* <DEDUP_REMOVED lines=18> */
.L_x_1485:
[----:B------:R-:W-:Y:S05]  /*5310*/  BSYNC.RECONVERGENT B1 ;  /* 0x0000000000017941 */ /* 0x000fea0003800200 */
.L_x_1484:
        /* <DEDUP_REMOVED lines=18> */
.L_x_1487:
[----:B------:R-:W-:Y:S05]  /*5440*/  BSYNC.RECONVERGENT B1 ;  /* 0x0000000000017941 */ /* 0x000fea0003800200 */
.L_x_1486:
        /* <DEDUP_REMOVED lines=18> */
.L_x_1489:
[----:B------:R-:W-:Y:S05]  /*5570*/  BSYNC.RECONVERGENT B1 ;  /* 0x0000000000017941 */ /* 0x000fea0003800200 */
.L_x_1488:
        /* <DEDUP_REMOVED lines=17> */
.L_x_1397:
[----:B------:R-:W-:Y:S05]  /*5690*/  BSYNC.RECONVERGENT B0 ;  /* 0x0000000000007941 */ /* 0x000fea0003800200 */
.L_x_1364:
[----:B------:R-:W-:Y:S05]  /*56a0*/  @P1 EXIT ;  /* 0x000000000000194d */ /* 0x000fea0003800000 */
[----:B0-----:R-:W0:Y:S01]  /*56b0*/  LDC.64 R6, c[0x0][0x390] ;  /* 0x0000e400ff067b82 */ /* 0x001e220000000a00 */
[----:B------:R-:W-:Y:S02]  /*56c0*/  IMAD.MOV.U32 R5, RZ, RZ, R4 ;  /* 0x000000ffff057224 */ /* 0x000fe400078e0004 */
[----:B------:R-:W-:-:S05]  /*56d0*/  IMAD.MOV.U32 R4, RZ, RZ, R3 ;  /* 0x000000ffff047224 */ /* 0x000fca00078e0003 */
[----:B0-----:R-:W-:Y:S04]  /*56e0*/  STG.E.64 desc[UR8][R6.64+0x8], R4 ;  /* 0x0000080406007986 */ /* 0x001fe8000c101b08 */
[----:B------:R-:W-:Y:S01]  /*56f0*/  STG.E desc[UR8][R6.64], R2 ;  /* 0x0000000206007986 */ /* 0x000fe2000c101908 */
[----:B------:R-:W-:Y:S05]  /*5700*/  EXIT ;  /* 0x000000000000794d */ /* 0x000fea0003800000 */
.L_x_1490:
        /* <DEDUP_REMOVED lines=15> */
.L_x_1604:


//--------------------- .text._Z12print_kernelv   --------------------------
	.section	.text._Z12print_kernelv,"ax",@progbits
	.align	128
        .global         _Z12print_kernelv
        .type           _Z12print_kernelv,@function
        .size           _Z12print_kernelv,(.L_x_1605 - _Z12print_kernelv)
        .other          _Z12print_kernelv,@"STO_CUDA_ENTRY STV_DEFAULT"
_Z12print_kernelv:
.text._Z12print_kernelv:
[----:B------:R-:W0:Y:S01]  /*0000*/  LDC R1, c[0x0][0x37c] ;  /* 0x0000df00ff017b82 */ /* 0x000e220000000800 */
[----:B------:R-:W1:Y:S01]  /*0010*/  S2R R8, SR_CTAID.X ;  /* 0x0000000000087919 */ /* 0x000e620000002500 */
[----:B0-----:R-:W-:Y:S01]  /*0020*/  VIADD R1, R1, 0xfffffff8 ;  /* 0xfffffff801017836 */ /* 0x001fe20000000000 */
[----:B------:R-:W-:Y:S01]  /*0030*/  MOV R0, 0x1c8 ;  /* 0x000001c800007802 */ /* 0x000fe20000000f00 */
[----:B------:R-:W0:Y:S01]  /*0040*/  LDCU UR4, c[0x0][0x2f8] ;  /* 0x00005f00ff0477ac */ /* 0x000e220008000800 */
[----:B------:R-:W1:Y:S03]  /*0050*/  S2R R9, SR_TID.X ;  /* 0x0000000000097919 */ /* 0x000e660000002100 */
[----:B------:R2:W3:Y:S01]  /*0060*/  LDC.64 R2, c[0x4][R0] ;  /* 0x0100000000027b82 */ /* 0x0004e20000000a00 */
[----:B------:R-:W4:Y:S01]  /*0070*/  LDCU.64 UR6, c[0x4][0x1c0] ;  /* 0x01003800ff0677ac */ /* 0x000f220008000a00 */
[----:B------:R-:W5:Y:S01]  /*0080*/  LDCU UR5, c[0x0][0x2fc] ;  /* 0x00005f80ff0577ac */ /* 0x000f620008000800 */
[----:B0-----:R-:W-:Y:S01]  /*0090*/  IADD3 R6, P0, PT, R1, UR4, RZ ;  /* 0x0000000401067c10 */ /* 0x001fe2000ff1e0ff */
[----:B----4-:R-:W-:Y:S01]  /*00a0*/  IMAD.U32 R4, RZ, RZ, UR6 ;  /* 0x00000006ff047e24 */ /* 0x010fe2000f8e00ff */
[----:B------:R-:W-:-:S03]  /*00b0*/  MOV R5, UR7 ;  /* 0x0000000700057c02 */ /* 0x000fc60008000f00 */
[----:B-----5:R-:W-:Y:S01]  /*00c0*/  IMAD.X R7, RZ, RZ, UR5, P0 ;  /* 0x00000005ff077e24 */ /* 0x020fe200080e06ff */
[----:B-1----:R2:W-:Y:S07]  /*00d0*/  STL.64 [R1], R8 ;  /* 0x0000000801007387 */ /* 0x0025ee0000100a00 */
[----:B------:R-:W-:-:S07]  /*00e0*/  LEPC R20, `(.L_x_1491) ;  /* 0x000000001014794e */ /* 0x000fce0000000000 */
[----:B--23--:R-:W-:Y:S05]  /*00f0*/  CALL.ABS.NOINC R2 ;  /* 0x0000000002007343 */ /* 0x00cfea0003c00000 */
.L_x_1491:
[----:B------:R-:W-:Y:S05]  /*0100*/  EXIT ;  /* 0x000000000000794d */ /* 0x000fea0003800000 */
.L_x_1492:
        /* <DEDUP_REMOVED lines=15> */
.L_x_1605:


//--------------------- .text._Z19SummarizeTreeKernelPfS_PiS0_S0_ii --------------------------
	.section	.text._Z19SummarizeTreeKernelPfS_PiS0_S0_ii,"ax",@progbits
	.align	128
        .global         _Z19SummarizeTreeKernelPfS_PiS0_S0_ii
        .type           _Z19SummarizeTreeKernelPfS_PiS0_S0_ii,@function
        .size           _Z19SummarizeTreeKernelPfS_PiS0_S0_ii,(.L_x_1588 - _Z19SummarizeTreeKernelPfS_PiS0_S0_ii)
        .other          _Z19SummarizeTreeKernelPfS_PiS0_S0_ii,@"STO_CUDA_ENTRY STV_DEFAULT"
_Z19SummarizeTreeKernelPfS_PiS0_S0_ii:
.text._Z19SummarizeTreeKernelPfS_PiS0_S0_ii:
[----:B------:R-:W0:Y:S08]  /*0000*/  LDC R1, c[0x0][0x37c] ;  /* 0x0000df00ff017b82 */ /* 0x000e300000000800 */
[----:B------:R-:W1:Y:S01]  /*0010*/  LDC.64 R2, c[0x0][0x3a0] ;  /* 0x0000e800ff027b82 */ /* 0x000e620000000a00 */
[----:B------:R-:W1:Y:S01]  /*0020*/  LDCU.64 UR36, c[0x0][0x358] ;  /* 0x00006b00ff2477ac */ /* 0x000e620008000a00 */
[----:B------:R-:W2:Y:S01]  /*0030*/  S2R R22, SR_CTAID.X ;  /* 0x0000000000167919 */ /* 0x000ea20000002500 */
[----:B0-----:R-:W-:Y:S01]  /*0040*/  VIADD R1, R1, 0xffffffd0 ;  /* 0xffffffd001017836 */ /* 0x001fe20000000000 */
[----:B------:R-:W2:Y:S04]  /*0050*/  S2R R5, SR_TID.X ;  /* 0x0000000000057919 */ /* 0x000ea80000002100 */
[----:B------:R-:W0:Y:S01]  /*0060*/  LDC R0, c[0x0][0x3ac] ;  /* 0x0000eb00ff007b82 */ /* 0x000e220000000800 */
[----:B-1----:R-:W3:Y:S01]  /*0070*/  LDG.E R3, desc[UR36][R2.64] ;  /* 0x0000002402037981 */ /* 0x002ee2000c1e1900 */
[----:B------:R-:W1:Y:S01]  /*0080*/  LDCU UR5, c[0x0][0x2fc] ;  /* 0x00005f80ff0577ac */ /* 0x000e620008000800 */
[----:B------:R-:W-:Y:S02]  /*0090*/  BSSY.RECONVERGENT B7, `(.L_x_1493) ;  /* 0x0000185000077945 */ /* 0x000fe40003800200 */
[----:B------:R4:W-:Y:S01]  /*00a0*/  STL.128 [R1], RZ ;  /* 0x000000ff01007387 */ /* 0x0009e20000100c00 */
[----:B------:R-:W2:Y:S01]  /*00b0*/  LDCU UR6, c[0x0][0x360] ;  /* 0x00006c00ff0677ac */ /* 0x000ea20008000800 */
[----:B0-----:R-:W-:Y:S01]  /*00c0*/  ISETP.GE.AND P0, PT, R0, 0x1, PT ;  /* 0x000000010000780c */ /* 0x001fe20003f06270 */
[----:B------:R-:W0:Y:S01]  /*00d0*/  LDCU UR4, c[0x0][0x2f8] ;  /* 0x00005f00ff0477ac */ /* 0x000e220008000800 */
[----:B--2---:R-:W-:Y:S01]  /*00e0*/  IMAD R22, R22, UR6, R5 ;  /* 0x0000000616167c24 */ /* 0x004fe2000f8e0205 */
[----:B0-----:R-:W-:-:S04]  /*00f0*/  IADD3 R19, P1, PT, R1, UR4, RZ ;  /* 0x0000000401137c10 */ /* 0x001fc8000ff3e0ff */
[C---:B------:R-:W-:Y:S02]  /*0100*/  ISETP.NE.OR P0, PT, R22.reuse, RZ, !P0 ;  /* 0x000000ff1600720c */ /* 0x040fe40004705670 */
[----:B-1----:R-:W-:Y:S01]  /*0110*/  IADD3.X R18, PT, PT, RZ, UR5, RZ, P1, !PT ;  /* 0x00000005ff127c10 */ /* 0x002fe20008ffe4ff */
[----:B---3--:R-:W-:-:S10]  /*0120*/  IMAD.IADD R22, R22, 0x1, R3 ;  /* 0x0000000116167824 */ /* 0x008fd400078e0203 */
[----:B----4-:R-:W-:Y:S05]  /*0130*/  @P0 BRA `(.L_x_1494) ;  /* 0x0000001400e80947 */ /* 0x010fea0003800000 */
[----:B------:R-:W-:Y:S01]  /*0140*/  ISETP.GE.U32.AND P0, PT, R0, 0x10, PT ;  /* 0x000000100000780c */ /* 0x000fe20003f06070 */
[----:B------:R-:W-:-:S12]  /*0150*/  IMAD.MOV.U32 R2, RZ, RZ, RZ ;  /* 0x000000ffff027224 */ /* 0x000fd800078e00ff */
[----:B------:R-:W-:Y:S05]  /*0160*/  @!P0 BRA `(.L_x_1495) ;  /* 0x0000000c00088947 */ /* 0x000fea0003800000 */
[----:B------:R-:W0:Y:S01]  /*0170*/  LDCU.64 UR4, c[0x0][0x398] ;  /* 0x00007300ff0477ac */ /* 0x000e220008000a00 */
[----:B------:R-:W-:Y:S01]  /*0180*/  IADD3 R24, P0, PT, R19, 0x10, RZ ;  /* 0x0000001013187810 */ /* 0x000fe20007f1e0ff */
[----:B------:R-:W-:Y:S01]  /*0190*/  BSSY.RECONVERGENT B6, `(.L_x_1495) ;  /* 0x00000bf000067945 */ /* 0x000fe20003800200 */
[----:B------:R-:W-:Y:S01]  /*01a0*/  LOP3.LUT R2, R0, 0x7ffffff0, RZ, 0xc0, !PT ;  /* 0x7ffffff000027812 */ /* 0x000fe200078ec0ff */
[----:B------:R-:W-:Y:S01]  /*01b0*/  IMAD.MOV.U32 R16, RZ, RZ, RZ ;  /* 0x000000ffff107224 */ /* 0x000fe200078e00ff */
[----:B------:R-:W-:Y:S01]  /*01c0*/  IADD3.X R23, PT, PT, RZ, R18, RZ, P0, !PT ;  /* 0x00000012ff177210 */ /* 0x000fe200007fe4ff */
[----:B0-----:R-:W-:-:S04]  /*01d0*/  UIADD3 UR4, UP0, UPT, UR4, 0x20, URZ ;  /* 0x0000002004047890 */ /* 0x001fc8000ff1e0ff */
[----:B------:R-:W-:Y:S02]  /*01e0*/  UIADD3.X UR5, UPT, UPT, URZ, UR5, URZ, UP0, !UPT ;  /* 0x00000005ff057290 */ /* 0x000fe400087fe4ff */
[----:B------:R-:W-:-:S04]  /*01f0*/  IMAD.U32 R28, RZ, RZ, UR4 ;  /* 0x00000004ff1c7e24 */ /* 0x000fc8000f8e00ff */
[----:B------:R-:W-:-:S07]  /*0200*/  IMAD.U32 R29, RZ, RZ, UR5 ;  /* 0x00000005ff1d7e24 */ /* 0x000fce000f8e00ff */
.L_x_1512:
[----:B------:R-:W2:Y:S01]  /*0210*/  LDG.E R17, desc[UR36][R28.64+-0x20] ;  /* 0xffffe0241c117981 */ /* 0x000ea2000c1e1900 */
[----:B------:R-:W0:Y:S01]  /*0220*/  LDCU UR4, c[0x0][0x2f8] ;  /* 0x00005f00ff0477ac */ /* 0x000e220008000800 */
[----:B------:R-:W-:Y:S01]  /*0230*/  MOV R25, 0x1c8 ;  /* 0x000001c800197802 */ /* 0x000fe20000000f00 */
[----:B------:R-:W-:Y:S01]  /*0240*/  IMAD.MOV.U32 R7, RZ, RZ, R23 ;  /* 0x000000ffff077224 */ /* 0x000fe200078e0017 */
[----:B------:R-:W-:Y:S02]  /*0250*/  MOV R6, R24 ;  /* 0x0000001800067202 */ /* 0x000fe40000000f00 */
[----:B------:R1:W3:Y:S01]  /*0260*/  LDC.64 R8, c[0x4][R25] ;  /* 0x0100000019087b82 */ /* 0x0002e20000000a00 */
[----:B0-----:R-:W-:Y:S01]  /*0270*/  IADD3 R26, PT, PT, R24, -UR4, RZ ;  /* 0x80000004181a7c10 */ /* 0x001fe2000fffe0ff */
[----:B------:R-:W0:Y:S02]  /*0280*/  LDCU.64 UR4, c[0x4][0x1a8] ;  /* 0x01003500ff0477ac */ /* 0x000e240008000a00 */
[----:B0-----:R-:W-:-:S02]  /*0290*/  IMAD.U32 R4, RZ, RZ, UR4 ;  /* 0x00000004ff047e24 */ /* 0x001fc4000f8e00ff */
[----:B------:R-:W-:Y:S01]  /*02a0*/  IMAD.U32 R5, RZ, RZ, UR5 ;  /* 0x00000005ff057e24 */ /* 0x000fe2000f8e00ff */
[----:B--23--:R1:W-:Y:S06]  /*02b0*/  STL.64 [R26], R16 ;  /* 0x000000101a007387 */ /* 0x00c3ec0000100a00 */
[----:B------:R-:W-:-:S07]  /*02c0*/  LEPC R20, `(.L_x_1496) ;  /* 0x000000001014794e */ /* 0x000fce0000000000 */
[----:B-1----:R-:W-:Y:S05]  /*02d0*/  CALL.ABS.NOINC R8 ;  /* 0x0000000008007343 */ /* 0x002fea0003c00000 */
.L_x_1496:
[----:B------:R-:W2:Y:S01]  /*02e0*/  LDG.E R11, desc[UR36][R28.64+-0x1c] ;  /* 0xffffe4241c0b7981 */ /* 0x000ea2000c1e1900 */
[----:B------:R-:W-:Y:S01]  /*02f0*/  VIADD R10, R16, 0x1 ;  /* 0x00000001100a7836 */ /* 0x000fe20000000000 */
[----:B------:R0:W1:Y:S01]  /*0300*/  LDC.64 R8, c[0x4][R25] ;  /* 0x0100000019087b82 */ /* 0x0000620000000a00 */
[----:B------:R-:W3:Y:S01]  /*0310*/  LDCU.64 UR4, c[0x4][0x1a8] ;  /* 0x01003500ff0477ac */ /* 0x000ee20008000a00 */
[----:B------:R-:W-:Y:S01]  /*0320*/  IMAD.MOV.U32 R6, RZ, RZ, R24 ;  /* 0x000000ffff067224 */ /* 0x000fe200078e0018 */
[----:B------:R-:W-:Y:S02]  /*0330*/  MOV R7, R23 ;  /* 0x0000001700077202 */ /* 0x000fe40000000f00 */
[----:B---3--:R-:W-:Y:S01]  /*0340*/  MOV R4, UR4 ;  /* 0x0000000400047c02 */ /* 0x008fe20008000f00 */
[----:B------:R-:W-:Y:S01]  /*0350*/  IMAD.U32 R5, RZ, RZ, UR5 ;  /* 0x00000005ff057e24 */ /* 0x000fe2000f8e00ff */
[----:B-12---:R0:W-:Y:S06]  /*0360*/  STL.64 [R26], R10 ;  /* 0x0000000a1a007387 */ /* 0x0061ec0000100a00 */
[----:B------:R-:W-:-:S07]  /*0370*/  LEPC R20, `(.L_x_1497) ;  /* 0x000000001014794e */ /* 0x000fce0000000000 */
[----:B0-----:R-:W-:Y:S05]  /*0380*/  CALL.ABS.NOINC R8 ;  /* 0x0000000008007343 */ /* 0x001fea0003c00000 */
.L_x_1497:
[----:B------:R-:W2:Y:S01]  /*0390*/  LDG.E R11, desc[UR36][R28.64+-0x18] ;  /* 0xffffe8241c0b7981 */ /* 0x000ea2000c1e1900 */
[----:B------:R-:W-:Y:S01]  /*03a0*/  VIADD R10, R16, 0x2 ;  /* 0x00000002100a7836 */ /* 0x000fe20000000000 */
[----:B------:R0:W1:Y:S01]  /*03b0*/  LDC.64 R8, c[0x4][R25] ;  /* 0x0100000019087b82 */ /* 0x0000620000000a00 */
[----:B------:R-:W3:Y:S01]  /*03c0*/  LDCU.64 UR4, c[0x4][0x1a8] ;  /* 0x01003500ff0477ac */ /* 0x000ee20008000a00 */
[----:B------:R-:W-:Y:S02]  /*03d0*/  IMAD.MOV.U32 R6, RZ, RZ, R24 ;  /* 0x000000ffff067224 */ /* 0x000fe400078e0018 */
[----:B------:R-:W-:Y:S02]  /*03e0*/  IMAD.MOV.U32 R7, RZ, RZ, R23 ;  /* 0x000000ffff077224 */ /* 0x000fe400078e0017 */
[----:B---3--:R-:W-:Y:S01]  /*03f0*/  IMAD.U32 R4, RZ, RZ, UR4 ;  /* 0x00000004ff047e24 */ /* 0x008fe2000f8e00ff */
[----:B------:R-:W-:Y:S01]  /*0400*/  MOV R5, UR5 ;  /* 0x0000000500057c02 */ /* 0x000fe20008000f00 */
[----:B-12---:R0:W-:Y:S06]  /*0410*/  STL.64 [R26], R10 ;  /* 0x0000000a1a007387 */ /* 0x0061ec0000100a00 */
[----:B------:R-:W-:-:S07]  /*0420*/  LEPC R20, `(.L_x_1498) ;  /* 0x000000001014794e */ /* 0x000fce0000000000 */
[----:B0-----:R-:W-:Y:S05]  /*0430*/  CALL.ABS.NOINC R8 ;  /* 0x0000000008007343 */ /* 0x001fea0003c00000 */
.L_x_1498:
[----:B------:R-:W2:Y:S01]  /*0440*/  LDG.E R11, desc[UR36][R28.64+-0x14] ;  /* 0xffffec241c0b7981 */ /* 0x000ea2000c1e1900 */
[----:B------:R-:W-:Y:S01]  /*0450*/  IADD3 R10, PT, PT, R16, 0x3, RZ ;  /* 0x00000003100a7810 */ /* 0x000fe20007ffe0ff */
[----:B------:R0:W1:Y:S01]  /*0460*/  LDC.64 R8, c[0x4][R25] ;  /* 0x0100000019087b82 */ /* 0x0000620000000a00 */
[----:B------:R-:W3:Y:S01]  /*0470*/  LDCU.64 UR4, c[0x4][0x1a8] ;  /* 0x01003500ff0477ac */ /* 0x000ee20008000a00 */
[----:B------:R-:W-:Y:S01]  /*0480*/  MOV R6, R24 ;  /* 0x0000001800067202 */ /* 0x000fe20000000f00 */
[----:B------:R-:W-:Y:S02]  /*0490*/  IMAD.MOV.U32 R7, RZ, RZ, R23 ;  /* 0x000000ffff077224 */ /* 0x000fe400078e0017 */
[----:B---3--:R-:W-:Y:S02]  /*04a0*/  IMAD.U32 R4, RZ, RZ, UR4 ;  /* 0x00000004ff047e24 */ /* 0x008fe4000f8e00ff */
[----:B------:R-:W-:Y:S01]  /*04b0*/  IMAD.U32 R5, RZ, RZ, UR5 ;  /* 0x00000005ff057e24 */ /* 0x000fe2000f8e00ff */
[----:B-12---:R0:W-:Y:S06]  /*04c0*/  STL.64 [R26], R10 ;  /* 0x0000000a1a007387 */ /* 0x0061ec0000100a00 */
[----:B------:R-:W-:-:S07]  /*04d0*/  LEPC R20, `(.L_x_1499) ;  /* 0x000000001014794e */ /* 0x000fce0000000000 */
[----:B0-----:R-:W-:Y:S05]  /*04e0*/  CALL.ABS.NOINC R8 ;  /* 0x0000000008007343 */ /* 0x001fea0003c00000 */
.L_x_1499:
        /* <DEDUP_REMOVED lines=11> */
.L_x_1500:
        /* <DEDUP_REMOVED lines=11> */
.L_x_1501:
        /* <DEDUP_REMOVED lines=11> */
.L_x_1502:
        /* <DEDUP_REMOVED lines=11> */
.L_x_1503:
        /* <DEDUP_REMOVED lines=11> */
.L_x_1504:
        /* <DEDUP_REMOVED lines=11> */
.L_x_1505:
        /* <DEDUP_REMOVED lines=11> */
.L_x_1506:
        /* <DEDUP_REMOVED lines=11> */
.L_x_1507:
        /* <DEDUP_REMOVED lines=11> */
.L_x_1508:
        /* <DEDUP_REMOVED lines=11> */
.L_x_1509:
        /* <DEDUP_REMOVED lines=11> */
.L_x_1510:
        /* <DEDUP_REMOVED lines=11> */
.L_x_1511:
[----:B------:R-:W-:Y:S01]  /*0d30*/  VIADD R16, R16, 0x10 ;  /* 0x0000001010107836 */ /* 0x000fe20000000000 */
[----:B------:R-:W-:-:S04]  /*0d40*/  IADD3 R28, P1, PT, R28, 0x40, RZ ;  /* 0x000000401c1c7810 */ /* 0x000fc80007f3e0ff */
[----:B------:R-:W-:Y:S02]  /*0d50*/  ISETP.NE.AND P0, PT, R16, R2, PT ;  /* 0x000000021000720c */ /* 0x000fe40003f05270 */
[----:B------:R-:W-:-:S11]  /*0d60*/  IADD3.X R29, PT, PT, RZ, R29, RZ, P1, !PT ;  /* 0x0000001dff1d7210 */ /* 0x000fd60000ffe4ff */
[----:B------:R-:W-:Y:S05]  /*0d70*/  @P0 BRA `(.L_x_1512) ;  /* 0xfffffff400240947 */ /* 0x000fea000383ffff */
[----:B------:R-:W-:Y:S05]  /*0d80*/  BSYNC.RECONVERGENT B6 ;  /* 0x0000000000067941 */ /* 0x000fea0003800200 */
.L_x_1495:
[----:B------:R-:W0:Y:S02]  /*0d90*/  LDC R26, c[0x0][0x3ac] ;  /* 0x0000eb00ff1a7b82 */ /* 0x000e240000000800 */
[----:B0-----:R-:W-:-:S13]  /*0da0*/  LOP3.LUT P0, R0, R26, 0xf, RZ, 0xc0, !PT ;  /* 0x0000000f1a007812 */ /* 0x001fda000780c0ff */
[----:B------:R-:W-:Y:S05]  /*0db0*/  @!P0 BRA `(.L_x_1494) ;  /* 0x0000000800c88947 */ /* 0x000fea0003800000 */
[----:B------:R-:W-:Y:S02]  /*0dc0*/  ISETP.GE.U32.AND P0, PT, R0, 0x8, PT ;  /* 0x000000080000780c */ /* 0x000fe40003f06070 */
[----:B------:R-:W-:-:S11]  /*0dd0*/  LOP3.LUT R26, R26, 0x7, RZ, 0xc0, !PT ;  /* 0x000000071a1a7812 */ /* 0x000fd600078ec0ff */
[----:B------:R-:W-:Y:S05]  /*0de0*/  @!P0 BRA `(.L_x_1513) ;  /* 0x0000000400748947 */ /* 0x000fea0003800000 */
[----:B------:R-:W0:Y:S01]  /*0df0*/  LDC.64 R16, c[0x0][0x398] ;  /* 0x0000e600ff107b82 */ /* 0x000e220000000a00 */
[----:B------:R-:W-:Y:S01]  /*0e00*/  MOV R25, 0x1c8 ;  /* 0x000001c800197802 */ /* 0x000fe20000000f00 */
[----:B------:R-:W1:Y:S01]  /*0e10*/  LDCU.64 UR4, c[0x4][0x1a8] ;  /* 0x01003500ff0477ac */ /* 0x000e620008000a00 */
[----:B0-----:R-:W-:-:S05]  /*0e20*/  IMAD.WIDE.U32 R16, R2, 0x4, R16 ;  /* 0x0000000402107825 */ /* 0x001fca00078e0010 */
[----:B------:R-:W2:Y:S01]  /*0e30*/  LDG.E R3, desc[UR36][R16.64] ;  /* 0x0000002410037981 */ /* 0x000ea2000c1e1900 */
[----:B------:R0:W3:Y:S01]  /*0e40*/  LDC.64 R8, c[0x4][R25] ;  /* 0x0100000019087b82 */ /* 0x0000e20000000a00 */
[----:B------:R-:W-:Y:S01]  /*0e50*/  IADD3 R24, P0, PT, R19, 0x10, RZ ;  /* 0x0000001013187810 */ /* 0x000fe20007f1e0ff */
[----:B-1----:R-:W-:Y:S01]  /*0e60*/  IMAD.U32 R4, RZ, RZ, UR4 ;  /* 0x00000004ff047e24 */ /* 0x002fe2000f8e00ff */
[----:B------:R-:W-:-:S03]  /*0e70*/  MOV R5, UR5 ;  /* 0x0000000500057c02 */ /* 0x000fc60008000f00 */
[----:B------:R-:W-:Y:S02]  /*0e80*/  IMAD.X R23, RZ, RZ, R18, P0 ;  /* 0x000000ffff177224 */ /* 0x000fe400000e0612 */
[----:B------:R-:W-:Y:S02]  /*0e90*/  IMAD.MOV.U32 R6, RZ, RZ, R24 ;  /* 0x000000ffff067224 */ /* 0x000fe400078e0018 */
[----:B------:R-:W-:Y:S01]  /*0ea0*/  IMAD.MOV.U32 R7, RZ, RZ, R23 ;  /* 0x000000ffff077224 */ /* 0x000fe200078e0017 */
[----:B--23--:R0:W-:Y:S06]  /*0eb0*/  STL.64 [R1+0x10], R2 ;  /* 0x0000100201007387 */ /* 0x00c1ec0000100a00 */
[----:B------:R-:W-:-:S07]  /*0ec0*/  LEPC R20, `(.L_x_1514) ;  /* 0x000000001014794e */ /* 0x000fce0000000000 */
[----:B0-----:R-:W-:Y:S05]  /*0ed0*/  CALL.ABS.NOINC R8 ;  /* 0x0000000008007343 */ /* 0x001fea0003c00000 */
.L_x_1514:
        /* <DEDUP_REMOVED lines=8> */
[----:B-12---:R0:W-:Y:S06]  /*0f60*/  STL.64 [R1+0x10], R10 ;  /* 0x0000100a01007387 */ /* 0x0061ec0000100a00 */
[----:B------:R-:W-:-:S07]  /*0f70*/  LEPC R20, `(.L_x_1515) ;  /* 0x000000001014794e */ /* 0x000fce0000000000 */
[----:B0-----:R-:W-:Y:S05]  /*0f80*/  CALL.ABS.NOINC R8 ;  /* 0x0000000008007343 */ /* 0x001fea0003c00000 */
.L_x_1515:
        /* <DEDUP_REMOVED lines=8> */
[----:B-12---:R0:W-:Y:S06]  /*1010*/  STL.64 [R1+0x10], R10 ;  /* 0x0000100a01007387 */ /* 0x0061ec0000100a00 */
[----:B------:R-:W-:-:S07]  /*1020*/  LEPC R20, `(.L_x_1516) ;  /* 0x000000001014794e */ /* 0x000fce0000000000 */
[----:B0-----:R-:W-:Y:S05]  /*1030*/  CALL.ABS.NOINC R8 ;  /* 0x0000000008007343 */ /* 0x001fea0003c00000 */
.L_x_1516:
        /* <DEDUP_REMOVED lines=8> */
[----:B-12---:R0:W-:Y:S06]  /*10c0*/  STL.64 [R1+0x10], R10 ;  /* 0x0000100a01007387 */ /* 0x0061ec0000100a00 */
[----:B------:R-:W-:-:S07]  /*10d0*/  LEPC R20, `(.L_x_1517) ;  /* 0x000000001014794e */ /* 0x000fce0000000000 */
[----:B0-----:R-:W-:Y:S05]  /*10e0*/  CALL.ABS.NOINC R8 ;  /* 0x0000000008007343 */ /* 0x001fea0003c00000 */
.L_x_1517:
        /* <DEDUP_REMOVED lines=11> */
.L_x_1518:
        /* <DEDUP_REMOVED lines=11> */
.L_x_1519:
        /* <DEDUP_REMOVED lines=11> */
.L_x_1520:
        /* <DEDUP_REMOVED lines=11> */
.L_x_1521:
[----:B------:R-:W-:-:S07]  /*13b0*/  VIADD R2, R2, 0x8 ;  /* 0x0000000802027836 */ /* 0x000fce0000000000 */
.L_x_1513:
[----:B------:R-:W-:-:S13]  /*13c0*/  ISETP.NE.AND P0, PT, R26, RZ, PT ;  /* 0x000000ff1a00720c */ /* 0x000fda0003f05270 */
[----:B------:R-:W-:Y:S05]  /*13d0*/  @!P0 BRA `(.L_x_1494) ;  /* 0x0000000400408947 */ /* 0x000fea0003800000 */
[----:B------:R-:W0:Y:S01]  /*13e0*/  LDC R0, c[0x0][0x3ac] ;  /* 0x0000eb00ff007b82 */ /* 0x000e220000000800 */
[----:B------:R-:W-:Y:S02]  /*13f0*/  ISETP.GE.U32.AND P0, PT, R26, 0x4, PT ;  /* 0x000000041a00780c */ /* 0x000fe40003f06070 */
[----:B------:R-:W-:-:S04]  /*1400*/  IADD3 R24, P1, PT, R19, 0x10, RZ ;  /* 0x0000001013187810 */ /* 0x000fc80007f3e0ff */
[----:B------:R-:W-:Y:S02]  /*1410*/  IADD3.X R23, PT, PT, RZ, R18, RZ, P1, !PT ;  /* 0x00000012ff177210 */ /* 0x000fe40000ffe4ff */
[----:B0-----:R-:W-:-:S05]  /*1420*/  LOP3.LUT R26, R0, 0x3, RZ, 0xc0, !PT ;  /* 0x00000003001a7812 */ /* 0x001fca00078ec0ff */
[----:B------:R-:W-:Y:S05]  /*1430*/  @!P0 BRA `(.L_x_1522) ;  /* 0x0000000000bc8947 */ /* 0x000fea0003800000 */
[----:B------:R-:W0:Y:S01]  /*1440*/  LDC.64 R16, c[0x0][0x398] ;  /* 0x0000e600ff107b82 */ /* 0x000e220000000a00 */
[----:B------:R-:W-:Y:S01]  /*1450*/  MOV R25, 0x1c8 ;  /* 0x000001c800197802 */ /* 0x000fe20000000f00 */
[----:B------:R-:W1:Y:S01]  /*1460*/  LDCU.64 UR4, c[0x4][0x1a8] ;  /* 0x01003500ff0477ac */ /* 0x000e620008000a00 */
[----:B0-----:R-:W-:-:S05]  /*1470*/  IMAD.WIDE.U32 R16, R2, 0x4, R16 ;  /* 0x0000000402107825 */ /* 0x001fca00078e0010 */
[----:B------:R-:W2:Y:S01]  /*1480*/  LDG.E R3, desc[UR36][R16.64] ;  /* 0x0000002410037981 */ /* 0x000ea2000c1e1900 */
[----:B------:R0:W3:Y:S01]  /*1490*/  LDC.64 R8, c[0x4][R25] ;  /* 0x0100000019087b82 */ /* 0x0000e20000000a00 */
[----:B-1----:R-:W-:Y:S01]  /*14a0*/  IMAD.U32 R4, RZ, RZ, UR4 ;  /* 0x00000004ff047e24 */ /* 0x002fe2000f8e00ff */
[----:B------:R-:W-:Y:S01]  /*14b0*/  MOV R6, R24 ;  /* 0x0000001800067202 */ /* 0x000fe20000000f00 */
[----:B------:R-:W-:Y:S02]  /*14c0*/  IMAD.U32 R5, RZ, RZ, UR5 ;  /* 0x00000005ff057e24 */ /* 0x000fe4000f8e00ff */
[----:B------:R-:W-:Y:S01]  /*14d0*/  IMAD.MOV.U32 R7, RZ, RZ, R23 ;  /* 0x000000ffff077224 */ /* 0x000fe200078e0017 */
[----:B--23--:R0:W-:Y:S06]  /*14e0*/  STL.64 [R1+0x10], R2 ;  /* 0x0000100201007387 */ /* 0x00c1ec0000100a00 */
[----:B------:R-:W-:-:S07]  /*14f0*/  LEPC R20, `(.L_x_1523) ;  /* 0x000000001014794e */ /* 0x000fce0000000000 */
[----:B0-----:R-:W-:Y:S05]  /*1500*/  CALL.ABS.NOINC R8 ;  /* 0x0000000008007343 */ /* 0x001fea0003c00000 */
.L_x_1523:
        /* <DEDUP_REMOVED lines=11> */
.L_x_1524:
        /* <DEDUP_REMOVED lines=11> */
.L_x_1525:
        /* <DEDUP_REMOVED lines=11> */
.L_x_1526:
[----:B------:R-:W-:-:S07]  /*1720*/  VIADD R2, R2, 0x4 ;  /* 0x0000000402027836 */ /* 0x000fce0000000000 */
.L_x_1522:
[----:B------:R-:W-:-:S13]  /*1730*/  ISETP.NE.AND P0, PT, R26, RZ, PT ;  /* 0x000000ff1a00720c */ /* 0x000fda0003f05270 */
[----:B------:R-:W-:Y:S05]  /*1740*/  @!P0 BRA `(.L_x_1494) ;  /* 0x0000000000648947 */ /* 0x000fea0003800000 */
[----:B------:R-:W0:Y:S01]  /*1750*/  LDC.64 R4, c[0x0][0x398] ;  /* 0x0000e600ff047b82 */ /* 0x000e220000000a00 */
[----:B------:R-:W-:Y:S01]  /*1760*/  IADD3 R16, PT, PT, -R26, RZ, RZ ;  /* 0x000000ff1a107210 */ /* 0x000fe20007ffe1ff */
[----:B0-----:R-:W-:-:S04]  /*1770*/  IMAD.WIDE.U32 R4, R2, 0x4, R4 ;  /* 0x0000000402047825 */ /* 0x001fc800078e0004 */
[----:B------:R-:W-:Y:S02]  /*1780*/  IMAD.MOV.U32 R26, RZ, RZ, R4 ;  /* 0x000000ffff1a7224 */ /* 0x000fe400078e0004 */
[----:B------:R-:W-:-:S07]  /*1790*/  IMAD.MOV.U32 R17, RZ, RZ, R5 ;  /* 0x000000ffff117224 */ /* 0x000fce00078e0005 */
.L_x_1528:
[----:B------:R-:W-:Y:S01]  /*17a0*/  MOV R27, R17 ;  /* 0x00000011001b7202 */ /* 0x000fe20000000f00 */
[----:B------:R-:W0:Y:S04]  /*17b0*/  LDCU.64 UR4, c[0x4][0x1a8] ;  /* 0x01003500ff0477ac */ /* 0x000e280008000a00 */
[----:B------:R-:W2:Y:S01]  /*17c0*/  LDG.E R3, desc[UR36][R26.64] ;  /* 0x000000241a037981 */ /* 0x000ea2000c1e1900 */
[----:B------:R-:W-:Y:S01]  /*17d0*/  MOV R8, 0x1c8 ;  /* 0x000001c800087802 */ /* 0x000fe20000000f00 */
[----:B------:R-:W-:Y:S02]  /*17e0*/  VIADD R16, R16, 0x1 ;  /* 0x0000000110107836 */ /* 0x000fe40000000000 */
[----:B------:R-:W-:Y:S02]  /*17f0*/  IMAD.MOV.U32 R6, RZ, RZ, R24 ;  /* 0x000000ffff067224 */ /* 0x000fe400078e0018 */
[----:B------:R-:W-:Y:S01]  /*1800*/  IMAD.MOV.U32 R7, RZ, RZ, R23 ;  /* 0x000000ffff077224 */ /* 0x000fe200078e0017 */
[----:B------:R-:W1:Y:S01]  /*1810*/  LDC.64 R8, c[0x4][R8] ;  /* 0x0100000008087b82 */ /* 0x000e620000000a00 */
[----:B------:R-:W-:-:S04]  /*1820*/  ISETP.NE.AND P0, PT, R16, RZ, PT ;  /* 0x000000ff1000720c */ /* 0x000fc80003f05270 */
[----:B------:R-:W-:Y:S01]  /*1830*/  P2R R0, PR, RZ, 0x1 ;  /* 0x00000001ff007803 */ /* 0x000fe20000000000 */
[----:B0-----:R-:W-:Y:S01]  /*1840*/  IMAD.U32 R4, RZ, RZ, UR4 ;  /* 0x00000004ff047e24 */ /* 0x001fe2000f8e00ff */
[----:B------:R-:W-:Y:S01]  /*1850*/  MOV R5, UR5 ;  /* 0x0000000500057c02 */ /* 0x000fe20008000f00 */
[----:B-12---:R0:W-:Y:S06]  /*1860*/  STL.64 [R1+0x10], R2 ;  /* 0x0000100201007387 */ /* 0x0061ec0000100a00 */
[----:B------:R-:W-:-:S07]  /*1870*/  LEPC R20, `(.L_x_1527) ;  /* 0x000000001014794e */ /* 0x000fce0000000000 */
[----:B0-----:R-:W-:Y:S05]  /*1880*/  CALL.ABS.NOINC R8 ;  /* 0x0000000008007343 */ /* 0x001fea0003c00000 */
.L_x_1527:
[----:B------:R-:W-:Y:S02]  /*1890*/  ISETP.NE.AND P6, PT, R16, RZ, PT ;  /* 0x000000ff1000720c */ /* 0x000fe40003fc5270 */
[----:B------:R-:W-:Y:S02]  /*18a0*/  IADD3 R26, P0, PT, R26, 0x4, RZ ;  /* 0x000000041a1a7810 */ /* 0x000fe40007f1e0ff */
[----:B------:R-:W-:-:S03]  /*18b0*/  IADD3 R2, PT, PT, R2, 0x1, RZ ;  /* 0x0000000102027810 */ /* 0x000fc60007ffe0ff */
[----:B------:R-:W-:-:S06]  /*18c0*/  IMAD.X R17, RZ, RZ, R17, P0 ;  /* 0x000000ffff117224 */ /* 0x000fcc00000e0611 */
[----:B------:R-:W-:Y:S05]  /*18d0*/  @P6 BRA `(.L_x_1528) ;  /* 0xfffffffc00b06947 */ /* 0x000fea000383ffff */
.L_x_1494:
[----:B------:R-:W-:Y:S05]  /*18e0*/  BSYNC.RECONVERGENT B7 ;  /* 0x0000000000077941 */ /* 0x000fea0003800200 */
.L_x_1493:
[----:B------:R-:W0:Y:S02]  /*18f0*/  LDCU UR4, c[0x0][0x3a8] ;  /* 0x00007500ff0477ac */ /* 0x000e240008000800 */
[----:B0-----:R-:W-:-:S13]  /*1900*/  ISETP.GE.AND P0, PT, R22, UR4, PT ;  /* 0x0000000416007c0c */ /* 0x001fda000bf06270 */
[----:B------:R-:W-:Y:S05]  /*1910*/  @P0 EXIT ;  /* 0x000000000000094d */ /* 0x000fea0003800000 */
[----:B------:R-:W-:Y:S02]  /*1920*/  HFMA2 R26, -RZ, RZ, 0, 0 ;  /* 0x00000000ff1a7431 */ /* 0x000fe400000001ff */
[----:B------:R-:W-:-:S07]  /*1930*/  IMAD.MOV.U32 R0, RZ, RZ, RZ ;  /* 0x000000ffff007224 */ /* 0x000fce00078e00ff */
.L_x_1551:
[----:B------:R-:W-:Y:S01]  /*1940*/  ISETP.NE.AND P0, PT, R0, RZ, PT ;  /* 0x000000ff0000720c */ /* 0x000fe20003f05270 */
[----:B------:R-:W-:-:S12]  /*1950*/  BSSY.RECONVERGENT B0, `(.L_x_1529) ;  /* 0x0000063000007945 */ /* 0x000fd80003800200 */
[----:B0-2---:R-:W-:Y:S05]  /*1960*/  @P0 BRA `(.L_x_1530) ;  /* 0x0000000400840947 */ /* 0x005fea0003800000 */
[----:B------:R-:W0:Y:S01]  /*1970*/  LDC.64 R2, c[0x0][0x390] ;  /* 0x0000e400ff027b82 */ /* 0x000e220000000a00 */
[----:B------:R-:W-:-:S04]  /*1980*/  IMAD.SHL.U32 R7, R22, 0x4, RZ ;  /* 0x0000000416077824 */ /* 0x000fc800078e00ff */
[----:B0-----:R-:W-:-:S05]  /*1990*/  IMAD.WIDE R6, R7, 0x4, R2 ;  /* 0x0000000407067825 */ /* 0x001fca00078e0202 */
[----:B------:R-:W2:Y:S04]  /*19a0*/  LDG.E R0, desc[UR36][R6.64] ;  /* 0x0000002406007981 */ /* 0x000ea8000c1e1900 */
[----:B------:R-:W3:Y:S04]  /*19b0*/  LDG.E R5, desc[UR36][R6.64+0x4] ;  /* 0x0000042406057981 */ /* 0x000ee8000c1e1900 */
[----:B------:R-:W4:Y:S04]  /*19c0*/  LDG.E R4, desc[UR36][R6.64+0x8] ;  /* 0x0000082406047981 */ /* 0x000f28000c1e1900 */
[----:B------:R-:W5:Y:S01]  /*19d0*/  LDG.E R3, desc[UR36][R6.64+0xc] ;  /* 0x00000c2406037981 */ /* 0x000f62000c1e1900 */
[----:B------:R-:W-:Y:S01]  /*19e0*/  BSSY.RECONVERGENT B1, `(.L_x_1531) ;  /* 0x000001c000017945 */ /* 0x000fe20003800200 */
[----:B------:R-:W-:Y:S01]  /*19f0*/  IMAD.MOV.U32 R24, RZ, RZ, RZ ;  /* 0x000000ffff187224 */ /* 0x000fe200078e00ff */
[----:B------:R-:W-:Y:S01]  /*1a00*/  MOV R26, RZ ;  /* 0x000000ff001a7202 */ /* 0x000fe20000000f00 */
[----:B------:R-:W-:-:S02]  /*1a10*/  IMAD.MOV.U32 R23, RZ, RZ, RZ ;  /* 0x000000ffff177224 */ /* 0x000fc400078e00ff */
[----:B------:R-:W-:Y:S01]  /*1a20*/  IMAD.MOV.U32 R2, RZ, RZ, RZ ;  /* 0x000000ffff027224 */ /* 0x000fe200078e00ff */
[----:B--2---:R-:W-:Y:S02]  /*1a30*/  ISETP.GE.AND P3, PT, R0, RZ, PT ;  /* 0x000000ff0000720c */ /* 0x004fe40003f66270 */
[----:B---3--:R-:W-:Y:S02]  /*1a40*/  ISETP.GE.AND P0, PT, R5, RZ, PT ;  /* 0x000000ff0500720c */ /* 0x008fe40003f06270 */
[----:B----4-:R-:W-:Y:S02]  /*1a50*/  ISETP.GE.AND P1, PT, R4, RZ, PT ;  /* 0x000000ff0400720c */ /* 0x010fe40003f26270 */
[----:B-----5:R-:W-:-:S07]  /*1a60*/  ISETP.GE.AND P2, PT, R3, RZ, PT ;  /* 0x000000ff0300720c */ /* 0x020fce0003f46270 */
[----:B------:R-:W-:Y:S06]  /*1a70*/  @!P3 BRA `(.L_x_1532) ;  /* 0x000000000048b947 */ /* 0x000fec0003800000 */
[----:B------:R-:W0:Y:S08]  /*1a80*/  LDC.64 R6, c[0x0][0x398] ;  /* 0x0000e600ff067b82 */ /* 0x000e300000000a00 */
[----:B------:R-:W1:Y:S08]  /*1a90*/  LDC.64 R8, c[0x0][0x380] ;  /* 0x0000e000ff087b82 */ /* 0x000e700000000a00 */
[----:B------:R-:W2:Y:S01]  /*1aa0*/  LDC.64 R10, c[0x0][0x388] ;  /* 0x0000e200ff0a7b82 */ /* 0x000ea20000000a00 */
[----:B0-----:R-:W-:-:S06]  /*1ab0*/  IMAD.WIDE.U32 R6, R0, 0x4, R6 ;  /* 0x0000000400067825 */ /* 0x001fcc00078e0006 */
[----:B------:R-:W3:Y:S02]  /*1ac0*/  LDG.E R6, desc[UR36][R6.64] ;  /* 0x0000002406067981 */ /* 0x000ee4000c1e1900 */
[----:B---3--:R-:W-:-:S13]  /*1ad0*/  ISETP.GE.AND P3, PT, R6, 0x1, PT ;  /* 0x000000010600780c */ /* 0x008fda0003f66270 */
[----:B-1----:R-:W-:-:S04]  /*1ae0*/  @P3 IMAD.WIDE.U32 R8, R0, 0x4, R8 ;  /* 0x0000000400083825 */ /* 0x002fc800078e0008 */
[----:B--2---:R-:W-:Y:S02]  /*1af0*/  @P3 IMAD.WIDE.U32 R10, R0, 0x4, R10 ;  /* 0x00000004000a3825 */ /* 0x004fe400078e000a */
[----:B------:R-:W2:Y:S04]  /*1b00*/  @P3 LDG.E R8, desc[UR36][R8.64] ;  /* 0x0000002408083981 */ /* 0x000ea8000c1e1900 */
[----:B------:R-:W3:Y:S01]  /*1b10*/  @P3 LDG.E R10, desc[UR36][R10.64] ;  /* 0x000000240a0a3981 */ /* 0x000ee2000c1e1900 */
[----:B------:R-:W-:Y:S01]  /*1b20*/  @P3 MOV R26, RZ ;  /* 0x000000ff001a3202 */ /* 0x000fe20000000f00 */
[----:B------:R-:W-:Y:S02]  /*1b30*/  @P3 IMAD.MOV.U32 R24, RZ, RZ, R6 ;  /* 0x000000ffff183224 */ /* 0x000fe400078e0006 */
[----:B------:R0:W-:Y:S01]  /*1b40*/  @!P3 STL [R1], R0 ;  /* 0x000000000100b387 */ /* 0x0001e20000100800 */
[----:B------:R-:W-:-:S02]  /*1b50*/  @!P3 IMAD.MOV.U32 R26, RZ, RZ, 0x1 ;  /* 0x00000001ff1ab424 */ /* 0x000fc400078e00ff */
[----:B--2---:R-:W-:Y:S01]  /*1b60*/  @P3 FADD R23, RZ, R8 ;  /* 0x00000008ff173221 */ /* 0x004fe20000000000 */
[----:B------:R-:W-:Y:S01]  /*1b70*/  @!P3 MOV R23, RZ ;  /* 0x000000ff0017b202 */ /* 0x000fe20000000f00 */
[----:B---3--:R-:W-:Y:S01]  /*1b80*/  @P3 FADD R2, RZ, R10 ;  /* 0x0000000aff023221 */ /* 0x008fe20000000000 */
[----:B0-----:R-:W-:-:S07]  /*1b90*/  @!P3 IMAD.MOV.U32 R2, RZ, RZ, RZ ;  /* 0x000000ffff02b224 */ /* 0x001fce00078e00ff */
.L_x_1532:
[----:B------:R-:W-:Y:S05]  /*1ba0*/  BSYNC.RECONVERGENT B1 ;  /* 0x0000000000017941 */ /* 0x000fea0003800200 */
.L_x_1531:
[----:B------:R-:W-:Y:S04]  /*1bb0*/  BSSY.RECONVERGENT B1, `(.L_x_1533) ;  /* 0x0000013000017945 */ /* 0x000fe80003800200 */
[----:B------:R-:W-:Y:S05]  /*1bc0*/  @!P0 BRA `(.L_x_1534) ;  /* 0x0000000000448947 */ /* 0x000fea0003800000 */
[----:B------:R-:W0:Y:S08]  /*1bd0*/  LDC.64 R10, c[0x0][0x398] ;  /* 0x0000e600ff0a7b82 */ /* 0x000e300000000a00 */
[----:B------:R-:W1:Y:S08]  /*1be0*/  LDC.64 R8, c[0x0][0x380] ;  /* 0x0000e000ff087b82 */ /* 0x000e700000000a00 */
[----:B------:R-:W2:Y:S01]  /*1bf0*/  LDC.64 R6, c[0x0][0x388] ;  /* 0x0000e200ff067b82 */ /* 0x000ea20000000a00 */
[----:B0-----:R-:W-:-:S06]  /*1c00*/  IMAD.WIDE.U32 R10, R5, 0x4, R10 ;  /* 0x00000004050a7825 */ /* 0x001fcc00078e000a */
[----:B------:R-:W3:Y:S02]  /*1c10*/  LDG.E R11, desc[UR36][R10.64] ;  /* 0x000000240a0b7981 */ /* 0x000ee4000c1e1900 */
[----:B---3--:R-:W-:-:S13]  /*1c20*/  ISETP.GT.AND P0, PT, R11, RZ, PT ;  /* 0x000000ff0b00720c */ /* 0x008fda0003f04270 */
[----:B-1----:R-:W-:-:S04]  /*1c30*/  @P0 IMAD.WIDE.U32 R8, R5, 0x4, R8 ;  /* 0x0000000405080825 */ /* 0x002fc800078e0008 */
[----:B--2---:R-:W-:Y:S02]  /*1c40*/  @P0 IMAD.WIDE.U32 R6, R5, 0x4, R6 ;  /* 0x0000000405060825 */ /* 0x004fe400078e0006 */
[----:B------:R-:W2:Y:S04]  /*1c50*/  @P0 LDG.E R8, desc[UR36][R8.64] ;  /* 0x0000002408080981 */ /* 0x000ea8000c1e1900 */
[----:B------:R-:W3:Y:S01]  /*1c60*/  @P0 LDG.E R7, desc[UR36][R6.64] ;  /* 0x0000002406070981 */ /* 0x000ee2000c1e1900 */
[C---:B------:R-:W-:Y:S01]  /*1c70*/  @!P0 IMAD R12, R26.reuse, 0x4, R1 ;  /* 0x000000041a0c8824 */ /* 0x040fe200078e0201 */
[----:B------:R-:W-:Y:S01]  /*1c80*/  @!P0 IADD3 R0, PT, PT, R26, 0x1, RZ ;  /* 0x000000011a008810 */ /* 0x000fe20007ffe0ff */
[----:B------:R-:W-:-:S03]  /*1c90*/  @P0 IMAD.IADD R24, R24, 0x1, R11 ;  /* 0x0000000118180824 */ /* 0x000fc600078e020b */
[----:B------:R0:W-:Y:S01]  /*1ca0*/  @!P0 STL [R12], R5 ;  /* 0x000000050c008387 */ /* 0x0001e20000100800 */
[----:B------:R-:W-:Y:S02]  /*1cb0*/  @!P0 IMAD.MOV.U32 R26, RZ, RZ, R0 ;  /* 0x000000ffff1a8224 */ /* 0x000fe400078e0000 */
[----:B--2---:R-:W-:Y:S01]  /*1cc0*/  @P0 FADD R23, R23, R8 ;  /* 0x0000000817170221 */ /* 0x004fe20000000000 */
[----:B0--3--:R-:W-:-:S07]  /*1cd0*/  @P0 FADD R2, R2, R7 ;  /* 0x0000000702020221 */ /* 0x009fce0000000000 */
.L_x_1534:
[----:B------:R-:W-:Y:S05]  /*1ce0*/  BSYNC.RECONVERGENT B1 ;  /* 0x0000000000017941 */ /* 0x000fea0003800200 */
.L_x_1533:
        /* <DEDUP_REMOVED lines=12> */
[C---:B------:R-:W-:Y:S01]  /*1db0*/  @!P0 LEA R5, R26.reuse, R1, 0x2 ;  /* 0x000000011a058211 */ /* 0x040fe200078e10ff */
[----:B------:R-:W-:Y:S02]  /*1dc0*/  @!P0 VIADD R0, R26, 0x1 ;  /* 0x000000011a008836 */ /* 0x000fe40000000000 */
[----:B------:R-:W-:-:S02]  /*1dd0*/  @P0 IMAD.IADD R24, R24, 0x1, R7 ;  /* 0x0000000118180824 */ /* 0x000fc400078e0207 */
[----:B------:R0:W-:Y:S01]  /*1de0*/  @!P0 STL [R5], R4 ;  /* 0x0000000405008387 */ /* 0x0001e20000100800 */
[----:B------:R-:W-:Y:S01]  /*1df0*/  @!P0 MOV R26, R0 ;  /* 0x00000000001a8202 */ /* 0x000fe20000000f00 */
[----:B--2---:R-:W-:Y:S01]  /*1e00*/  @P0 FADD R23, R23, R8 ;  /* 0x0000000817170221 */ /* 0x004fe20000000000 */
[----:B0--3--:R-:W-:-:S07]  /*1e10*/  @P0 FADD R2, R2, R11 ;  /* 0x0000000b02020221 */ /* 0x009fce0000000000 */
.L_x_1536:
[----:B------:R-:W-:Y:S05]  /*1e20*/  BSYNC.RECONVERGENT B1 ;  /* 0x0000000000017941 */ /* 0x000fea0003800200 */
.L_x_1535:
[----:B------:R-:W-:Y:S01]  /*1e30*/  IMAD.MOV.U32 R0, RZ, RZ, R26 ;  /* 0x000000ffff007224 */ /* 0x000fe200078e001a */
[----:B------:R-:W-:Y:S06]  /*1e40*/  @!P2 BRA `(.L_x_1530) ;  /* 0x00000000004ca947 */ /* 0x000fec0003800000 */
[----:B------:R-:W0:Y:S02]  /*1e50*/  LDC.64 R4, c[0x0][0x398] ;  /* 0x0000e600ff047b82 */ /* 0x000e240000000a00 */
[----:B0-----:R-:W-:-:S05]  /*1e60*/  IMAD.WIDE.U32 R4, R3, 0x4, R4 ;  /* 0x0000000403047825 */ /* 0x001fca00078e0004 */
[----:B------:R-:W2:Y:S02]  /*1e70*/  LDG.E R9, desc[UR36][R4.64] ;  /* 0x0000002404097981 */ /* 0x000ea4000c1e1900 */
[----:B--2---:R-:W-:-:S13]  /*1e80*/  ISETP.GT.AND P0, PT, R9, RZ, PT ;  /* 0x000000ff0900720c */ /* 0x004fda0003f04270 */
[C---:B------:R-:W-:Y:S01]  /*1e90*/  @!P0 IMAD R6, R26.reuse, 0x4, R1 ;  /* 0x000000041a068824 */ /* 0x040fe200078e0201 */
[----:B------:R-:W-:-:S04]  /*1ea0*/  @!P0 IADD3 R0, PT, PT, R26, 0x1, RZ ;  /* 0x000000011a008810 */ /* 0x000fc80007ffe0ff */
[----:B------:R0:W-:Y:S01]  /*1eb0*/  @!P0 STL [R6], R3 ;  /* 0x0000000306008387 */ /* 0x0001e20000100800 */
[----:B------:R-:W-:Y:S01]  /*1ec0*/  @!P0 IMAD.MOV.U32 R26, RZ, RZ, R0 ;  /* 0x000000ffff1a8224 */ /* 0x000fe200078e0000 */
[----:B------:R-:W-:Y:S06]  /*1ed0*/  @!P0 BRA `(.L_x_1530) ;  /* 0x0000000000288947 */ /* 0x000fec0003800000 */
[----:B------:R-:W1:Y:S08]  /*1ee0*/  LDC.64 R4, c[0x0][0x380] ;  /* 0x0000e000ff047b82 */ /* 0x000e700000000a00 */
[----:B0-----:R-:W0:Y:S01]  /*1ef0*/  LDC.64 R6, c[0x0][0x388] ;  /* 0x0000e200ff067b82 */ /* 0x001e220000000a00 */
[----:B-1----:R-:W-:-:S06]  /*1f00*/  IMAD.WIDE.U32 R4, R3, 0x4, R4 ;  /* 0x0000000403047825 */ /* 0x002fcc00078e0004 */
[----:B------:R-:W2:Y:S01]  /*1f10*/  LDG.E R4, desc[UR36][R4.64] ;  /* 0x0000002404047981 */ /* 0x000ea2000c1e1900 */
[----:B0-----:R-:W-:-:S06]  /*1f20*/  IMAD.WIDE.U32 R6, R3, 0x4, R6 ;  /* 0x0000000403067825 */ /* 0x001fcc00078e0006 */
[----:B------:R-:W3:Y:S01]  /*1f30*/  LDG.E R7, desc[UR36][R6.64] ;  /* 0x0000002406077981 */ /* 0x000ee2000c1e1900 */
[----:B------:R-:W-:Y:S01]  /*1f40*/  IMAD.IADD R24, R24, 0x1, R9 ;  /* 0x0000000118187824 */ /* 0x000fe200078e0209 */
[----:B------:R-:W-:Y:S01]  /*1f50*/  MOV R0, R26 ;  /* 0x0000001a00007202 */ /* 0x000fe20000000f00 */
[----:B--2---:R-:W-:Y:S01]  /*1f60*/  FADD R23, R23, R4 ;  /* 0x0000000417177221 */ /* 0x004fe20000000000 */
[----:B---3--:R-:W-:-:S07]  /*1f70*/  FADD R2, R2, R7 ;  /* 0x0000000702027221 */ /* 0x008fce0000000000 */
.L_x_1530:
[----:B------:R-:W-:Y:S05]  /*1f80*/  BSYNC.RECONVERGENT B0 ;  /* 0x0000000000007941 */ /* 0x000fea0003800200 */
.L_x_1529:
[----:B------:R-:W1:Y:S01]  /*1f90*/  LDC.64 R4, c[0x0][0x398] ;  /* 0x0000e600ff047b82 */ /* 0x000e620000000a00 */
[----:B------:R-:W-:Y:S01]  /*1fa0*/  ISETP.NE.AND P0, PT, R0, RZ, PT ;  /* 0x000000ff0000720c */ /* 0x000fe20003f05270 */
[----:B------:R-:W-:Y:S04]  /*1fb0*/  BSSY.RECONVERGENT B7, `(.L_x_1537) ;  /* 0x0000072000077945 */ /* 0x000fe80003800200 */
[----:B------:R-:W-:Y:S02]  /*1fc0*/  BSSY.RELIABLE B6, `(.L_x_1538) ;  /* 0x000001c000067945 */ /* 0x000fe40003800100 */
[----:B0-----:R-:W0:Y:S08]  /*1fd0*/  LDC.64 R6, c[0x0][0x380] ;  /* 0x0000e000ff067b82 */ /* 0x001e300000000a00 */
[----:B------:R-:W2:Y:S01]  /*1fe0*/  LDC.64 R8, c[0x0][0x388] ;  /* 0x0000e200ff087b82 */ /* 0x000ea20000000a00 */
[----:B------:R-:W-:Y:S05]  /*1ff0*/  @!P0 BRA `(.L_x_1539) ;  /* 0x0000000000608947 */ /* 0x000fea0003800000 */
[----:B------:R-:W-:Y:S01]  /*2000*/  BSSY.RECONVERGENT B0, `(.L_x_1540) ;  /* 0x0000015000007945 */ /* 0x000fe20003800200 */
.L_x_1543:
[----:B------:R-:W-:-:S06]  /*2010*/  IMAD R3, R26, 0x4, R1 ;  /* 0x000000041a037824 */ /* 0x000fcc00078e0201 */
[----:B------:R-:W1:Y:S02]  /*2020*/  LDL R3, [R3+-0x4] ;  /* 0xfffffc0003037983 */ /* 0x000e640000100800 */
[----:B-1----:R-:W-:-:S05]  /*2030*/  IMAD.WIDE R10, R3, 0x4, R4 ;  /* 0x00000004030a7825 */ /* 0x002fca00078e0204 */
[----:B------:R-:W3:Y:S01]  /*2040*/  LDG.E R15, desc[UR36][R10.64] ;  /* 0x000000240a0f7981 */ /* 0x000ee2000c1e1900 */
[----:B------:R-:W-:Y:S01]  /*2050*/  BSSY.RECONVERGENT B1, `(.L_x_1541) ;  /* 0x000000d000017945 */ /* 0x000fe20003800200 */
[C---:B---3--:R-:W-:Y:S02]  /*2060*/  ISETP.GE.AND P0, PT, R15.reuse, 0x1, PT ;  /* 0x000000010f00780c */ /* 0x048fe40003f06270 */
[----:B------:R-:W-:-:S11]  /*2070*/  ISETP.GT.AND P1, PT, R15, RZ, PT ;  /* 0x000000ff0f00720c */ /* 0x000fd60003f24270 */
[----:B------:R-:W-:Y:S05]  /*2080*/  @!P0 BRA `(.L_x_1542) ;  /* 0x0000000000248947 */ /* 0x000fea0003800000 */
[----:B0-----:R-:W-:-:S04]  /*2090*/  IMAD.WIDE R12, R3, 0x4, R6 ;  /* 0x00000004030c7825 */ /* 0x001fc800078e0206 */
[----:B--2---:R-:W-:Y:S02]  /*20a0*/  IMAD.WIDE R10, R3, 0x4, R8 ;  /* 0x00000004030a7825 */ /* 0x004fe400078e0208 */
[----:B------:R-:W2:Y:S04]  /*20b0*/  LDG.E R12, desc[UR36][R12.64] ;  /* 0x000000240c0c7981 */ /* 0x000ea8000c1e1900 */
[----:B------:R-:W3:Y:S01]  /*20c0*/  LDG.E R11, desc[UR36][R10.64] ;  /* 0x000000240a0b7981 */ /* 0x000ee2000c1e1900 */
[----:B------:R-:W-:Y:S01]  /*20d0*/  IMAD.IADD R24, R24, 0x1, R15 ;  /* 0x0000000118187824 */ /* 0x000fe200078e020f */
[----:B------:R-:W-:Y:S01]  /*20e0*/  IADD3 R26, PT, PT, R26, -0x1, RZ ;  /* 0xffffffff1a1a7810 */ /* 0x000fe20007ffe0ff */
[----:B------:R-:W-:Y:S02]  /*20f0*/  VIADD R0, R0, 0xffffffff ;  /* 0xffffffff00007836 */ /* 0x000fe40000000000 */
[----:B--2---:R-:W-:Y:S01]  /*2100*/  FADD R23, R23, R12 ;  /* 0x0000000c17177221 */ /* 0x004fe20000000000 */
[----:B---3--:R-:W-:-:S07]  /*2110*/  FADD R2, R2, R11 ;  /* 0x0000000b02027221 */ /* 0x008fce0000000000 */
.L_x_1542:
[----:B------:R-:W-:Y:S05]  /*2120*/  BSYNC.RECONVERGENT B1 ;  /* 0x0000000000017941 */ /* 0x000fea0003800200 */
.L_x_1541:
[----:B------:R-:W-:-:S13]  /*2130*/  ISETP.NE.AND P0, PT, R0, RZ, PT ;  /* 0x000000ff0000720c */ /* 0x000fda0003f05270 */
[----:B------:R-:W-:Y:S05]  /*2140*/  @P0 BRA P1, `(.L_x_1543) ;  /* 0xfffffffc00b00947 */ /* 0x000fea000083ffff */
[----:B------:R-:W-:Y:S05]  /*2150*/  BSYNC.RECONVERGENT B0 ;  /* 0x0000000000007941 */ /* 0x000fea0003800200 */
.L_x_1540:
[----:B------:R-:W-:Y:S05]  /*2160*/  @P0 BREAK.RELIABLE B6 ;  /* 0x0000000000060942 */ /* 0x000fea0003800100 */
[----:B------:R-:W-:Y:S05]  /*2170*/  @P0 BRA `(.L_x_1544) ;  /* 0x0000000400540947 */ /* 0x000fea0003800000 */
.L_x_1539:
[----:B------:R-:W-:Y:S05]  /*2180*/  BSYNC.RELIABLE B6 ;  /* 0x0000000000067941 */ /* 0x000fea0003800100 */
.L_x_1538:
[----:B------:R-:W3:Y:S08]  /*2190*/  LDC.64 R28, c[0x0][0x380] ;  /* 0x0000e000ff1c7b82 */ /* 0x000ef00000000a00 */
[----:B------:R-:W4:Y:S01]  /*21a0*/  LDC.64 R16, c[0x0][0x388] ;  /* 0x0000e200ff107b82 */ /* 0x000f220000000a00 */
[----:B--2---:R-:W-:Y:S01]  /*21b0*/  MOV R8, 0x1c8 ;  /* 0x000001c800087802 */ /* 0x004fe20000000f00 */
[----:B------:R-:W1:Y:S01]  /*21c0*/  LDCU.64 UR4, c[0x4][0x1b0] ;  /* 0x01003600ff0477ac */ /* 0x000e620008000a00 */
[----:B---3--:R-:W-:-:S05]  /*21d0*/  IMAD.WIDE R28, R22, 0x4, R28 ;  /* 0x00000004161c7825 */ /* 0x008fca00078e021c */
[----:B------:R-:W2:Y:S01]  /*21e0*/  LDG.E R0, desc[UR36][R28.64] ;  /* 0x000000241c007981 */ /* 0x000ea2000c1e1900 */
[----:B----4-:R-:W-:-:S05]  /*21f0*/  IMAD.WIDE R16, R22, 0x4, R16 ;  /* 0x0000000416107825 */ /* 0x010fca00078e0210 */
[----:B------:R-:W3:Y:S01]  /*2200*/  LDG.E R3, desc[UR36][R16.64] ;  /* 0x0000002410037981 */ /* 0x000ee2000c1e1900 */
[----:B------:R-:W4:Y:S03]  /*2210*/  LDC.64 R8, c[0x4][R8] ;  /* 0x0100000008087b82 */ /* 0x000f260000000a00 */
[----:B------:R2:W-:Y:S01]  /*2220*/  STL [R1+0x10], R22 ;  /* 0x0000101601007387 */ /* 0x0005e20000100800 */
[----:B0-----:R-:W-:Y:S01]  /*2230*/  IADD3 R6, P0, PT, R19, 0x10, RZ ;  /* 0x0000001013067810 */ /* 0x001fe20007f1e0ff */
[----:B-1----:R-:W-:Y:S01]  /*2240*/  IMAD.U32 R4, RZ, RZ, UR4 ;  /* 0x00000004ff047e24 */ /* 0x002fe2000f8e00ff */
[----:B------:R-:W-:-:S03]  /*2250*/  MOV R5, UR5 ;  /* 0x0000000500057c02 */ /* 0x000fc60008000f00 */
[----:B------:R-:W-:Y:S01]  /*2260*/  IMAD.X R7, RZ, RZ, R18, P0 ;  /* 0x000000ffff077224 */ /* 0x000fe200000e0612 */
[----:B--2---:R-:W0:Y:S08]  /*2270*/  F2F.F64.F32 R10, R0 ;  /* 0x00000000000a7310 */ /* 0x004e300000201800 */
[----:B---3--:R-:W1:Y:S01]  /*2280*/  F2F.F64.F32 R12, R3 ;  /* 0x00000003000c7310 */ /* 0x008e620000201800 */
[----:B0-----:R0:W-:Y:S04]  /*2290*/  STL.64 [R1+0x18], R10 ;  /* 0x0000180a01007387 */ /* 0x0011e80000100a00 */
[----:B-1--4-:R0:W-:Y:S02]  /*22a0*/  STL.64 [R1+0x20], R12 ;  /* 0x0000200c01007387 */ /* 0x0121e40000100a00 */
[----:B------:R-:W-:-:S07]  /*22b0*/  LEPC R20, `(.L_x_1545) ;  /* 0x000000001014794e */ /* 0x000fce0000000000 */
[----:B0-----:R-:W-:Y:S05]  /*22c0*/  CALL.ABS.NOINC R8 ;  /* 0x0000000008007343 */ /* 0x001fea0003c00000 */
.L_x_1545:
[----:B------:R-:W-:Y:S01]  /*22d0*/  I2FP.F32.S32 R3, R24 ;  /* 0x0000001800037245 */ /* 0x000fe20000201400 */
[----:B------:R-:W-:Y:S03]  /*22e0*/  BSSY.RECONVERGENT B0, `(.L_x_1546) ;  /* 0x000000d000007945 */ /* 0x000fe60003800200 */
[----:B------:R-:W0:Y:S08]  /*22f0*/  MUFU.RCP R0, R3 ;  /* 0x0000000300007308 */ /* 0x000e300000001000 */
[----:B------:R-:W1:Y:S01]  /*2300*/  FCHK P0, R23, R3 ;  /* 0x0000000317007302 */ /* 0x000e620000000000 */
[----:B0-----:R-:W-:-:S04]  /*2310*/  FFMA R5, -R3, R0, 1 ;  /* 0x3f80000003057423 */ /* 0x001fc80000000100 */
[----:B------:R-:W-:-:S04]  /*2320*/  FFMA R0, R0, R5, R0 ;  /* 0x0000000500007223 */ /* 0x000fc80000000000 */
[----:B------:R-:W-:-:S04]  /*2330*/  FFMA R5, R23, R0, RZ ;  /* 0x0000000017057223 */ /* 0x000fc800000000ff */
[----:B------:R-:W-:-:S04]  /*2340*/  FFMA R4, -R3, R5, R23 ;  /* 0x0000000503047223 */ /* 0x000fc80000000117 */
[----:B------:R-:W-:Y:S01]  /*2350*/  FFMA R5, R0, R4, R5 ;  /* 0x0000000400057223 */ /* 0x000fe20000000005 */
[----:B-1----:R-:W-:Y:S06]  /*2360*/  @!P0 BRA `(.L_x_1547) ;  /* 0x0000000000108947 */ /* 0x002fec0003800000 */
[----:B------:R-:W-:Y:S02]  /*2370*/  MOV R0, R23 ;  /* 0x0000001700007202 */ /* 0x000fe40000000f00 */
[----:B------:R-:W-:-:S07]  /*2380*/  MOV R4, 0x23a0 ;  /* 0x000023a000047802 */ /* 0x000fce0000000f00 */
[----:B------:R-:W-:Y:S05]  /*2390*/  CALL.REL.NOINC `($__internal_0_$__cuda_sm3x_div_rn_noftz_f32_slowpath) ;  /* 0x0000000000e07944 */ /* 0x000fea0003c00000 */
[----:B------:R-:W-:-:S07]  /*23a0*/  IMAD.MOV.U32 R5, RZ, RZ, R0 ;  /* 0x000000ffff057224 */ /* 0x000fce00078e0000 */
.L_x_1547:
[----:B------:R-:W-:Y:S05]  /*23b0*/  BSYNC.RECONVERGENT B0 ;  /* 0x0000000000007941 */ /* 0x000fea0003800200 */
.L_x_1546:
[----:B------:R-:W0:Y:S01]  /*23c0*/  MUFU.RCP R0, R3 ;  /* 0x0000000300007308 */ /* 0x000e220000001000 */
[----:B------:R1:W-:Y:S01]  /*23d0*/  STG.E desc[UR36][R28.64], R5 ;  /* 0x000000051c007986 */ /* 0x0003e2000c101924 */
[----:B------:R-:W-:Y:S06]  /*23e0*/  BSSY.RECONVERGENT B0, `(.L_x_1548) ;  /* 0x000000c000007945 */ /* 0x000fec0003800200 */
[----:B------:R-:W2:Y:S01]  /*23f0*/  FCHK P0, R2, R3 ;  /* 0x0000000302007302 */ /* 0x000ea20000000000 */
[----:B0-----:R-:W-:-:S04]  /*2400*/  FFMA R7, -R3, R0, 1 ;  /* 0x3f80000003077423 */ /* 0x001fc80000000100 */
[----:B------:R-:W-:-:S04]  /*2410*/  FFMA R9, R0, R7, R0 ;  /* 0x0000000700097223 */ /* 0x000fc80000000000 */
[----:B------:R-:W-:-:S04]  /*2420*/  FFMA R0, R2, R9, RZ ;  /* 0x0000000902007223 */ /* 0x000fc800000000ff */
[----:B------:R-:W-:-:S04]  /*2430*/  FFMA R7, -R3, R0, R2 ;  /* 0x0000000003077223 */ /* 0x000fc80000000102 */
[----:B------:R-:W-:Y:S01]  /*2440*/  FFMA R7, R9, R7, R0 ;  /* 0x0000000709077223 */ /* 0x000fe20000000000 */
[----:B-12---:R-:W-:Y:S06]  /*2450*/  @!P0 BRA `(.L_x_1549) ;  /* 0x0000000000108947 */ /* 0x006fec0003800000 */
[----:B------:R-:W-:Y:S02]  /*2460*/  MOV R0, R2 ;  /* 0x0000000200007202 */ /* 0x000fe40000000f00 */
[----:B------:R-:W-:-:S07]  /*2470*/  MOV R4, 0x2490 ;  /* 0x0000249000047802 */ /* 0x000fce0000000f00 */
[----:B------:R-:W-:Y:S05]  /*2480*/  CALL.REL.NOINC `($__internal_0_$__cuda_sm3x_div_rn_noftz_f32_slowpath) ;  /* 0x0000000000a47944 */ /* 0x000fea0003c00000 */
[----:B------:R-:W-:-:S07]  /*2490*/  IMAD.MOV.U32 R7, RZ, RZ, R0 ;  /* 0x000000ffff077224 */ /* 0x000fce00078e0000 */
.L_x_1549:
[----:B------:R-:W-:Y:S05]  /*24a0*/  BSYNC.RECONVERGENT B0 ;  /* 0x0000000000007941 */ /* 0x000fea0003800200 */
.L_x_1548:
[----:B------:R-:W0:Y:S01]  /*24b0*/  LDC.64 R4, c[0x0][0x398] ;  /* 0x0000e600ff047b82 */ /* 0x000e220000000a00 */
[----:B------:R1:W-:Y:S01]  /*24c0*/  STG.E desc[UR36][R16.64], R7 ;  /* 0x0000000710007986 */ /* 0x0003e2000c101924 */
[----:B0-----:R-:W-:Y:S01]  /*24d0*/  IMAD.WIDE R4, R22, 0x4, R4 ;  /* 0x0000000416047825 */ /* 0x001fe200078e0204 */
[----:B------:R-:W-:Y:S01]  /*24e0*/  @!PT LDS RZ, [RZ] ;  /* 0x00000000fffff984 */ /* 0x000fe20000000800 */
[----:B------:R-:W-:Y:S01]  /*24f0*/  @!PT LDS RZ, [RZ] ;  /* 0x00000000fffff984 */ /* 0x000fe20000000800 */
[----:B------:R-:W-:Y:S01]  /*2500*/  @!PT LDS RZ, [RZ] ;  /* 0x00000000fffff984 */ /* 0x000fe20000000800 */
[----:B------:R-:W-:Y:S01]  /*2510*/  @!PT LDS RZ, [RZ] ;  /* 0x00000000fffff984 */ /* 0x000fe20000000800 */
[----:B------:R-:W-:-:S00]  /*2520*/  MEMBAR.ALL.CTA ;  /* 0x0000000000007992 */ /* 0x000fc00000008000 */
[----:B------:R-:W-:Y:S06]  /*2530*/  MEMBAR.SC.GPU ;  /* 0x0000000000007992 */ /* 0x000fec0000002000 */
[----:B------:R-:W-:-:S00]  /*2540*/  ERRBAR ;  /* 0x00000000000079ab */ /* 0x000fc00000000000 */
[----:B------:R-:W-:Y:S06]  /*2550*/  CGAERRBAR ;  /* 0x00000000000075ab */ /* 0x000fec0000000000 */
[----:B------:R-:W-:Y:S04]  /*2560*/  CCTL.IVALL ;  /* 0x00000000ff00798f */ /* 0x000fe80002000000 */
[----:B------:R0:W-:Y:S01]  /*2570*/  STG.E desc[UR36][R4.64], R24 ;  /* 0x0000001804007986 */ /* 0x0001e2000c101924 */
[----:B------:R-:W-:Y:S01]  /*2580*/  MOV R8, 0x1c8 ;  /* 0x000001c800087802 */ /* 0x000fe20000000f00 */
[----:B------:R-:W0:Y:S02]  /*2590*/  LDCU.64 UR4, c[0x4][0x1b8] ;  /* 0x01003700ff0477ac */ /* 0x000e240008000a00 */
[----:B------:R-:W2:Y:S04]  /*25a0*/  LDG.E R28, desc[UR36][R28.64] ;  /* 0x000000241c1c7981 */ /* 0x000ea8000c1e1900 */
[----:B-1----:R-:W3:Y:S01]  /*25b0*/  LDG.E R16, desc[UR36][R16.64] ;  /* 0x0000002410107981 */ /* 0x002ee2000c1e1900 */
[----:B------:R-:W1:Y:S01]  /*25c0*/  LDC.64 R8, c[0x4][R8] ;  /* 0x0100000008087b82 */ /* 0x000e620000000a00 */
[----:B------:R-:W-:-:S02]  /*25d0*/  IADD3 R6, P0, PT, R19, 0x10, RZ ;  /* 0x0000001013067810 */ /* 0x000fc40007f1e0ff */
[----:B------:R4:W-:Y:S02]  /*25e0*/  STL [R1+0x10], R22 ;  /* 0x0000101601007387 */ /* 0x0009e40000100800 */
[----:B------:R-:W-:Y:S02]  /*25f0*/  IADD3.X R7, PT, PT, RZ, R18, RZ, P0, !PT ;  /* 0x00000012ff077210 */ /* 0x000fe400007fe4ff */
[----:B------:R4:W-:Y:S01]  /*2600*/  STL [R1+0x28], R24 ;  /* 0x0000281801007387 */ /* 0x0009e20000100800 */
[----:B0-----:R-:W-:Y:S01]  /*2610*/  MOV R4, UR4 ;  /* 0x0000000400047c02 */ /* 0x001fe20008000f00 */
[----:B------:R-:W-:Y:S01]  /*2620*/  IMAD.U32 R5, RZ, RZ, UR5 ;  /* 0x00000005ff057e24 */ /* 0x000fe2000f8e00ff */
[----:B--2---:R-:W0:Y:S08]  /*2630*/  F2F.F64.F32 R10, R28 ;  /* 0x0000001c000a7310 */ /* 0x004e300000201800 */
[----:B---3--:R-:W2:Y:S01]  /*2640*/  F2F.F64.F32 R12, R16 ;  /* 0x00000010000c7310 */ /* 0x008ea20000201800 */
[----:B0-----:R4:W-:Y:S04]  /*2650*/  STL.64 [R1+0x18], R10 ;  /* 0x0000180a01007387 */ /* 0x0019e80000100a00 */
[----:B-12---:R4:W-:Y:S02]  /*2660*/  STL.64 [R1+0x20], R12 ;  /* 0x0000200c01007387 */ /* 0x0069e40000100a00 */
[----:B------:R-:W-:-:S07]  /*2670*/  LEPC R20, `(.L_x_1550) ;  /* 0x000000001014794e */ /* 0x000fce0000000000 */
[----:B----4-:R-:W-:Y:S05]  /*2680*/  CALL.ABS.NOINC R8 ;  /* 0x0000000008007343 */ /* 0x010fea0003c00000 */
.L_x_1550:
[----:B------:R-:W0:Y:S01]  /*2690*/  LDCU UR4, c[0x0][0x360] ;  /* 0x00006c00ff0477ac */ /* 0x000e220008000800 */
[----:B------:R-:W0:Y:S01]  /*26a0*/  LDC R3, c[0x0][0x370] ;  /* 0x0000dc00ff037b82 */ /* 0x000e220000000800 */
[----:B------:R-:W-:Y:S02]  /*26b0*/  IMAD.MOV.U32 R0, RZ, RZ, RZ ;  /* 0x000000ffff007224 */ /* 0x000fe400078e00ff */
[----:B0-----:R-:W-:-:S07]  /*26c0*/  IMAD R22, R3, UR4, R22 ;  /* 0x0000000403167c24 */ /* 0x001fce000f8e0216 */
.L_x_1544:
[----:B------:R-:W-:Y:S05]  /*26d0*/  BSYNC.RECONVERGENT B7 ;  /* 0x0000000000077941 */ /* 0x000fea0003800200 */
.L_x_1537:
[----:B------:R-:W1:Y:S02]  /*26e0*/  LDCU UR4, c[0x0][0x3a8] ;  /* 0x00007500ff0477ac */ /* 0x000e640008000800 */
[----:B-1----:R-:W-:-:S13]  /*26f0*/  ISETP.GE.AND P0, PT, R22, UR4, PT ;  /* 0x0000000416007c0c */ /* 0x002fda000bf06270 */
[----:B------:R-:W-:Y:S05]  /*2700*/  @!P0 BRA `(.L_x_1551) ;  /* 0xfffffff0008c8947 */ /* 0x000fea000383ffff */
[----:B------:R-:W-:Y:S05]  /*2710*/  EXIT ;  /* 0x000000000000794d */ /* 0x000fea0003800000 */
        .weak           $__internal_0_$__cuda_sm3x_div_rn_noftz_f32_slowpath
        .type           $__internal_0_$__cuda_sm3x_div_rn_noftz_f32_slowpath,@function
        .size           $__internal_0_$__cuda_sm3x_div_rn_noftz_f32_slowpath,(.L_x_1588 - $__internal_0_$__cuda_sm3x_div_rn_noftz_f32_slowpath)
$__internal_0_$__cuda_sm3x_div_rn_noftz_f32_slowpath:
[----:B------:R-:W-:Y:S01]  /*2720*/  SHF.R.U32.HI R5, RZ, 0x17, R3 ;  /* 0x00000017ff057819 */ /* 0x000fe20000011603 */
[----:B------:R-:W-:Y:S01]  /*2730*/  BSSY.RECONVERGENT B1, `(.L_x_1552) ;  /* 0x0000063000017945 */ /* 0x000fe20003800200 */
[----:B------:R-:W-:Y:S02]  /*2740*/  SHF.R.U32.HI R6, RZ, 0x17, R0 ;  /* 0x00000017ff067819 */ /* 0x000fe40000011600 */
[----:B------:R-:W-:Y:S02]  /*2750*/  LOP3.LUT R5, R5, 0xff, RZ, 0xc0, !PT ;  /* 0x000000ff05057812 */ /* 0x000fe400078ec0ff */
[----:B------:R-:W-:Y:S02]  /*2760*/  LOP3.LUT R10, R6, 0xff, RZ, 0xc0, !PT ;  /* 0x000000ff060a7812 */ /* 0x000fe400078ec0ff */
[----:B------:R-:W-:Y:S02]  /*2770*/  IADD3 R9, PT, PT, R5, -0x1, RZ ;  /* 0xffffffff05097810 */ /* 0x000fe40007ffe0ff */
[----:B------:R-:W-:Y:S01]  /*2780*/  MOV R7, R3 ;  /* 0x0000000300077202 */ /* 0x000fe20000000f00 */
[----:B------:R-:W-:Y:S01]  /*2790*/  VIADD R8, R10, 0xffffffff ;  /* 0xffffffff0a087836 */ /* 0x000fe20000000000 */
[----:B------:R-:W-:-:S04]  /*27a0*/  ISETP.GT.U32.AND P0, PT, R9, 0xfd, PT ;  /* 0x000000fd0900780c */ /* 0x000fc80003f04070 */
[----:B------:R-:W-:-:S13]  /*27b0*/  ISETP.GT.U32.OR P0, PT, R8, 0xfd, P0 ;  /* 0x000000fd0800780c */ /* 0x000fda0000704470 */
[----:B------:R-:W-:Y:S01]  /*27c0*/  @!P0 IMAD.MOV.U32 R6, RZ, RZ, RZ ;  /* 0x000000ffff068224 */ /* 0x000fe200078e00ff */
[----:B------:R-:W-:Y:S06]  /*27d0*/  @!P0 BRA `(.L_x_1553) ;  /* 0x00000000005c8947 */ /* 0x000fec0003800000 */
[----:B------:R-:W-:Y:S02]  /*27e0*/  FSETP.GTU.FTZ.AND P0, PT, |R0|, +INF , PT ;  /* 0x7f8000000000780b */ /* 0x000fe40003f1c200 */
[----:B------:R-:W-:-:S04]  /*27f0*/  FSETP.GTU.FTZ.AND P1, PT, |R3|, +INF , PT ;  /* 0x7f8000000300780b */ /* 0x000fc80003f3c200 */
[----:B------:R-:W-:-:S13]  /*2800*/  PLOP3.LUT P0, PT, P0, P1, PT, 0xf8, 0x8f ;  /* 0x00000000008f781c */ /* 0x000fda0000703f70 */
[----:B------:R-:W-:Y:S05]  /*2810*/  @P0 BRA `(.L_x_1554) ;  /* 0x00000004004c0947 */ /* 0x000fea0003800000 */
[----:B------:R-:W-:-:S13]  /*2820*/  LOP3.LUT P0, RZ, R7, 0x7fffffff, R0, 0xc8, !PT ;  /* 0x7fffffff07ff7812 */ /* 0x000fda000780c800 */
[----:B------:R-:W-:Y:S05]  /*2830*/  @!P0 BRA `(.L_x_1555) ;  /* 0x00000004003c8947 */ /* 0x000fea0003800000 */
[C---:B------:R-:W-:Y:S02]  /*2840*/  FSETP.NEU.FTZ.AND P1, PT, |R0|.reuse, +INF , PT ;  /* 0x7f8000000000780b */ /* 0x040fe40003f3d200 */
[----:B------:R-:W-:Y:S02]  /*2850*/  FSETP.NEU.FTZ.AND P2, PT, |R3|, +INF , PT ;  /* 0x7f8000000300780b */ /* 0x000fe40003f5d200 */
[----:B------:R-:W-:-:S11]  /*2860*/  FSETP.NEU.FTZ.AND P0, PT, |R0|, +INF , PT ;  /* 0x7f8000000000780b */ /* 0x000fd60003f1d200 */
[----:B------:R-:W-:Y:S05]  /*2870*/  @!P2 BRA !P1, `(.L_x_1555) ;  /* 0x00000004002ca947 */ /* 0x000fea0004800000 */
[----:B------:R-:W-:-:S04]  /*2880*/  LOP3.LUT P1, RZ, R0, 0x7fffffff, RZ, 0xc0, !PT ;  /* 0x7fffffff00ff7812 */ /* 0x000fc8000782c0ff */
[----:B------:R-:W-:-:S13]  /*2890*/  PLOP3.LUT P1, PT, P2, P1, PT, 0x2f, 0xf2 ;  /* 0x0000000000f2781c */ /* 0x000fda0001722577 */
[----:B------:R-:W-:Y:S05]  /*28a0*/  @P1 BRA `(.L_x_1556) ;  /* 0x0000000400181947 */ /* 0x000fea0003800000 */
[----:B------:R-:W-:-:S04]  /*28b0*/  LOP3.LUT P1, RZ, R7, 0x7fffffff, RZ, 0xc0, !PT ;  /* 0x7fffffff07ff7812 */ /* 0x000fc8000782c0ff */
[----:B------:R-:W-:-:S13]  /*28c0*/  PLOP3.LUT P0, PT, P0, P1, PT, 0x2f, 0xf2 ;  /* 0x0000000000f2781c */ /* 0x000fda0000702577 */
[----:B------:R-:W-:Y:S05]  /*28d0*/  @P0 BRA `(.L_x_1557) ;  /* 0x0000000400000947 */ /* 0x000fea0003800000 */
[----:B------:R-:W-:Y:S02]  /*28e0*/  ISETP.GE.AND P0, PT, R8, RZ, PT ;  /* 0x000000ff0800720c */ /* 0x000fe40003f06270 */
[----:B------:R-:W-:-:S11]  /*28f0*/  ISETP.GE.AND P1, PT, R9, RZ, PT ;  /* 0x000000ff0900720c */ /* 0x000fd60003f26270 */
[----:B------:R-:W-:Y:S01]  /*2900*/  @P0 MOV R6, RZ ;  /* 0x000000ff00060202 */ /* 0x000fe20000000f00 */
[----:B------:R-:W-:Y:S02]  /*2910*/  @!P0 IMAD.MOV.U32 R6, RZ, RZ, -0x40 ;  /* 0xffffffc0ff068424 */ /* 0x000fe400078e00ff */
[----:B------:R-:W-:Y:S01]  /*2920*/  @!P0 FFMA R0, R0, 1.84467440737095516160e+19, RZ ;  /* 0x5f80000000008823 */ /* 0x000fe200000000ff */
[----:B------:R-:W-:Y:S02]  /*2930*/  @!P1 FFMA R7, R3, 1.84467440737095516160e+19, RZ ;  /* 0x5f80000003079823 */ /* 0x000fe400000000ff */
[----:B------:R-:W-:-:S07]  /*2940*/  @!P1 IADD3 R6, PT, PT, R6, 0x40, RZ ;  /* 0x0000004006069810 */ /* 0x000fce0007ffe0ff */
.L_x_1553:
[----:B------:R-:W-:Y:S01]  /*2950*/  LEA R8, R5, 0xc0800000, 0x17 ;  /* 0xc080000005087811 */ /* 0x000fe200078eb8ff */
[----:B------:R-:W-:Y:S01]  /*2960*/  BSSY.RECONVERGENT B2, `(.L_x_1558) ;  /* 0x0000036000027945 */ /* 0x000fe20003800200 */
[----:B------:R-:W-:-:S03]  /*2970*/  IADD3 R10, PT, PT, R10, -0x7f, RZ ;  /* 0xffffff810a0a7810 */ /* 0x000fc60007ffe0ff */
[----:B------:R-:W-:Y:S02]  /*2980*/  IMAD.IADD R11, R7, 0x1, -R8 ;  /* 0x00000001070b7824 */ /* 0x000fe400078e0a08 */
[C---:B------:R-:W-:Y:S02]  /*2990*/  IMAD R0, R10.reuse, -0x800000, R0 ;  /* 0xff8000000a007824 */ /* 0x040fe400078e0200 */
[----:B------:R0:W1:Y:S01]  /*29a0*/  MUFU.RCP R7, R11 ;  /* 0x0000000b00077308 */ /* 0x0000620000001000 */
[----:B------:R-:W-:Y:S01]  /*29b0*/  FADD.FTZ R9, -R11, -RZ ;  /* 0x800000ff0b097221 */ /* 0x000fe20000010100 */
[----:B0-----:R-:W-:-:S05]  /*29c0*/  IADD3 R11, PT, PT, R10, 0x7f, -R5 ;  /* 0x0000007f0a0b7810 */ /* 0x001fca0007ffe805 */
[----:B------:R-:W-:Y:S02]  /*29d0*/  IMAD.IADD R11, R11, 0x1, R6 ;  /* 0x000000010b0b7824 */ /* 0x000fe400078e0206 */
[----:B-1----:R-:W-:-:S04]  /*29e0*/  FFMA R8, R7, R9, 1 ;  /* 0x3f80000007087423 */ /* 0x002fc80000000009 */
[----:B------:R-:W-:-:S04]  /*29f0*/  FFMA R7, R7, R8, R7 ;  /* 0x0000000807077223 */ /* 0x000fc80000000007 */
[----:B------:R-:W-:-:S04]  /*2a00*/  FFMA R8, R0, R7, RZ ;  /* 0x0000000700087223 */ /* 0x000fc800000000ff */
[----:B------:R-:W-:-:S04]  /*2a10*/  FFMA R12, R9, R8, R0 ;  /* 0x00000008090c7223 */ /* 0x000fc80000000000 */
[----:B------:R-:W-:-:S04]  /*2a20*/  FFMA R8, R7, R12, R8 ;  /* 0x0000000c07087223 */ /* 0x000fc80000000008 */
[----:B------:R-:W-:-:S04]  /*2a30*/  FFMA R9, R9, R8, R0 ;  /* 0x0000000809097223 */ /* 0x000fc80000000000 */
[----:B------:R-:W-:-:S05]  /*2a40*/  FFMA R0, R7, R9, R8 ;  /* 0x0000000907007223 */ /* 0x000fca0000000008 */
[----:B------:R-:W-:-:S04]  /*2a50*/  SHF.R.U32.HI R5, RZ, 0x17, R0 ;  /* 0x00000017ff057819 */ /* 0x000fc80000011600 */
[----:B------:R-:W-:-:S04]  /*2a60*/  LOP3.LUT R5, R5, 0xff, RZ, 0xc0, !PT ;  /* 0x000000ff05057812 */ /* 0x000fc800078ec0ff */
[----:B------:R-:W-:-:S05]  /*2a70*/  IADD3 R10, PT, PT, R5, R11, RZ ;  /* 0x0000000b050a7210 */ /* 0x000fca0007ffe0ff */
[----:B------:R-:W-:-:S05]  /*2a80*/  VIADD R5, R10, 0xffffffff ;  /* 0xffffffff0a057836 */ /* 0x000fca0000000000 */
[----:B------:R-:W-:-:S13]  /*2a90*/  ISETP.GE.U32.AND P0, PT, R5, 0xfe, PT ;  /* 0x000000fe0500780c */ /* 0x000fda0003f06070 */
[----:B------:R-:W-:Y:S05]  /*2aa0*/  @!P0 BRA `(.L_x_1559) ;  /* 0x0000000000808947 */ /* 0x000fea0003800000 */
[----:B------:R-:W-:-:S13]  /*2ab0*/  ISETP.GT.AND P0, PT, R10, 0xfe, PT ;  /* 0x000000fe0a00780c */ /* 0x000fda0003f04270 */
[----:B------:R-:W-:Y:S05]  /*2ac0*/  @P0 BRA `(.L_x_1560) ;  /* 0x00000000006c0947 */ /* 0x000fea0003800000 */
[----:B------:R-:W-:-:S13]  /*2ad0*/  ISETP.GE.AND P0, PT, R10, 0x1, PT ;  /* 0x000000010a00780c */ /* 0x000fda0003f06270 */
[----:B------:R-:W-:Y:S05]  /*2ae0*/  @P0 BRA `(.L_x_1561) ;  /* 0x0000000000740947 */ /* 0x000fea0003800000 */
[----:B------:R-:W-:Y:S02]  /*2af0*/  ISETP.GE.AND P0, PT, R10, -0x18, PT ;  /* 0xffffffe80a00780c */ /* 0x000fe40003f06270 */
[----:B------:R-:W-:-:S11]  /*2b00*/  LOP3.LUT R0, R0, 0x80000000, RZ, 0xc0, !PT ;  /* 0x8000000000007812 */ /* 0x000fd600078ec0ff */
[----:B------:R-:W-:Y:S05]  /*2b10*/  @!P0 BRA `(.L_x_1561) ;  /* 0x0000000000688947 */ /* 0x000fea0003800000 */
[-CC-:B------:R-:W-:Y:S01]  /*2b20*/  FFMA.RZ R5, R7, R9.reuse, R8.reuse ;  /* 0x0000000907057223 */ /* 0x180fe2000000c008 */
[C---:B------:R-:W-:Y:S02]  /*2b30*/  ISETP.NE.AND P2, PT, R10.reuse, RZ, PT ;  /* 0x000000ff0a00720c */ /* 0x040fe40003f45270 */
[C---:B------:R-:W-:Y:S02]  /*2b40*/  ISETP.NE.AND P1, PT, R10.reuse, RZ, PT ;  /* 0x000000ff0a00720c */ /* 0x040fe40003f25270 */
[----:B------:R-:W-:Y:S01]  /*2b50*/  LOP3.LUT R6, R5, 0x7fffff, RZ, 0xc0, !PT ;  /* 0x007fffff05067812 */ /* 0x000fe200078ec0ff */
[CCC-:B------:R-:W-:Y:S01]  /*2b60*/  FFMA.RP R5, R7.reuse, R9.reuse, R8.reuse ;  /* 0x0000000907057223 */ /* 0x1c0fe20000008008 */
[----:B------:R-:W-:Y:S01]  /*2b70*/  FFMA.RM R8, R7, R9, R8 ;  /* 0x0000000907087223 */ /* 0x000fe20000004008 */
[----:B------:R-:W-:Y:S01]  /*2b80*/  IADD3 R7, PT, PT, R10, 0x20, RZ ;  /* 0x000000200a077810 */ /* 0x000fe20007ffe0ff */
[----:B------:R-:W-:Y:S01]  /*2b90*/  IMAD.MOV R9, RZ, RZ, -R10 ;  /* 0x000000ffff097224 */ /* 0x000fe200078e0a0a */
[----:B------:R-:W-:-:S02]  /*2ba0*/  LOP3.LUT R6, R6, 0x800000, RZ, 0xfc, !PT ;  /* 0x0080000006067812 */ /* 0x000fc400078efcff */
[----:B------:R-:W-:Y:S02]  /*2bb0*/  FSETP.NEU.FTZ.AND P0, PT, R5, R8, PT ;  /* 0x000000080500720b */ /* 0x000fe40003f1d000 */
[----:B------:R-:W-:Y:S02]  /*2bc0*/  SHF.L.U32 R7, R6, R7, RZ ;  /* 0x0000000706077219 */ /* 0x000fe400000006ff */
[----:B------:R-:W-:Y:S02]  /*2bd0*/  SEL R5, R9, RZ, P2 ;  /* 0x000000ff09057207 */ /* 0x000fe40001000000 */
[----:B------:R-:W-:Y:S02]  /*2be0*/  ISETP.NE.AND P1, PT, R7, RZ, P1 ;  /* 0x000000ff0700720c */ /* 0x000fe40000f25270 */
[----:B------:R-:W-:Y:S02]  /*2bf0*/  SHF.R.U32.HI R5, RZ, R5, R6 ;  /* 0x00000005ff057219 */ /* 0x000fe40000011606 */
[----:B------:R-:W-:-:S02]  /*2c00*/  PLOP3.LUT P0, PT, P0, P1, PT, 0xf8, 0x8f ;  /* 0x00000000008f781c */ /* 0x000fc40000703f70 */
[----:B------:R-:W-:Y:S02]  /*2c10*/  SHF.R.U32.HI R7, RZ, 0x1, R5 ;  /* 0x00000001ff077819 */ /* 0x000fe40000011605 */
[----:B------:R-:W-:-:S04]  /*2c20*/  SEL R6, RZ, 0x1, !P0 ;  /* 0x00000001ff067807 */ /* 0x000fc80004000000 */
[----:B------:R-:W-:-:S04]  /*2c30*/  LOP3.LUT R6, R6, 0x1, R7, 0xf8, !PT ;  /* 0x0000000106067812 */ /* 0x000fc800078ef807 */
[----:B------:R-:W-:-:S04]  /*2c40*/  LOP3.LUT R6, R6, R5, RZ, 0xc0, !PT ;  /* 0x0000000506067212 */ /* 0x000fc800078ec0ff */
[----:B------:R-:W-:-:S04]  /*2c50*/  IADD3 R7, PT, PT, R7, R6, RZ ;  /* 0x0000000607077210 */ /* 0x000fc80007ffe0ff */
[----:B------:R-:W-:Y:S01]  /*2c60*/  LOP3.LUT R0, R7, R0, RZ, 0xfc, !PT ;  /* 0x0000000007007212 */ /* 0x000fe200078efcff */
[----:B------:R-:W-:Y:S06]  /*2c70*/  BRA `(.L_x_1561) ;  /* 0x0000000000107947 */ /* 0x000fec0003800000 */
.L_x_1560:
[----:B------:R-:W-:-:S04]  /*2c80*/  LOP3.LUT R0, R0, 0x80000000, RZ, 0xc0, !PT ;  /* 0x8000000000007812 */ /* 0x000fc800078ec0ff */
[----:B------:R-:W-:Y:S01]  /*2c90*/  LOP3.LUT R0, R0, 0x7f800000, RZ, 0xfc, !PT ;  /* 0x7f80000000007812 */ /* 0x000fe200078efcff */
[----:B------:R-:W-:Y:S06]  /*2ca0*/  BRA `(.L_x_1561) ;  /* 0x0000000000047947 */ /* 0x000fec0003800000 */
.L_x_1559:
[----:B------:R-:W-:-:S07]  /*2cb0*/  IMAD R0, R11, 0x800000, R0 ;  /* 0x008000000b007824 */ /* 0x000fce00078e0200 */
.L_x_1561:
[----:B------:R-:W-:Y:S05]  /*2cc0*/  BSYNC.RECONVERGENT B2 ;  /* 0x0000000000027941 */ /* 0x000fea0003800200 */
.L_x_1558:
[----:B------:R-:W-:Y:S05]  /*2cd0*/  BRA `(.L_x_1562) ;  /* 0x0000000000207947 */ /* 0x000fea0003800000 */
.L_x_1557:
[----:B------:R-:W-:-:S04]  /*2ce0*/  LOP3.LUT R0, R7, 0x80000000, R0, 0x48, !PT ;  /* 0x8000000007007812 */ /* 0x000fc800078e4800 */
[----:B------:R-:W-:Y:S01]  /*2cf0*/  LOP3.LUT R0, R0, 0x7f800000, RZ, 0xfc, !PT ;  /* 0x7f80000000007812 */ /* 0x000fe200078efcff */
[----:B------:R-:W-:Y:S06]  /*2d00*/  BRA `(.L_x_1562) ;  /* 0x0000000000147947 */ /* 0x000fec0003800000 */
.L_x_1556:
[----:B------:R-:W-:Y:S01]  /*2d10*/  LOP3.LUT R0, R7, 0x80000000, R0, 0x48, !PT ;  /* 0x8000000007007812 */ /* 0x000fe200078e4800 */
[----:B------:R-:W-:Y:S06]  /*2d20*/  BRA `(.L_x_1562) ;  /* 0x00000000000c7947 */ /* 0x000fec0003800000 */
.L_x_1555:
[----:B------:R-:W0:Y:S01]  /*2d30*/  MUFU.RSQ R0, -QNAN ;  /* 0xffc0000000007908 */ /* 0x000e220000001400 */
[----:B------:R-:W-:Y:S05]  /*2d40*/  BRA `(.L_x_1562) ;  /* 0x0000000000047947 */ /* 0x000fea0003800000 */
.L_x_1554:
[----:B------:R-:W-:-:S07]  /*2d50*/  FADD.FTZ R0, R0, R3 ;  /* 0x0000000300007221 */ /* 0x000fce0000010000 */
.L_x_1562:
[----:B------:R-:W-:Y:S05]  /*2d60*/  BSYNC.RECONVERGENT B1 ;  /* 0x0000000000017941 */ /* 0x000fea0003800200 */
.L_x_1552:
[----:B------:R-:W-:-:S04]  /*2d70*/  HFMA2 R5, -RZ, RZ, 0, 0 ;  /* 0x00000000ff057431 */ /* 0x000fc800000001ff */
[----:B0-----:R-:W-:Y:S05]  /*2d80*/  RET.REL.NODEC R4 `(_Z19SummarizeTreeKernelPfS_PiS0_S0_ii) ;  /* 0xffffffd0049c7950 */ /* 0x001fea0003c3ffff */
.L_x_1563:
        /* <DEDUP_REMOVED lines=15> */
.L_x_1588:


//--------------------- .text._Z15BuildTreeKernelPfS_PiS0_fiiff --------------------------
	.section	.text._Z15BuildTreeKernelPfS_PiS0_fiiff,"ax",@progbits
	.align	128
        .global         _Z15BuildTreeKernelPfS_PiS0_fiiff
        .type           _Z15BuildTreeKernelPfS_PiS0_fiiff,@function
        .size           _Z15BuildTreeKernelPfS_PiS0_fiiff,(.L_x_1607 - _Z15BuildTreeKernelPfS_PiS0_fiiff)
        .other          _Z15BuildTreeKernelPfS_PiS0_fiiff,@"STO_CUDA_ENTRY STV_DEFAULT"
_Z15BuildTreeKernelPfS_PiS0_fiiff:
.text._Z15BuildTreeKernelPfS_PiS0_fiiff:
[----:B------:R-:W0:Y:S01]  /*0000*/  LDC R1, c[0x0][0x37c] ;  /* 0x0000df00ff017b82 */ /* 0x000e220000000800 */
[----:B------:R-:W1:Y:S01]  /*0010*/  S2R R3, SR_TID.X ;  /* 0x0000000000037919 */ /* 0x000e620000002100 */
[----:B------:R-:W2:Y:S06]  /*0020*/  LDCU UR5, c[0x0][0x2fc] ;  /* 0x00005f80ff0577ac */ /* 0x000eac0008000800 */
[----:B------:R-:W1:Y:S01]  /*0030*/  S2UR UR6, SR_CTAID.X ;  /* 0x00000000000679c3 */ /* 0x000e620000002500 */
[----:B0-----:R-:W-:Y:S01]  /*0040*/  VIADD R1, R1, 0xffffffd0 ;  /* 0xffffffd001017836 */ /* 0x001fe20000000000 */
[----:B------:R-:W-:Y:S01]  /*0050*/  BSSY.RECONVERGENT B6, `(.L_x_1564) ;  /* 0x000001d000067945 */ /* 0x000fe20003800200 */
[----:B------:R-:W0:Y:S01]  /*0060*/  LDCU UR4, c[0x0][0x2f8] ;  /* 0x00005f00ff0477ac */ /* 0x000e220008000800 */
[----:B------:R-:W3:Y:S04]  /*0070*/  LDCU.64 UR36, c[0x0][0x358] ;  /* 0x00006b00ff2477ac */ /* 0x000ee80008000a00 */
[----:B------:R-:W1:Y:S01]  /*0080*/  LDC R22, c[0x0][0x360] ;  /* 0x0000d800ff167b82 */ /* 0x000e620000000800 */
[----:B0-----:R-:W-:-:S05]  /*0090*/  IADD3 R31, P1, PT, R1, UR4, RZ ;  /* 0x00000004011f7c10 */ /* 0x001fca000ff3e0ff */
[----:B--2---:R-:W-:Y:S02]  /*00a0*/  IMAD.X R2, RZ, RZ, UR5, P1 ;  /* 0x00000005ff027e24 */ /* 0x004fe400088e06ff */
[----:B-1----:R-:W-:-:S05]  /*00b0*/  IMAD R22, R22, UR6, R3 ;  /* 0x0000000616167c24 */ /* 0x002fca000f8e0203 */
[----:B------:R-:W-:-:S13]  /*00c0*/  ISETP.NE.AND P0, PT, R22, RZ, PT ;  /* 0x000000ff1600720c */ /* 0x000fda0003f05270 */
[----:B---3--:R-:W-:Y:S05]  /*00d0*/  @P0 BRA `(.L_x_1565) ;  /* 0x0000000000500947 */ /* 0x008fea0003800000 */
[----:B------:R-:W0:Y:S08]  /*00e0*/  LDC.64 R8, c[0x0][0x380] ;  /* 0x0000e000ff087b82 */ /* 0x000e300000000a00 */
[----:B------:R-:W0:Y:S08]  /*00f0*/  LDC.64 R16, c[0x0][0x3a8] ;  /* 0x0000ea00ff107b82 */ /* 0x000e300000000a00 */
[----:B------:R-:W1:Y:S08]  /*0100*/  LDC.64 R10, c[0x0][0x388] ;  /* 0x0000e200ff0a7b82 */ /* 0x000e700000000a00 */
[----:B------:R-:W2:Y:S08]  /*0110*/  LDC R3, c[0x0][0x3b0] ;  /* 0x0000ec00ff037b82 */ /* 0x000eb00000000800 */
[----:B------:R-:W3:Y:S01]  /*0120*/  LDC.64 R12, c[0x0][0x398] ;  /* 0x0000e600ff0c7b82 */ /* 0x000ee20000000a00 */
[C---:B0-----:R-:W-:Y:S01]  /*0130*/  IMAD.WIDE R8, R16.reuse, 0x4, R8 ;  /* 0x0000000410087825 */ /* 0x041fe200078e0208 */
[----:B------:R-:W-:Y:S01]  /*0140*/  MOV R0, 0x1c8 ;  /* 0x000001c800007802 */ /* 0x000fe20000000f00 */
[----:B------:R-:W0:Y:S03]  /*0150*/  LDCU.64 UR4, c[0x4][0x168] ;  /* 0x01002d00ff0477ac */ /* 0x000e260008000a00 */
[----:B------:R4:W-:Y:S01]  /*0160*/  STG.E desc[UR36][R8.64], R17 ;  /* 0x0000001108007986 */ /* 0x0009e2000c101924 */
[----:B-1----:R-:W-:-:S05]  /*0170*/  IMAD.WIDE R10, R16, 0x4, R10 ;  /* 0x00000004100a7825 */ /* 0x002fca00078e020a */
[----:B--2---:R4:W-:Y:S04]  /*0180*/  STG.E desc[UR36][R10.64], R3 ;  /* 0x000000030a007986 */ /* 0x0049e8000c101924 */
[----:B---3--:R-:W2:Y:S01]  /*0190*/  LDG.E R12, desc[UR36][R12.64] ;  /* 0x000000240c0c7981 */ /* 0x008ea2000c1e1900 */
[----:B------:R4:W1:Y:S01]  /*01a0*/  LDC.64 R14, c[0x4][R0] ;  /* 0x01000000000e7b82 */ /* 0x0008620000000a00 */
[----:B0-----:R-:W-:Y:S01]  /*01b0*/  IMAD.U32 R4, RZ, RZ, UR4 ;  /* 0x00000004ff047e24 */ /* 0x001fe2000f8e00ff */
[----:B------:R-:W-:Y:S01]  /*01c0*/  MOV R5, UR5 ;  /* 0x0000000500057c02 */ /* 0x000fe20008000f00 */
[----:B------:R-:W-:Y:S02]  /*01d0*/  IMAD.MOV.U32 R6, RZ, RZ, R31 ;  /* 0x000000ffff067224 */ /* 0x000fe400078e001f */
[----:B------:R-:W-:Y:S01]  /*01e0*/  IMAD.MOV.U32 R7, RZ, RZ, R2 ;  /* 0x000000ffff077224 */ /* 0x000fe200078e0002 */
[----:B-12---:R4:W-:Y:S06]  /*01f0*/  STL [R1], R12 ;  /* 0x0000000c01007387 */ /* 0x0069ec0000100800 */
[----:B------:R-:W-:-:S07]  /*0200*/  LEPC R20, `(.L_x_1565) ;  /* 0x000000001014794e */ /* 0x000fce0000000000 */
[----:B----4-:R-:W-:Y:S05]  /*0210*/  CALL.ABS.NOINC R14 ;  /* 0x000000000e007343 */ /* 0x010fea0003c00000 */
.L_x_1565:
[----:B------:R-:W-:Y:S05]  /*0220*/  BSYNC.RECONVERGENT B6 ;  /* 0x0000000000067941 */ /* 0x000fea0003800200 */
.L_x_1564:
[----:B------:R-:W0:Y:S02]  /*0230*/  LDCU UR4, c[0x0][0x3a4] ;  /* 0x00007480ff0477ac */ /* 0x000e240008000800 */
[----:B0-----:R-:W-:-:S13]  /*0240*/  ISETP.GE.AND P0, PT, R22, UR4, PT ;  /* 0x0000000416007c0c */ /* 0x001fda000bf06270 */
[----:B------:R-:W-:Y:S05]  /*0250*/  @P0 EXIT ;  /* 0x000000000000094d */ /* 0x000fea0003800000 */
[----:B------:R-:W-:-:S07]  /*0260*/  IMAD.MOV.U32 R0, RZ, RZ, 0x1 ;  /* 0x00000001ff007424 */ /* 0x000fce00078e00ff */
.L_x_1586:
[----:B------:R-:W-:Y:S05]  /*0270*/  YIELD ;  /* 0x0000000000007946 */ /* 0x000fea0003800000 */
[----:B0-----:R-:W0:Y:S01]  /*0280*/  LDCU UR4, c[0x0][0x2f8] ;  /* 0x00005f00ff0477ac */ /* 0x001e220008000800 */
[----:B------:R-:W-:Y:S01]  /*0290*/  LOP3.LUT P0, RZ, R0, 0xff, RZ, 0xc0, !PT ;  /* 0x000000ff00ff7812 */ /* 0x000fe2000780c0ff */
[----:B------:R-:W-:Y:S01]  /*02a0*/  BSSY.RECONVERGENT B6, `(.L_x_1566) ;  /* 0x0000022000067945 */ /* 0x000fe20003800200 */
[----:B0-----:R-:W-:-:S11]  /*02b0*/  IADD3 R19, PT, PT, R31, -UR4, RZ ;  /* 0x800000041f137c10 */ /* 0x001fd6000fffe0ff */
[----:B------:R-:W-:Y:S05]  /*02c0*/  @!P0 BRA `(.L_x_1567) ;  /* 0x00000000007c8947 */ /* 0x000fea0003800000 */
[----:B------:R-:W0:Y:S01]  /*02d0*/  LDC.64 R4, c[0x0][0x380] ;  /* 0x0000e000ff047b82 */ /* 0x000e220000000a00 */
[----:B------:R-:W1:Y:S01]  /*02e0*/  LDCU UR9, c[0x0][0x3b0] ;  /* 0x00007600ff0977ac */ /* 0x000e620008000800 */
[----:B------:R-:W2:Y:S06]  /*02f0*/  LDCU UR8, c[0x0][0x3ac] ;  /* 0x00007580ff0877ac */ /* 0x000eac0008000800 */
[----:B------:R-:W3:Y:S01]  /*0300*/  LDC.64 R8, c[0x0][0x388] ;  /* 0x0000e200ff087b82 */ /* 0x000ee20000000a00 */
[----:B------:R-:W4:Y:S01]  /*0310*/  LDCU.64 UR4, c[0x4][0x170] ;  /* 0x01002e00ff0477ac */ /* 0x000f220008000a00 */
[----:B0-----:R-:W-:-:S05]  /*0320*/  IMAD.WIDE R4, R22, 0x4, R4 ;  /* 0x0000000416047825 */ /* 0x001fca00078e0204 */
[----:B------:R-:W5:Y:S01]  /*0330*/  LDG.E R29, desc[UR36][R4.64] ;  /* 0x00000024041d7981 */ /* 0x000f62000c1e1900 */
[----:B---3--:R-:W-:-:S05]  /*0340*/  IMAD.WIDE R8, R22, 0x4, R8 ;  /* 0x0000000416087825 */ /* 0x008fca00078e0208 */
[----:B------:R0:W3:Y:S01]  /*0350*/  LDG.E R30, desc[UR36][R8.64] ;  /* 0x00000024081e7981 */ /* 0x0000e2000c1e1900 */
[----:B------:R-:W-:Y:S01]  /*0360*/  MOV R0, 0x1c8 ;  /* 0x000001c800007802 */ /* 0x000fe20000000f00 */
[----:B------:R-:W1:Y:S02]  /*0370*/  LDCU UR6, c[0x0][0x3a8] ;  /* 0x00007500ff0677ac */ /* 0x000e640008000800 */
[----:B------:R-:W-:Y:S01]  /*0380*/  STL [R19], R22 ;  /* 0x0000001613007387 */ /* 0x000fe20000100800 */
[----:B------:R-:W2:Y:S01]  /*0390*/  LDCU UR7, c[0x0][0x3a0] ;  /* 0x00007400ff0777ac */ /* 0x000ea20008000800 */
[----:B0-----:R0:W0:Y:S01]  /*03a0*/  LDC.64 R8, c[0x4][R0] ;  /* 0x0100000000087b82 */ /* 0x0010220000000a00 */
[----:B------:R-:W-:Y:S02]  /*03b0*/  IMAD.MOV.U32 R3, RZ, RZ, 0x3 ;  /* 0x00000003ff037424 */ /* 0x000fe400078e00ff */
[----:B----4-:R-:W-:Y:S02]  /*03c0*/  IMAD.U32 R4, RZ, RZ, UR4 ;  /* 0x00000004ff047e24 */ /* 0x010fe4000f8e00ff */
[----:B------:R-:W-:-:S02]  /*03d0*/  IMAD.U32 R5, RZ, RZ, UR5 ;  /* 0x00000005ff057e24 */ /* 0x000fc4000f8e00ff */
[----:B-1----:R-:W-:Y:S02]  /*03e0*/  IMAD.U32 R23, RZ, RZ, UR6 ;  /* 0x00000006ff177e24 */ /* 0x002fe4000f8e00ff */
[----:B--2---:R-:W-:Y:S01]  /*03f0*/  IMAD.U32 R32, RZ, RZ, UR7 ;  /* 0x00000007ff207e24 */ /* 0x004fe2000f8e00ff */
[----:B-----5:R-:W1:Y:S08]  /*0400*/  F2F.F64.F32 R10, R29 ;  /* 0x0000001d000a7310 */ /* 0x020e700000201800 */
[----:B---3--:R-:W2:Y:S01]  /*0410*/  F2F.F64.F32 R6, R30 ;  /* 0x0000001e00067310 */ /* 0x008ea20000201800 */
[----:B-1----:R-:W-:Y:S01]  /*0420*/  STL.64 [R19+0x8], R10 ;  /* 0x0000080a13007387 */ /* 0x002fe20000100a00 */
[----:B------:R-:W-:-:S02]  /*0430*/  FSETP.GT.AND P1, PT, R30, UR9, PT ;  /* 0x000000091e007c0b */ /* 0x000fc4000bf24000 */
[----:B------:R-:W-:-:S04]  /*0440*/  FSETP.GT.AND P0, PT, R29, UR8, PT ;  /* 0x000000081d007c0b */ /* 0x000fc8000bf04000 */
[----:B------:R-:W-:Y:S01]  /*0450*/  SEL R27, RZ, 0x1, !P0 ;  /* 0x00000001ff1b7807 */ /* 0x000fe20004000000 */
[----:B--2---:R1:W-:Y:S06]  /*0460*/  STL.64 [R19+0x10], R6 ;  /* 0x0000100613007387 */ /* 0x0043ec0000100a00 */
[----:B------:R-:W-:Y:S02]  /*0470*/  @P1 SEL R27, R3, 0x2, P0 ;  /* 0x00000002031b1807 */ /* 0x000fe40000000000 */
[----:B-1----:R-:W-:Y:S01]  /*0480*/  MOV R6, R31 ;  /* 0x0000001f00067202 */ /* 0x002fe20000000f00 */
[----:B0-----:R-:W-:-:S07]  /*0490*/  IMAD.MOV.U32 R7, RZ, RZ, R2 ;  /* 0x000000ffff077224 */ /* 0x001fce00078e0002 */
[----:B------:R-:W-:-:S07]  /*04a0*/  LEPC R20, `(.L_x_1567) ;  /* 0x000000001014794e */ /* 0x000fce0000000000 */
[----:B------:R-:W-:Y:S05]  /*04b0*/  CALL.ABS.NOINC R8 ;  /* 0x0000000008007343 */ /* 0x000fea0003c00000 */
.L_x_1567:
[----:B------:R-:W-:Y:S05]  /*04c0*/  BSYNC.RECONVERGENT B6 ;  /* 0x0000000000067941 */ /* 0x000fea0003800200 */
.L_x_1566:
[----:B------:R-:W0:Y:S01]  /*04d0*/  LDC.64 R16, c[0x0][0x390] ;  /* 0x0000e400ff107b82 */ /* 0x000e220000000a00 */
[----:B------:R-:W-:-:S07]  /*04e0*/  LEA R25, R23, R27, 0x2 ;  /* 0x0000001b17197211 */ /* 0x000fce00078e10ff */
[----:B------:R-:W1:Y:S08]  /*04f0*/  LDC R3, c[0x0][0x3a4] ;  /* 0x0000e900ff037b82 */ /* 0x000e700000000800 */
[----:B------:R-:W2:Y:S01]  /*0500*/  LDC.64 R4, c[0x0][0x380] ;  /* 0x0000e000ff047b82 */ /* 0x000ea20000000a00 */
[----:B0-----:R-:W-:-:S06]  /*0510*/  IMAD.WIDE R24, R25, 0x4, R16 ;  /* 0x0000000419187825 */ /* 0x001fcc00078e0210 */
[----:B------:R-:W1:Y:S01]  /*0520*/  LDG.E R24, desc[UR36][R24.64] ;  /* 0x0000002418187981 */ /* 0x000e62000c1e1900 */
[----:B------:R-:W-:Y:S01]  /*0530*/  BSSY.RECONVERGENT B0, `(.L_x_1568) ;  /* 0x0000013000007945 */ /* 0x000fe20003800200 */
[----:B-1----:R-:W-:-:S13]  /*0540*/  ISETP.GE.AND P0, PT, R24, R3, PT ;  /* 0x000000031800720c */ /* 0x002fda0003f06270 */
[----:B--2---:R-:W-:Y:S05]  /*0550*/  @!P0 BRA `(.L_x_1569) ;  /* 0x0000000000408947 */ /* 0x004fea0003800000 */
[----:B------:R-:W-:Y:S01]  /*0560*/  BSSY.RECONVERGENT B1, `(.L_x_1569) ;  /* 0x000000f000017945 */ /* 0x000fe20003800200 */
.L_x_1570:
[----:B------:R-:W-:-:S06]  /*0570*/  IMAD.WIDE R6, R24, 0x4, R4 ;  /* 0x0000000418067825 */ /* 0x000fcc00078e0204 */
[----:B------:R-:W2:Y:S01]  /*0580*/  LDG.E R6, desc[UR36][R6.64] ;  /* 0x0000002406067981 */ /* 0x000ea2000c1e1900 */
[----:B------:R-:W-:Y:S02]  /*0590*/  IMAD.MOV.U32 R0, RZ, RZ, 0x3 ;  /* 0x00000003ff007424 */ /* 0x000fe400078e00ff */
[----:B------:R-:W-:Y:S01]  /*05a0*/  IMAD.MOV.U32 R23, RZ, RZ, R24 ;  /* 0x000000ffff177224 */ /* 0x000fe200078e0018 */
[C---:B--2---:R-:W-:Y:S02]  /*05b0*/  FSETP.GEU.AND P1, PT, R6.reuse, R30, PT ;  /* 0x0000001e0600720b */ /* 0x044fe40003f2e000 */
[----:B------:R-:W-:-:S04]  /*05c0*/  FSETP.GEU.AND P0, PT, R6, R29, PT ;  /* 0x0000001d0600720b */ /* 0x000fc80003f0e000 */
[----:B------:R-:W-:-:S07]  /*05d0*/  SEL R27, RZ, 0x1, P0 ;  /* 0x00000001ff1b7807 */ /* 0x000fce0000000000 */
[----:B------:R-:W-:-:S05]  /*05e0*/  @!P1 SEL R27, R0, 0x2, !P0 ;  /* 0x00000002001b9807 */ /* 0x000fca0004000000 */
[----:B------:R-:W-:-:S04]  /*05f0*/  IMAD R9, R24, 0x4, R27 ;  /* 0x0000000418097824 */ /* 0x000fc800078e021b */
[----:B------:R-:W-:-:S05]  /*0600*/  IMAD.WIDE R8, R9, 0x4, R16 ;  /* 0x0000000409087825 */ /* 0x000fca00078e0210 */
[----:B------:R-:W2:Y:S01]  /*0610*/  LDG.E R24, desc[UR36][R8.64] ;  /* 0x0000002408187981 */ /* 0x000ea2000c1e1900 */
[----:B------:R-:W-:Y:S01]  /*0620*/  FMUL R32, R32, 0.5 ;  /* 0x3f00000020207820 */ /* 0x000fe20000400000 */
[----:B--2---:R-:W-:-:S13]  /*0630*/  ISETP.GE.AND P0, PT, R24, R3, PT ;  /* 0x000000031800720c */ /* 0x004fda0003f06270 */
[----:B------:R-:W-:Y:S05]  /*0640*/  @P0 BRA `(.L_x_1570) ;  /* 0xfffffffc00c80947 */ /* 0x000fea000383ffff */
[----:B------:R-:W-:Y:S05]  /*0650*/  BSYNC.RECONVERGENT B1 ;  /* 0x0000000000017941 */ /* 0x000fea0003800200 */
.L_x_1569:
[----:B------:R-:W-:Y:S05]  /*0660*/  BSYNC.RECONVERGENT B0 ;  /* 0x0000000000007941 */ /* 0x000fea0003800200 */
.L_x_1568:
[----:B------:R-:W-:Y:S01]  /*0670*/  ISETP.NE.AND P0, PT, R24, -0x2, PT ;  /* 0xfffffffe1800780c */ /* 0x000fe20003f05270 */
[----:B------:R-:W-:Y:S01]  /*0680*/  BSSY B8, `(.L_x_1571) ;  /* 0x00000e2000087945 */ /* 0x000fe20003800000 */
[----:B------:R-:W-:-:S11]  /*0690*/  PRMT R0, RZ, 0x7610, R0 ;  /* 0x00007610ff007816 */ /* 0x000fd60000000000 */
[----:B------:R-:W-:Y:S05]  /*06a0*/  @!P0 BRA `(.L_x_1572) ;  /* 0x0000000c007c8947 */ /* 0x000fea0003800000 */
[----:B------:R-:W-:Y:S01]  /*06b0*/  LEA R28, R23, R27, 0x2 ;  /* 0x0000001b171c7211 */ /* 0x000fe200078e10ff */
[----:B------:R-:W-:-:S04]  /*06c0*/  IMAD.MOV.U32 R25, RZ, RZ, -0x2 ;  /* 0xfffffffeff197424 */ /* 0x000fc800078e00ff */
[----:B------:R-:W-:-:S05]  /*06d0*/  IMAD.WIDE R16, R28, 0x4, R16 ;  /* 0x000000041c107825 */ /* 0x000fca00078e0210 */
[----:B------:R-:W2:Y:S02]  /*06e0*/  ATOMG.E.CAS.STRONG.GPU PT, R25, [R16], R24, R25 ;  /* 0x00000018101973a9 */ /* 0x000ea400001ee119 */
[----:B--2---:R-:W-:-:S13]  /*06f0*/  ISETP.NE.AND P0, PT, R24, R25, PT ;  /* 0x000000191800720c */ /* 0x004fda0003f05270 */
[----:B------:R-:W-:Y:S05]  /*0700*/  @P0 BRA `(.L_x_1572) ;  /* 0x0000000c00640947 */ /* 0x000fea0003800000 */
[----:B------:R-:W0:Y:S08]  /*0710*/  LDC.64 R6, c[0x0][0x380] ;  /* 0x0000e000ff067b82 */ /* 0x000e300000000a00 */
[----:B------:R-:W1:Y:S01]  /*0720*/  LDC.64 R12, c[0x0][0x388] ;  /* 0x0000e200ff0c7b82 */ /* 0x000e620000000a00 */
[----:B------:R-:W-:Y:S01]  /*0730*/  MOV R18, 0x1c8 ;  /* 0x000001c800127802 */ /* 0x000fe20000000f00 */
[----:B------:R-:W2:Y:S01]  /*0740*/  LDCU.64 UR4, c[0x4][0x178] ;  /* 0x01002f00ff0477ac */ /* 0x000ea20008000a00 */
[----:B0-----:R-:W-:-:S06]  /*0750*/  IMAD.WIDE R6, R23, 0x4, R6 ;  /* 0x0000000417067825 */ /* 0x001fcc00078e0206 */
[----:B------:R0:W3:Y:S01]  /*0760*/  LDG.E R7, desc[UR36][R6.64] ;  /* 0x0000002406077981 */ /* 0x0000e2000c1e1900 */
[----:B-1----:R-:W-:-:S06]  /*0770*/  IMAD.WIDE R12, R23, 0x4, R12 ;  /* 0x00000004170c7825 */ /* 0x002fcc00078e020c */
[----:B------:R-:W4:Y:S01]  /*0780*/  LDG.E R12, desc[UR36][R12.64] ;  /* 0x000000240c0c7981 */ /* 0x000f22000c1e1900 */
[----:B------:R1:W1:Y:S03]  /*0790*/  LDC.64 R8, c[0x4][R18] ;  /* 0x0100000012087b82 */ /* 0x0002660000000a00 */
[----:B------:R1:W-:Y:S01]  /*07a0*/  STL [R19], R23 ;  /* 0x0000001713007387 */ /* 0x0003e20000100800 */
[----:B--2---:R-:W-:Y:S01]  /*07b0*/  IMAD.U32 R4, RZ, RZ, UR4 ;  /* 0x00000004ff047e24 */ /* 0x004fe2000f8e00ff */
[----:B0-----:R-:W-:Y:S01]  /*07c0*/  MOV R6, R31 ;  /* 0x0000001f00067202 */ /* 0x001fe20000000f00 */
[----:B------:R-:W-:Y:S01]  /*07d0*/  IMAD.U32 R5, RZ, RZ, UR5 ;  /* 0x00000005ff057e24 */ /* 0x000fe2000f8e00ff */
[----:B---3--:R-:W0:Y:S08]  /*07e0*/  F2F.F64.F32 R10, R7 ;  /* 0x00000007000a7310 */ /* 0x008e300000201800 */
[----:B----4-:R-:W2:Y:S01]  /*07f0*/  F2F.F64.F32 R14, R12 ;  /* 0x0000000c000e7310 */ /* 0x010ea20000201800 */
[----:B0-----:R0:W-:Y:S04]  /*0800*/  STL.64 [R19+0x8], R10 ;  /* 0x0000080a13007387 */ /* 0x0011e80000100a00 */
[----:B--2---:R0:W-:Y:S01]  /*0810*/  STL.64 [R19+0x10], R14 ;  /* 0x0000100e13007387 */ /* 0x0041e20000100a00 */
[----:B-1----:R-:W-:-:S07]  /*0820*/  IMAD.MOV.U32 R7, RZ, RZ, R2 ;  /* 0x000000ffff077224 */ /* 0x002fce00078e0002 */
[----:B------:R-:W-:-:S07]  /*0830*/  LEPC R20, `(.L_x_1573) ;  /* 0x000000001014794e */ /* 0x000fce0000000000 */
[----:B0-----:R-:W-:Y:S05]  /*0840*/  CALL.ABS.NOINC R8 ;  /* 0x0000000008007343 */ /* 0x001fea0003c00000 */
.L_x_1573:
[----:B------:R-:W-:Y:S01]  /*0850*/  ISETP.NE.AND P0, PT, R24, -0x1, PT ;  /* 0xffffffff1800780c */ /* 0x000fe20003f05270 */
[----:B------:R-:W-:-:S12]  /*0860*/  BSSY B7, `(.L_x_1574) ;  /* 0x00000bf000077945 */ /* 0x000fd80003800000 */
[----:B------:R-:W-:Y:S05]  /*0870*/  @P0 BRA `(.L_x_1575) ;  /* 0x0000000000300947 */ /* 0x000fea0003800000 */
[----:B------:R0:W-:Y:S01]  /*0880*/  STG.E desc[UR36][R16.64], R22 ;  /* 0x0000001610007986 */ /* 0x0001e2000c101924 */
[----:B------:R0:W1:Y:S01]  /*0890*/  LDC.64 R8, c[0x4][R18] ;  /* 0x0100000012087b82 */ /* 0x0000620000000a00 */
[----:B------:R-:W2:Y:S01]  /*08a0*/  LDCU.64 UR4, c[0x4][0x180] ;  /* 0x01003000ff0477ac */ /* 0x000ea20008000a00 */
[----:B------:R-:W-:Y:S01]  /*08b0*/  MOV R6, R31 ;  /* 0x0000001f00067202 */ /* 0x000fe20000000f00 */
[----:B------:R0:W-:Y:S01]  /*08c0*/  STL.64 [R19], R22 ;  /* 0x0000001613007387 */ /* 0x0001e20000100a00 */
[----:B------:R-:W-:-:S03]  /*08d0*/  IMAD.MOV.U32 R7, RZ, RZ, R2 ;  /* 0x000000ffff077224 */ /* 0x000fc600078e0002 */
[----:B------:R0:W-:Y:S01]  /*08e0*/  STL [R19+0x8], R27 ;  /* 0x0000081b13007387 */ /* 0x0001e20000100800 */
[----:B--2---:R-:W-:Y:S02]  /*08f0*/  IMAD.U32 R4, RZ, RZ, UR4 ;  /* 0x00000004ff047e24 */ /* 0x004fe4000f8e00ff */
[----:B0-----:R-:W-:-:S07]  /*0900*/  IMAD.U32 R5, RZ, RZ, UR5 ;  /* 0x00000005ff057e24 */ /* 0x001fce000f8e00ff */
[----:B------:R-:W-:-:S07]  /*0910*/  LEPC R20, `(.L_x_1576) ;  /* 0x000000001014794e */ /* 0x000fce0000000000 */
[----:B-1----:R-:W-:Y:S05]  /*0920*/  CALL.ABS.NOINC R8 ;  /* 0x0000000008007343 */ /* 0x002fea0003c00000 */
.L_x_1576:
[----:B------:R-:W-:Y:S05]  /*0930*/  BRA `(.L_x_1577) ;  /* 0x0000000800c47947 */ /* 0x000fea0003800000 */
.L_x_1575:
[----:B------:R-:W0:Y:S01]  /*0940*/  S2R R3, SR_LANEID ;  /* 0x0000000000037919 */ /* 0x000e220000000000 */
[----:B------:R-:W1:Y:S01]  /*0950*/  LDC.64 R36, c[0x0][0x380] ;  /* 0x0000e000ff247b82 */ /* 0x000e620000000a00 */
[----:B------:R-:W-:Y:S02]  /*0960*/  VOTEU.ANY UR4, UPT, PT ;  /* 0x0000000000047886 */ /* 0x000fe400038e0100 */
[----:B------:R-:W0:Y:S01]  /*0970*/  FLO.U32 R0, UR4 ;  /* 0x0000000400007d00 */ /* 0x000e2200080e0000 */
[----:B------:R-:W-:-:S04]  /*0980*/  UPOPC UR5, UR4 ;  /* 0x00000004000572bf */ /* 0x000fc80008000000 */
[----:B------:R-:W2:Y:S02]  /*0990*/  LDC.64 R6, c[0x0][0x388] ;  /* 0x0000e200ff067b82 */ /* 0x000ea40000000a00 */
[----:B------:R-:W-:-:S06]  /*09a0*/  IMAD R9, RZ, RZ, -UR5 ;  /* 0x80000005ff097e24 */ /* 0x000fcc000f8e02ff */
[----:B------:R-:W3:Y:S01]  /*09b0*/  LDC.64 R4, c[0x0][0x398] ;  /* 0x0000e600ff047b82 */ /* 0x000ee20000000a00 */
[----:B-1----:R-:W-:-:S06]  /*09c0*/  IMAD.WIDE R36, R24, 0x4, R36 ;  /* 0x0000000418247825 */ /* 0x002fcc00078e0224 */
[----:B------:R-:W4:Y:S01]  /*09d0*/  LDG.E R36, desc[UR36][R36.64] ;  /* 0x0000002424247981 */ /* 0x000f22000c1e1900 */
[----:B0-----:R-:W-:Y:S01]  /*09e0*/  ISETP.EQ.U32.AND P0, PT, R0, R3, PT ;  /* 0x000000030000720c */ /* 0x001fe20003f02070 */
[----:B--2---:R-:W-:-:S05]  /*09f0*/  IMAD.WIDE R6, R24, 0x4, R6 ;  /* 0x0000000418067825 */ /* 0x004fca00078e0206 */
[----:B------:R-:W2:Y:S07]  /*0a00*/  LDG.E R35, desc[UR36][R6.64] ;  /* 0x0000002406237981 */ /* 0x000eae000c1e1900 */
[----:B---3--:R0:W3:Y:S01]  /*0a10*/  @P0 ATOMG.E.ADD.STRONG.GPU PT, R5, desc[UR36][R4.64], R9 ;  /* 0x80000009040509a8 */ /* 0x0080e200081ef124 */
[----:B------:R-:W1:Y:S01]  /*0a20*/  S2R R3, SR_LTMASK ;  /* 0x0000000000037919 */ /* 0x000e620000003900 */
[----:B------:R-:W-:Y:S02]  /*0a30*/  MOV R8, 0x1c8 ;  /* 0x000001c800087802 */ /* 0x000fe40000000f00 */
[----:B-1----:R-:W-:Y:S01]  /*0a40*/  LOP3.LUT R3, R3, UR4, RZ, 0xc0, !PT ;  /* 0x0000000403037c12 */ /* 0x002fe2000f8ec0ff */
[----:B------:R-:W-:Y:S03]  /*0a50*/  STL [R19], R24 ;  /* 0x0000001813007387 */ /* 0x000fe60000100800 */
[----:B0-----:R-:W0:Y:S01]  /*0a60*/  LDC.64 R8, c[0x4][R8] ;  /* 0x0100000008087b82 */ /* 0x001e220000000a00 */
[----:B------:R-:W1:Y:S01]  /*0a70*/  LDCU.64 UR4, c[0x4][0x188] ;  /* 0x01003100ff0477ac */ /* 0x000e620008000a00 */
[----:B------:R-:W5:Y:S01]  /*0a80*/  POPC R3, R3 ;  /* 0x0000000300037309 */ /* 0x000f620000000000 */
[----:B------:R-:W-:Y:S01]  /*0a90*/  IMAD.MOV.U32 R6, RZ, RZ, R31 ;  /* 0x000000ffff067224 */ /* 0x000fe200078e001f */
[----:B------:R-:W-:Y:S01]  /*0aa0*/  MOV R7, R2 ;  /* 0x0000000200077202 */ /* 0x000fe20000000f00 */
[----:B-1----:R-:W-:Y:S01]  /*0ab0*/  IMAD.U32 R4, RZ, RZ, UR4 ;  /* 0x00000004ff047e24 */ /* 0x002fe2000f8e00ff */
[----:B---3--:R-:W5:Y:S04]  /*0ac0*/  SHFL.IDX PT, R16, R5, R0, 0x1f ;  /* 0x00001f0005107589 */ /* 0x008f6800000e0000 */
[----:B----4-:R-:W1:Y:S08]  /*0ad0*/  F2F.F64.F32 R12, R36 ;  /* 0x00000024000c7310 */ /* 0x010e700000201800 */
[----:B--2---:R-:W2:Y:S01]  /*0ae0*/  F2F.F64.F32 R10, R35 ;  /* 0x00000023000a7310 */ /* 0x004ea20000201800 */
[----:B-----5:R-:W-:-:S05]  /*0af0*/  IMAD.IADD R16, R16, 0x1, -R3 ;  /* 0x0000000110107824 */ /* 0x020fca00078e0a03 */
[----:B------:R-:W-:Y:S01]  /*0b00*/  IADD3 R34, PT, PT, R16, -0x1, RZ ;  /* 0xffffffff10227810 */ /* 0x000fe20007ffe0ff */
[----:B-1----:R1:W-:Y:S04]  /*0b10*/  STL.64 [R19+0x8], R12 ;  /* 0x0000080c13007387 */ /* 0x0023e80000100a00 */
[----:B--2---:R1:W-:Y:S04]  /*0b20*/  STL.64 [R19+0x10], R10 ;  /* 0x0000100a13007387 */ /* 0x0043e80000100a00 */
[----:B------:R1:W-:Y:S01]  /*0b30*/  STL [R19+0x18], R34 ;  /* 0x0000182213007387 */ /* 0x0003e20000100800 */
[----:B0-----:R-:W-:-:S07]  /*0b40*/  IMAD.U32 R5, RZ, RZ, UR5 ;  /* 0x00000005ff057e24 */ /* 0x001fce000f8e00ff */
[----:B------:R-:W-:-:S07]  /*0b50*/  LEPC R20, `(.L_x_1578) ;  /* 0x000000001014794e */ /* 0x000fce0000000000 */
[----:B-1----:R-:W-:Y:S05]  /*0b60*/  CALL.ABS.NOINC R8 ;  /* 0x0000000008007343 */ /* 0x002fea0003c00000 */
.L_x_1578:
[----:B------:R-:W0:Y:S01]  /*0b70*/  LDCU UR4, c[0x0][0x3a4] ;  /* 0x00007480ff0477ac */ /* 0x000e220008000800 */
[----:B------:R-:W-:Y:S01]  /*0b80*/  BSSY B6, `(.L_x_1579) ;  /* 0x0000080000067945 */ /* 0x000fe20003800000 */
[----:B0-----:R-:W-:-:S13]  /*0b90*/  ISETP.GT.AND P0, PT, R16, UR4, PT ;  /* 0x0000000410007c0c */ /* 0x001fda000bf04270 */
[----:B------:R-:W-:Y:S05]  /*0ba0*/  @!P0 BRA `(.L_x_1580) ;  /* 0x0000000400508947 */ /* 0x000fea0003800000 */
[----:B------:R-:W-:-:S07]  /*0bb0*/  IMAD.MOV.U32 R33, RZ, RZ, R34 ;  /* 0x000000ffff217224 */ /* 0x000fce00078e0022 */
.L_x_1583:
[----:B------:R-:W0:Y:S01]  /*0bc0*/  LDC.64 R12, c[0x0][0x390] ;  /* 0x0000e400ff0c7b82 */ /* 0x000e220000000a00 */
[----:B------:R-:W-:-:S07]  /*0bd0*/  IMAD R3, R23, 0x4, R27 ;  /* 0x0000000417037824 */ /* 0x000fce00078e021b */
[----:B------:R-:W1:Y:S01]  /*0be0*/  LDC.64 R8, c[0x0][0x380] ;  /* 0x0000e000ff087b82 */ /* 0x000e620000000a00 */
[----:B0-----:R-:W-:-:S05]  /*0bf0*/  IMAD.WIDE R12, R3, 0x4, R12 ;  /* 0x00000004030c7825 */ /* 0x001fca00078e020c */
[----:B------:R0:W-:Y:S01]  /*0c00*/  STG.E desc[UR36][R12.64], R33 ;  /* 0x000000210c007986 */ /* 0x0001e2000c101924 */
[----:B-1----:R-:W-:-:S05]  /*0c10*/  IMAD.WIDE R16, R23, 0x4, R8 ;  /* 0x0000000417107825 */ /* 0x002fca00078e0208 */
[----:B------:R-:W2:Y:S01]  /*0c20*/  LDG.E R0, desc[UR36][R16.64] ;  /* 0x0000002410007981 */ /* 0x000ea2000c1e1900 */
[----:B------:R-:W-:Y:S01]  /*0c30*/  LOP3.LUT R3, R27, 0x1, RZ, 0xc0, !PT ;  /* 0x000000011b037812 */ /* 0x000fe200078ec0ff */
[----:B------:R-:W-:Y:S01]  /*0c40*/  F2F.F64.F32 R4, R32 ;  /* 0x0000002000047310 */ /* 0x000fe20000201800 */
[----:B------:R-:W-:Y:S02]  /*0c50*/  IMAD.WIDE R8, R33, 0x4, R8 ;  /* 0x0000000421087825 */ /* 0x000fe400078e0208 */
[----:B------:R-:W-:-:S05]  /*0c60*/  I2FP.F32.U32 R3, R3 ;  /* 0x0000000300037245 */ /* 0x000fca0000201000 */
[----:B------:R-:W-:-:S04]  /*0c70*/  FMUL R3, R3, R32 ;  /* 0x0000002003037220 */ /* 0x000fc80000400000 */
[----:B------:R-:W-:Y:S08]  /*0c80*/  F2F.F64.F32 R10, R3 ;  /* 0x00000003000a7310 */ /* 0x000ff00000201800 */
[----:B--2---:R-:W1:Y:S02]  /*0c90*/  F2F.F64.F32 R6, R0 ;  /* 0x0000000000067310 */ /* 0x004e640000201800 */
[----:B-1----:R-:W-:Y:S01]  /*0ca0*/  DFMA R14, R4, -0.5, R6 ;  /* 0xbfe00000040e782b */ /* 0x002fe20000000006 */
[----:B------:R-:W1:Y:S07]  /*0cb0*/  LDC.64 R6, c[0x0][0x388] ;  /* 0x0000e200ff067b82 */ /* 0x000e6e0000000a00 */
[----:B------:R-:W-:-:S10]  /*0cc0*/  DADD R14, R14, R10 ;  /* 0x000000000e0e7229 */ /* 0x000fd4000000000a */
[----:B------:R-:W2:Y:S01]  /*0cd0*/  F2F.F32.F64 R15, R14 ;  /* 0x0000000e000f7310 */ /* 0x000ea20000301000 */
[----:B-1----:R-:W-:Y:S01]  /*0ce0*/  IMAD.WIDE R16, R23, 0x4, R6 ;  /* 0x0000000417107825 */ /* 0x002fe200078e0206 */
[----:B--2---:R1:W-:Y:S05]  /*0cf0*/  STG.E desc[UR36][R8.64], R15 ;  /* 0x0000000f08007986 */ /* 0x0043ea000c101924 */
[----:B------:R-:W2:Y:S01]  /*0d00*/  LDG.E R16, desc[UR36][R16.64] ;  /* 0x0000002410107981 */ /* 0x000ea2000c1e1900 */
[----:B------:R-:W-:Y:S01]  /*0d10*/  SHF.R.U32.HI R27, RZ, 0x1, R27 ;  /* 0x00000001ff1b7819 */ /* 0x000fe2000001161b */
[----:B------:R-:W-:-:S03]  /*0d20*/  IMAD.WIDE R6, R33, 0x4, R6 ;  /* 0x0000000421067825 */ /* 0x000fc600078e0206 */
[----:B------:R-:W-:-:S04]  /*0d30*/  LOP3.LUT R27, R27, 0x1, RZ, 0xc0, !PT ;  /* 0x000000011b1b7812 */ /* 0x000fc800078ec0ff */
[----:B------:R-:W-:-:S05]  /*0d40*/  I2FP.F32.U32 R27, R27 ;  /* 0x0000001b001b7245 */ /* 0x000fca0000201000 */
[----:B0-----:R-:W-:-:S06]  /*0d50*/  FMUL R12, R27, R32 ;  /* 0x000000201b0c7220 */ /* 0x001fcc0000400000 */
[----:B------:R-:W-:Y:S08]  /*0d60*/  F2F.F64.F32 R12, R12 ;  /* 0x0000000c000c7310 */ /* 0x000ff00000201800 */
[----:B--2---:R-:W0:Y:S02]  /*0d70*/  F2F.F64.F32 R10, R16 ;  /* 0x00000010000a7310 */ /* 0x004e240000201800 */
[----:B0-----:R-:W-:-:S08]  /*0d80*/  DFMA R10, R4, -0.5, R10 ;  /* 0xbfe00000040a782b */ /* 0x001fd0000000000a */
[----:B------:R-:W-:-:S06]  /*0d90*/  DADD R10, R10, R12 ;  /* 0x000000000a0a7229 */ /* 0x000fcc000000000c */
[----:B------:R-:W0:Y:S02]  /*0da0*/  F2F.F32.F64 R5, R10 ;  /* 0x0000000a00057310 */ /* 0x000e240000301000 */
[----:B0-----:R0:W-:Y:S04]  /*0db0*/  STG.E desc[UR36][R6.64], R5 ;  /* 0x0000000506007986 */ /* 0x0011e8000c101924 */
[----:B-1----:R-:W2:Y:S01]  /*0dc0*/  LDG.E R8, desc[UR36][R8.64] ;  /* 0x0000002408087981 */ /* 0x002ea2000c1e1900 */
[----:B------:R-:W-:Y:S05]  /*0dd0*/  YIELD ;  /* 0x0000000000007946 */ /* 0x000fea0003800000 */
[----:B------:R-:W1:Y:S01]  /*0de0*/  LDCU UR4, c[0x0][0x2f8] ;  /* 0x00005f00ff0477ac */ /* 0x000e620008000800 */
[----:B------:R-:W-:Y:S01]  /*0df0*/  FMUL R32, R32, 0.5 ;  /* 0x3f00000020207820 */ /* 0x000fe20000400000 */
[----:B------:R-:W-:Y:S01]  /*0e00*/  F2F.F64.F32 R16, R5 ;  /* 0x0000000500107310 */ /* 0x000fe20000201800 */
[----:B------:R-:W-:Y:S01]  /*0e10*/  MOV R0, 0x3 ;  /* 0x0000000300007802 */ /* 0x000fe20000000f00 */
[----:B------:R-:W-:-:S02]  /*0e20*/  IMAD.MOV.U32 R26, RZ, RZ, R22 ;  /* 0x000000ffff1a7224 */ /* 0x000fc400078e0016 */
[----:B0-----:R-:W-:Y:S02]  /*0e30*/  IMAD.MOV.U32 R6, RZ, RZ, R31 ;  /* 0x000000ffff067224 */ /* 0x001fe400078e001f */
[----:B------:R-:W-:Y:S02]  /*0e40*/  IMAD.MOV.U32 R7, RZ, RZ, R2 ;  /* 0x000000ffff077224 */ /* 0x000fe400078e0002 */
[----:B------:R-:W0:Y:S01]  /*0e50*/  F2F.F64.F32 R18, R32 ;  /* 0x0000002000127310 */ /* 0x000e220000201800 */
[----:B-1----:R-:W-:Y:S01]  /*0e60*/  VIADD R3, R31, -UR4 ;  /* 0x800000041f037c36 */ /* 0x002fe20008000000 */
[----:B------:R-:W1:Y:S04]  /*0e70*/  LDCU.64 UR4, c[0x4][0x198] ;  /* 0x01003300ff0477ac */ /* 0x000e680008000a00 */
[----:B------:R3:W-:Y:S04]  /*0e80*/  STL [R3], R33 ;  /* 0x0000002103007387 */ /* 0x0007e80000100800 */
[----:B0-----:R3:W-:Y:S01]  /*0e90*/  STL.128 [R3+0x10], R16 ;  /* 0x0000101003007387 */ /* 0x0017e20000100c00 */
[----:B-1----:R-:W-:Y:S01]  /*0ea0*/  IMAD.U32 R4, RZ, RZ, UR4 ;  /* 0x00000004ff047e24 */ /* 0x002fe2000f8e00ff */
[----:B------:R-:W-:-:S02]  /*0eb0*/  MOV R5, UR5 ;  /* 0x0000000500057c02 */ /* 0x000fc40008000f00 */
[C---:B--2---:R-:W-:Y:S01]  /*0ec0*/  FSETP.GEU.AND P1, PT, R8.reuse, R30, PT ;  /* 0x0000001e0800720b */ /* 0x044fe20003f2e000 */
[----:B------:R0:W1:Y:S01]  /*0ed0*/  F2F.F64.F32 R10, R8 ;  /* 0x00000008000a7310 */ /* 0x0000620000201800 */
[C---:B------:R-:W-:Y:S02]  /*0ee0*/  FSETP.GEU.AND P3, PT, R8.reuse, R35, PT ;  /* 0x000000230800720b */ /* 0x040fe40003f6e000 */
[C---:B------:R-:W-:Y:S02]  /*0ef0*/  FSETP.GEU.AND P0, PT, R8.reuse, R29, PT ;  /* 0x0000001d0800720b */ /* 0x040fe40003f0e000 */
[----:B------:R-:W-:Y:S02]  /*0f00*/  FSETP.GEU.AND P2, PT, R8, R36, PT ;  /* 0x000000240800720b */ /* 0x000fe40003f4e000 */
[----:B------:R-:W-:Y:S02]  /*0f10*/  SEL R27, RZ, 0x1, P0 ;  /* 0x00000001ff1b7807 */ /* 0x000fe40000000000 */
[----:B------:R-:W-:-:S02]  /*0f20*/  SEL R25, RZ, 0x1, P2 ;  /* 0x00000001ff197807 */ /* 0x000fc40001000000 */
[----:B0-----:R-:W-:Y:S02]  /*0f30*/  MOV R8, 0x1c8 ;  /* 0x000001c800087802 */ /* 0x001fe40000000f00 */
[C---:B------:R-:W-:Y:S02]  /*0f40*/  @!P1 SEL R27, R0.reuse, 0x2, !P0 ;  /* 0x00000002001b9807 */ /* 0x040fe40004000000 */
[----:B------:R-:W-:Y:S01]  /*0f50*/  @!P3 SEL R25, R0, 0x2, !P2 ;  /* 0x000000020019b807 */ /* 0x000fe20005000000 */
[----:B-1----:R3:W-:Y:S01]  /*0f60*/  STL.64 [R3+0x8], R10 ;  /* 0x0000080a03007387 */ /* 0x0027e20000100a00 */
[----:B------:R-:W0:Y:S03]  /*0f70*/  LDC.64 R8, c[0x4][R8] ;  /* 0x0100000008087b82 */ /* 0x000e260000000a00 */
[----:B------:R3:W-:Y:S02]  /*0f80*/  STL.128 [R3+0x20], R24 ;  /* 0x0000201803007387 */ /* 0x0007e40000100c00 */
[----:B------:R-:W-:-:S07]  /*0f90*/  LEPC R20, `(.L_x_1581) ;  /* 0x000000001014794e */ /* 0x000fce0000000000 */
[----:B0--3--:R-:W-:Y:S05]  /*0fa0*/  CALL.ABS.NOINC R8 ;  /* 0x0000000008007343 */ /* 0x009fea0003c00000 */
.L_x_1581:
[----:B------:R-:W-:-:S13]  /*0fb0*/  ISETP.NE.AND P0, PT, R27, R25, PT ;  /* 0x000000191b00720c */ /* 0x000fda0003f05270 */
[----:B------:R-:W-:Y:S05]  /*0fc0*/  @P0 BRA `(.L_x_1582) ;  /* 0x00000000006c0947 */ /* 0x000fea0003800000 */
[----:B------:R-:W0:Y:S01]  /*0fd0*/  S2R R0, SR_LANEID ;  /* 0x0000000000007919 */ /* 0x000e220000000000 */
[----:B------:R-:W-:Y:S01]  /*0fe0*/  VOTEU.ANY UR4, UPT, PT ;  /* 0x0000000000047886 */ /* 0x000fe200038e0100 */
[----:B------:R-:W1:Y:S01]  /*0ff0*/  LDC.64 R4, c[0x0][0x398] ;  /* 0x0000e600ff047b82 */ /* 0x000e620000000a00 */
[----:B------:R-:W0:Y:S01]  /*1000*/  FLO.U32 R3, UR4 ;  /* 0x0000000400037d00 */ /* 0x000e2200080e0000 */
[----:B------:R-:W-:-:S06]  /*1010*/  UPOPC UR5, UR4 ;  /* 0x00000004000572bf */ /* 0x000fcc0008000000 */
[----:B------:R-:W-:Y:S02]  /*1020*/  IADD3 R9, PT, PT, RZ, -UR5, RZ ;  /* 0x80000005ff097c10 */ /* 0x000fe4000fffe0ff */
[----:B0-----:R-:W-:-:S13]  /*1030*/  ISETP.EQ.U32.AND P0, PT, R3, R0, PT ;  /* 0x000000000300720c */ /* 0x001fda0003f02070 */
[----:B-1----:R-:W2:Y:S01]  /*1040*/  @P0 ATOMG.E.ADD.STRONG.GPU PT, R4, desc[UR36][R4.64], R9 ;  /* 0x80000009040409a8 */ /* 0x002ea200081ef124 */
[----:B------:R-:W-:Y:S01]  /*1050*/  IMAD.MOV.U32 R23, RZ, RZ, R33 ;  /* 0x000000ffff177224 */ /* 0x000fe200078e0021 */
[----:B------:R-:W0:Y:S02]  /*1060*/  S2R R6, SR_LTMASK ;  /* 0x0000000000067919 */ /* 0x000e240000003900 */
[----:B0-----:R-:W-:Y:S01]  /*1070*/  LOP3.LUT R6, R6, UR4, RZ, 0xc0, !PT ;  /* 0x0000000406067c12 */ /* 0x001fe2000f8ec0ff */
[----:B------:R-:W0:Y:S03]  /*1080*/  LDCU UR4, c[0x0][0x3a4] ;  /* 0x00007480ff0477ac */ /* 0x000e260008000800 */
[----:B------:R-:W1:Y:S01]  /*1090*/  POPC R7, R6 ;  /* 0x0000000600077309 */ /* 0x000e620000000000 */
[----:B--2---:R-:W1:Y:S02]  /*10a0*/  SHFL.IDX PT, R0, R4, R3, 0x1f ;  /* 0x00001f0304007589 */ /* 0x004e6400000e0000 */
[----:B-1----:R-:W-:-:S04]  /*10b0*/  IADD3 R0, PT, PT, R0, -0x1, -R7 ;  /* 0xffffffff00007810 */ /* 0x002fc80007ffe807 */
[----:B0-----:R-:W-:Y:S01]  /*10c0*/  ISETP.GE.AND P0, PT, R0, UR4, PT ;  /* 0x0000000400007c0c */ /* 0x001fe2000bf06270 */
[----:B------:R-:W-:-:S12]  /*10d0*/  IMAD.MOV.U32 R33, RZ, RZ, R0 ;  /* 0x000000ffff217224 */ /* 0x000fd800078e0000 */
[----:B------:R-:W-:Y:S05]  /*10e0*/  @P0 BRA `(.L_x_1583) ;  /* 0xfffffff800b40947 */ /* 0x000fea000383ffff */
.L_x_1580:
[----:B------:R-:W-:Y:S01]  /*10f0*/  MOV R0, 0x1c8 ;  /* 0x000001c800007802 */ /* 0x000fe20000000f00 */
[----:B------:R-:W0:Y:S01]  /*1100*/  LDCU.64 UR4, c[0x4][0x190] ;  /* 0x01003200ff0477ac */ /* 0x000e220008000a00 */
[----:B------:R-:W-:Y:S02]  /*1110*/  CS2R R6, SRZ ;  /* 0x0000000000067805 */ /* 0x000fe4000001ff00 */
[----:B------:R1:W2:Y:S01]  /*1120*/  LDC.64 R8, c[0x4][R0] ;  /* 0x0100000000087b82 */ /* 0x0002a20000000a00 */
[----:B0-----:R-:W-:Y:S01]  /*1130*/  MOV R4, UR4 ;  /* 0x0000000400047c02 */ /* 0x001fe20008000f00 */
[----:B-1----:R-:W-:-:S07]  /*1140*/  IMAD.U32 R5, RZ, RZ, UR5 ;  /* 0x00000005ff057e24 */ /* 0x002fce000f8e00ff */
[----:B------:R-:W-:-:S07]  /*1150*/  LEPC R20, `(.L_x_1584) ;  /* 0x000000001014794e */ /* 0x000fce0000000000 */
[----:B--2---:R-:W-:Y:S05]  /*1160*/  CALL.ABS.NOINC R8 ;  /* 0x0000000008007343 */ /* 0x004fea0003c00000 */
.L_x_1584:
[----:B------:R-:W-:Y:S05]  /*1170*/  BRA `(.L_x_1585) ;  /* 0x0000000000807947 */ /* 0x000fea0003800000 */
.L_x_1582:
[----:B------:R-:W0:Y:S01]  /*1180*/  LDC.64 R10, c[0x0][0x390] ;  /* 0x0000e400ff0a7b82 */ /* 0x000e220000000a00 */
[----:B------:R-:W-:-:S05]  /*1190*/  IMAD.SHL.U32 R0, R33, 0x4, RZ ;  /* 0x0000000421007824 */ /* 0x000fca00078e00ff */
[----:B------:R-:W-:Y:S02]  /*11a0*/  LOP3.LUT R5, R0, R27, RZ, 0xfc, !PT ;  /* 0x0000001b00057212 */ /* 0x000fe400078efcff */
[----:B------:R-:W1:Y:S01]  /*11b0*/  LDC.64 R6, c[0x0][0x388] ;  /* 0x0000e200ff067b82 */ /* 0x000e620000000a00 */
[----:B------:R-:W-:-:S07]  /*11c0*/  IADD3 R3, PT, PT, R25, R0, RZ ;  /* 0x0000000019037210 */ /* 0x000fce0007ffe0ff */
[----:B------:R-:W2:Y:S01]  /*11d0*/  LDC.64 R8, c[0x0][0x380] ;  /* 0x0000e000ff087b82 */ /* 0x000ea20000000a00 */
[----:B0-----:R-:W-:-:S04]  /*11e0*/  IMAD.WIDE R4, R5, 0x4, R10 ;  /* 0x0000000405047825 */ /* 0x001fc800078e020a */
[----:B------:R-:W-:Y:S01]  /*11f0*/  IMAD.WIDE R10, R3, 0x4, R10 ;  /* 0x00000004030a7825 */ /* 0x000fe200078e020a */
[----:B------:R-:W-:Y:S03]  /*1200*/  STG.E desc[UR36][R4.64], R22 ;  /* 0x0000001604007986 */ /* 0x000fe6000c101924 */
[C---:B-1----:R-:W-:Y:S01]  /*1210*/  IMAD.WIDE R6, R33.reuse, 0x4, R6 ;  /* 0x0000000421067825 */ /* 0x042fe200078e0206 */
[----:B------:R0:W-:Y:S05]  /*1220*/  STG.E desc[UR36][R10.64], R24 ;  /* 0x000000180a007986 */ /* 0x0001ea000c101924 */
[----:B------:R1:W3:Y:S01]  /*1230*/  LDG.E R6, desc[UR36][R6.64] ;  /* 0x0000002406067981 */ /* 0x0002e2000c1e1900 */
[----:B--2---:R-:W-:-:S05]  /*1240*/  IMAD.WIDE R12, R33, 0x4, R8 ;  /* 0x00000004210c7825 */ /* 0x004fca00078e0208 */
[----:B------:R-:W2:Y:S01]  /*1250*/  LDG.E R8, desc[UR36][R12.64] ;  /* 0x000000240c087981 */ /* 0x000ea2000c1e1900 */
[----:B------:R-:W4:Y:S01]  /*1260*/  LDCU UR4, c[0x0][0x2f8] ;  /* 0x00005f00ff0477ac */ /* 0x000f220008000800 */
[----:B------:R-:W-:Y:S01]  /*1270*/  IMAD.MOV.U32 R26, RZ, RZ, R22 ;  /* 0x000000ffff1a7224 */ /* 0x000fe200078e0016 */
[----:B------:R-:W-:-:S04]  /*1280*/  MOV R0, 0x1c8 ;  /* 0x000001c800007802 */ /* 0x000fc80000000f00 */
[----:B0-----:R0:W0:Y:S01]  /*1290*/  LDC.64 R10, c[0x4][R0] ;  /* 0x01000000000a7b82 */ /* 0x0010220000000a00 */
[----:B----4-:R-:W-:Y:S01]  /*12a0*/  VIADD R3, R31, -UR4 ;  /* 0x800000041f037c36 */ /* 0x010fe20008000000 */
[----:B------:R-:W4:Y:S04]  /*12b0*/  LDCU.64 UR4, c[0x4][0x1a0] ;  /* 0x01003400ff0477ac */ /* 0x000f280008000a00 */
[----:B------:R0:W-:Y:S04]  /*12c0*/  STL.128 [R3+0x20], R24 ;  /* 0x0000201803007387 */ /* 0x0001e80000100c00 */
[----:B------:R0:W-:Y:S01]  /*12d0*/  STL [R3], R33 ;  /* 0x0000002103007387 */ /* 0x0001e20000100800 */
[----:B-1----:R-:W-:-:S02]  /*12e0*/  MOV R7, R2 ;  /* 0x0000000200077202 */ /* 0x002fc40000000f00 */
[----:B----4-:R-:W-:Y:S01]  /*12f0*/  MOV R4, UR4 ;  /* 0x0000000400047c02 */ /* 0x010fe20008000f00 */
[----:B------:R-:W-:Y:S01]  /*1300*/  IMAD.U32 R5, RZ, RZ, UR5 ;  /* 0x00000005ff057e24 */ /* 0x000fe2000f8e00ff */
[----:B---3--:R-:W1:Y:S08]  /*1310*/  F2F.F64.F32 R16, R6 ;  /* 0x0000000600107310 */ /* 0x008e700000201800 */
[----:B--2---:R-:W2:Y:S01]  /*1320*/  F2F.F64.F32 R8, R8 ;  /* 0x0000000800087310 */ /* 0x004ea20000201800 */
[----:B-1----:R1:W-:Y:S04]  /*1330*/  STL.128 [R3+0x10], R16 ;  /* 0x0000101003007387 */ /* 0x0023e80000100c00 */
[----:B--2---:R1:W-:Y:S01]  /*1340*/  STL.64 [R3+0x8], R8 ;  /* 0x0000080803007387 */ /* 0x0043e20000100a00 */
[----:B0-----:R-:W-:-:S07]  /*1350*/  IMAD.MOV.U32 R6, RZ, RZ, R31 ;  /* 0x000000ffff067224 */ /* 0x001fce00078e001f */
[----:B------:R-:W-:-:S07]  /*1360*/  LEPC R20, `(.L_x_1585) ;  /* 0x000000001014794e */ /* 0x000fce0000000000 */
[----:B-1----:R-:W-:Y:S05]  /*1370*/  CALL.ABS.NOINC R10 ;  /* 0x000000000a007343 */ /* 0x002fea0003c00000 */
.L_x_1585:
[----:B------:R-:W-:Y:S05]  /*1380*/  BSYNC B6 ;  /* 0x0000000000067941 */ /* 0x000fea0003800000 */
.L_x_1579:
[----:B------:R-:W0:Y:S02]  /*1390*/  LDC.64 R4, c[0x0][0x390] ;  /* 0x0000e400ff047b82 */ /* 0x000e240000000a00 */
        /* <DEDUP_REMOVED lines=10> */
[----:B------:R0:W-:Y:S02]  /*1440*/  STG.E desc[UR36][R4.64], R34 ;  /* 0x0000002204007986 */ /* 0x0001e4000c101924 */
.L_x_1577:
[----:B------:R-:W-:Y:S05]  /*1450*/  BSYNC B7 ;  /* 0x0000000000077941 */ /* 0x000fea0003800000 */
.L_x_1574:
[----:B------:R-:W1:Y:S01]  /*1460*/  LDCU UR4, c[0x0][0x360] ;  /* 0x00006c00ff0477ac */ /* 0x000e620008000800 */
[----:B------:R-:W1:Y:S01]  /*1470*/  LDC R3, c[0x0][0x370] ;  /* 0x0000dc00ff037b82 */ /* 0x000e620000000800 */
[----:B------:R-:W-:Y:S02]  /*1480*/  IMAD.MOV.U32 R0, RZ, RZ, 0x1 ;  /* 0x00000001ff007424 */ /* 0x000fe400078e00ff */
[----:B-1----:R-:W-:-:S07]  /*1490*/  IMAD R22, R3, UR4, R22 ;  /* 0x0000000403167c24 */ /* 0x002fce000f8e0216 */
.L_x_1572:
[----:B------:R-:W-:Y:S05]  /*14a0*/  BSYNC B8 ;  /* 0x0000000000087941 */ /* 0x000fea0003800000 */
.L_x_1571:
[----:B------:R-:W1:Y:S02]  /*14b0*/  LDCU UR4, c[0x0][0x3a4] ;  /* 0x00007480ff0477ac */ /* 0x000e640008000800 */
[----:B-1----:R-:W-:-:S13]  /*14c0*/  ISETP.GE.AND P0, PT, R22, UR4, PT ;  /* 0x0000000416007c0c */ /* 0x002fda000bf06270 */
[----:B------:R-:W-:Y:S05]  /*14d0*/  @!P0 BRA `(.L_x_1586) ;  /* 0xffffffec00648947 */ /* 0x000fea000383ffff */
[----:B------:R-:W-:Y:S05]  /*14e0*/  EXIT ;  /* 0x000000000000794d */ /* 0x000fea0003800000 */
.L_x_1587:
        /* <DEDUP_REMOVED lines=9> */
.L_x_1607:


//--------------------- .nv.global.init           --------------------------
	.section	.nv.global.init,"aw",@progbits
.nv.global.init:
	.type		$str,@object
	.size		$str,($str$8 - $str)
$str:
        /*0000*/ 	.byte	0x62, 0x6f, 0x74, 0x74, 0x6f, 0x6d, 0x20, 0x25, 0x64, 0x0a, 0x00
	.type		$str$8,@object
	.size		$str$8,($str$5 - $str$8)
$str$8:
        /*000b*/ 	.byte	0x63, 0x6f, 0x75, 0x6e, 0x74, 0x20, 0x25, 0x64, 0x3a, 0x25, 0x64, 0x0a, 0x00
	.type		$str$5,@object
	.size		$str$5,($str$9 - $str$5)
$str$5:
        /*0018*/ 	.byte	0x65, 0x72, 0x72, 0x6f, 0x72, 0x20, 0x62, 0x72, 0x65, 0x61, 0x6b, 0x0a, 0x00
	.type		$str$9,@object
	.size		$str$9,($str$1 - $str$9)
$str$9:
        /*0025*/ 	.byte	0x25, 0x64, 0x20, 0x62, 0x65, 0x66, 0x6f, 0x72, 0x65, 0x3a, 0x20, 0x78, 0x20, 0x25, 0x66, 0x20
        /*0035*/ 	.byte	0x79, 0x20, 0x25, 0x66, 0x0a, 0x00
	.type		$str$1,@object
	.size		$str$1,($str$10 - $str$1)
$str$1:
        /*003b*/ 	.byte	0x6e, 0x65, 0x77, 0x20, 0x62, 0x6f, 0x64, 0x79, 0x20, 0x25, 0x64, 0x20, 0x78, 0x20, 0x25, 0x66
        /*004b*/ 	.byte	0x20, 0x79, 0x20, 0x25, 0x66, 0x0a, 0x00
	.type		$str$10,@object
	.size		$str$10,($str$11 - $str$10)
$str$10:
        /*0052*/ 	.byte	0x25, 0x64, 0x20, 0x61, 0x66, 0x74, 0x65, 0x72, 0x3a, 0x20, 0x78, 0x20, 0x25, 0x66, 0x20, 0x79
        /*0062*/ 	.byte	0x20, 0x25, 0x66, 0x20, 0x63, 0x6f, 0x75, 0x6e, 0x74, 0x20, 0x25, 0x64, 0x0a, 0x00
	.type		$str$11,@object
	.size		$str$11,($str$4 - $str$11)
$str$11:
        /*0070*/ 	.byte	0x48, 0x65, 0x6c, 0x6c, 0x6f, 0x20, 0x66, 0x72, 0x6f, 0x6d, 0x20, 0x62, 0x6c, 0x6f, 0x63, 0x6b
        /*0080*/ 	.byte	0x20, 0x25, 0x64, 0x2c, 0x20, 0x74, 0x68, 0x72, 0x65, 0x61, 0x64, 0x20, 0x25, 0x64, 0x0a, 0x00
	.type		$str$4,@object
	.size		$str$4,($str$2 - $str$4)
$str$4:
        /*0090*/ 	.byte	0x6f, 0x6c, 0x64, 0x20, 0x6e, 0x6f, 0x64, 0x65, 0x20, 0x25, 0x64, 0x20, 0x78, 0x3a, 0x25, 0x66
        /*00a0*/ 	.byte	0x20, 0x79, 0x3a, 0x25, 0x66, 0x20, 0x6e, 0x65, 0x77, 0x20, 0x63, 0x65, 0x6c, 0x6c, 0x3a, 0x25
        /*00b0*/ 	.byte	0x64, 0x0a, 0x00
	.type		$str$2,@object
	.size		$str$2,($str$3 - $str$2)
$str$2:
        /*00b3*/ 	.byte	0x61, 0x64, 0x64, 0x20, 0x74, 0x6f, 0x20, 0x74, 0x72, 0x65, 0x65, 0x20, 0x6e, 0x6f, 0x64, 0x65
        /*00c3*/ 	.byte	0x20, 0x25, 0x64, 0x20, 0x70, 0x6f, 0x73, 0x78, 0x20, 0x25, 0x66, 0x20, 0x70, 0x6f, 0x73, 0x79
        /*00d3*/ 	.byte	0x20, 0x25, 0x66, 0x0a, 0x00
	.type		$str$3,@object
	.size		$str$3,($str$6 - $str$3)
$str$3:
        /*00d8*/ 	.byte	0x65, 0x6d, 0x70, 0x74, 0x79, 0x2c, 0x20, 0x61, 0x64, 0x64, 0x20, 0x25, 0x64, 0x20, 0x74, 0x6f
        /*00e8*/ 	.byte	0x20, 0x25, 0x64, 0x20, 0x70, 0x61, 0x74, 0x68, 0x20, 0x25, 0x64, 0x20, 0x73, 0x75, 0x63, 0x63
        /*00f8*/ 	.byte	0x65, 0x73, 0x73, 0x0a, 0x00
	.type		$str$6,@object
	.size		$str$6,($str$7 - $str$6)
$str$6:
        /*00fd*/ 	.byte	0x6e, 0x65, 0x77, 0x20, 0x63, 0x65, 0x6c, 0x6c, 0x20, 0x25, 0x64, 0x20, 0x78, 0x3a, 0x25, 0x66
        /*010d*/ 	.byte	0x20, 0x79, 0x3a, 0x25, 0x66, 0x20, 0x72, 0x61, 0x64, 0x3a, 0x25, 0x66, 0x20, 0x6f, 0x6c, 0x64
        /*011d*/ 	.byte	0x20, 0x69, 0x64, 0x20, 0x25, 0x64, 0x20, 0x70, 0x61, 0x74, 0x68, 0x20, 0x25, 0x64, 0x20, 0x6e
        /*012d*/ 	.byte	0x65, 0x77, 0x20, 0x69, 0x64, 0x20, 0x25, 0x64, 0x20, 0x70, 0x61, 0x74, 0x68, 0x20, 0x25, 0x64
        /*013d*/ 	.byte	0x0a, 0x00
	.type		$str$7,@object
	.size		$str$7,(.L_52 - $str$7)
$str$7:
        /*013f*/ 	.byte	0x6e, 0x65, 0x77, 0x20, 0x63, 0x65, 0x6c, 0x6c, 0x20, 0x25, 0x64, 0x20, 0x78, 0x3a, 0x25, 0x66
        /*014f*/ 	.byte	0x20, 0x79, 0x3a, 0x25, 0x66, 0x20, 0x72, 0x61, 0x64, 0x3a, 0x25, 0x66, 0x20, 0x6f, 0x6c, 0x64
        /*015f*/ 	.byte	0x20, 0x69, 0x64, 0x20, 0x25, 0x64, 0x20, 0x70, 0x61, 0x74, 0x68, 0x20, 0x25, 0x64, 0x20, 0x6e
        /*016f*/ 	.byte	0x65, 0x77, 0x20, 0x69, 0x64, 0x20, 0x25, 0x64, 0x20, 0x70, 0x61, 0x74, 0x68, 0x20, 0x25, 0x64
        /*017f*/ 	.byte	0x20, 0x62, 0x72, 0x65, 0x61, 0x6b, 0x0a, 0x00
.L_52:


//--------------------- .nv.shared._ZN3cub18CUB_300001_SM_10006detail8for_each13static_kernelINS2_12policy_hub_t12policy_500_tElN6thrust24THRUST_300001_SM_1000_NS8cuda_cub6__fill7functorINS7_10device_ptrIiEEiEEEEvT0_T1_ --------------------------
	.section	.nv.shared._ZN3cub18CUB_300001_SM_10006detail8for_each13static_kernelINS2_12policy_hub_t12policy_500_tElN6thrust24THRUST_300001_SM_1000_NS8cuda_cub6__fill7functorINS7_10device_ptrIiEEiEEEEvT0_T1_,"aw",@nobits
	.sectionflags	@""
	.align	16
	.zero		1024


//--------------------- .nv.shared.reserved.0     --------------------------
	.section	.nv.shared.reserved.0,"aw",@nobits
	.weak		__nv_reservedSMEM_offset_0_alias
	.size		__nv_reservedSMEM_offset_0_alias, 0, 64
	.other		__nv_reservedSMEM_offset_0_alias,@"STO_CUDA_RESERVED_SHARED STV_DEFAULT"
__nv_reservedSMEM_offset_0_alias:
	.zero		0
	.zero		64


//--------------------- .nv.global                --------------------------
	.section	.nv.global,"aw",@nobits
.nv.global:
	.type		_ZN34_INTERNAL_1b9e8c92_4_k_cu_911ebb0c6thrust24THRUST_300001_SM_1000_NS12placeholders2_8E,@object
	.size		_ZN34_INTERNAL_1b9e8c92_4_k_cu_911ebb0c6thrust24THRUST_300001_SM_1000_NS12placeholders2_8E,(_ZN34_INTERNAL_1b9e8c92_4_k_cu_911ebb0c4cuda3std3__436_GLOBAL__N__1b9e8c92_4_k_cu_911ebb0c6ignoreE - _ZN34_INTERNAL_1b9e8c92_4_k_cu_911ebb0c6thrust24THRUST_300001_SM_1000_NS12placeholders2_8E)
_ZN34_INTERNAL_1b9e8c92_4_k_cu_911ebb0c6thrust24THRUST_300001_SM_1000_NS12placeholders2_8E:
	.zero		1
	.type		_ZN34_INTERNAL_1b9e8c92_4_k_cu_911ebb0c4cuda3std3__436_GLOBAL__N__1b9e8c92_4_k_cu_911ebb0c6ignoreE,@object
	.size		_ZN34_INTERNAL_1b9e8c92_4_k_cu_911ebb0c4cuda3std3__436_GLOBAL__N__1b9e8c92_4_k_cu_911ebb0c6ignoreE,(_ZN34_INTERNAL_1b9e8c92_4_k_cu_911ebb0c4cuda3std6ranges3__45__cpo4dataE - _ZN34_INTERNAL_1b9e8c92_4_k_cu_911ebb0c4cuda3std3__436_GLOBAL__N__1b9e8c92_4_k_cu_911ebb0c6ignoreE)
_ZN34_INTERNAL_1b9e8c92_4_k_cu_911ebb0c4cuda3std3__436_GLOBAL__N__1b9e8c92_4_k_cu_911ebb0c6ignoreE:
	.zero		1
	.type		_ZN34_INTERNAL_1b9e8c92_4_k_cu_911ebb0c4cuda3std6ranges3__45__cpo4dataE,@object
	.size		_ZN34_INTERNAL_1b9e8c92_4_k_cu_911ebb0c4cuda3std6ranges3__45__cpo4dataE,(_ZN34_INTERNAL_1b9e8c92_4_k_cu_911ebb0c6thrust24THRUST_300001_SM_1000_NS6system3cpp3parE - _ZN34_INTERNAL_1b9e8c92_4_k_cu_911ebb0c4cuda3std6ranges3__45__cpo4dataE)
_ZN34_INTERNAL_1b9e8c92_4_k_cu_911ebb0c4cuda3std6ranges3__45__cpo4dataE:
	.zero		1
	.type		_ZN34_INTERNAL_1b9e8c92_4_k_cu_911ebb0c6thrust24THRUST_300001_SM_1000_NS6system3cpp3parE,@object
	.size		_ZN34_INTERNAL_1b9e8c92_4_k_cu_911ebb0c6thrust24THRUST_300001_SM_1000_NS6system3cpp3parE,(_ZN34_INTERNAL_1b9e8c92_4_k_cu_911ebb0c4cuda3std3__45__cpo5beginE - _ZN34_INTERNAL_1b9e8c92_4_k_cu_911ebb0c6thrust24THRUST_300001_SM_1000_NS6system3cpp3parE)
_ZN34_INTERNAL_1b9e8c92_4_k_cu_911ebb0c6thrust24THRUST_300001_SM_1000_NS6system3cpp3parE:
	.zero		1
	.type		_ZN34_INTERNAL_1b9e8c92_4_k_cu_911ebb0c4cuda3std3__45__cpo5beginE,@object
	.size		_ZN34_INTERNAL_1b9e8c92_4_k_cu_911ebb0c4cuda3std3__45__cpo5beginE,(_ZN34_INTERNAL_1b9e8c92_4_k_cu_911ebb0c4cuda3std6ranges3__45__cpo5beginE - _ZN34_INTERNAL_1b9e8c92_4_k_cu_911ebb0c4cuda3std3__45__cpo5beginE)
_ZN34_INTERNAL_1b9e8c92_4_k_cu_911ebb0c4cuda3std3__45__cpo5beginE:
	.zero		1
	.type		_ZN34_INTERNAL_1b9e8c92_4_k_cu_911ebb0c4cuda3std6ranges3__45__cpo5beginE,@object
	.size		_ZN34_INTERNAL_1b9e8c92_4_k_cu_911ebb0c4cuda3std6ranges3__45__cpo5beginE,(_ZN34_INTERNAL_1b9e8c92_4_k_cu_911ebb0c6thrust24THRUST_300001_SM_1000_NS6deviceE - _ZN34_INTERNAL_1b9e8c92_4_k_cu_911ebb0c4cuda3std6ranges3__45__cpo5beginE)
_ZN34_INTERNAL_1b9e8c92_4_k_cu_911ebb0c4cuda3std6ranges3__45__cpo5beginE:
	.zero		1
	.type		_ZN34_INTERNAL_1b9e8c92_4_k_cu_911ebb0c6thrust24THRUST_300001_SM_1000_NS6deviceE,@object
	.size		_ZN34_INTERNAL_1b9e8c92_4_k_cu_911ebb0c6thrust24THRUST_300001_SM_1000_NS6deviceE,(_ZN34_INTERNAL_1b9e8c92_4_k_cu_911ebb0c4cuda3std3__47nulloptE - _ZN34_INTERNAL_1b9e8c92_4_k_cu_911ebb0c6thrust24THRUST_300001_SM_1000_NS6deviceE)
_ZN34_INTERNAL_1b9e8c92_4_k_cu_911ebb0c6thrust24THRUST_300001_SM_1000_NS6deviceE:
	.zero		1
	.type		_ZN34_INTERNAL_1b9e8c92_4_k_cu_911ebb0c4cuda3std3__47nulloptE,@object
	.size		_ZN34_INTERNAL_1b9e8c92_4_k_cu_911ebb0c4cuda3std3__47nulloptE,(_ZN34_INTERNAL_1b9e8c92_4_k_cu_911ebb0c4cuda3std6ranges3__45__cpo8distanceE - _ZN34_INTERNAL_1b9e8c92_4_k_cu_911ebb0c4cuda3std3__47nulloptE)
_ZN34_INTERNAL_1b9e8c92_4_k_cu_911ebb0c4cuda3std3__47nulloptE:
	.zero		1
	.type		_ZN34_INTERNAL_1b9e8c92_4_k_cu_911ebb0c4cuda3std6ranges3__45__cpo8distanceE,@object
	.size		_ZN34_INTERNAL_1b9e8c92_4_k_cu_911ebb0c4cuda3std6ranges3__45__cpo8distanceE,(_ZN34_INTERNAL_1b9e8c92_4_k_cu_911ebb0c6thrust24THRUST_300001_SM_1000_NS12placeholders2_4E - _ZN34_INTERNAL_1b9e8c92_4_k_cu_911ebb0c4cuda3std6ranges3__45__cpo8distanceE)
_ZN34_INTERNAL_1b9e8c92_4_k_cu_911ebb0c4cuda3std6ranges3__45__cpo8distanceE:
	.zero		1
	.type		_ZN34_INTERNAL_1b9e8c92_4_k_cu_911ebb0c6thrust24THRUST_300001_SM_1000_NS12placeholders2_4E,@object
	.size		_ZN34_INTERNAL_1b9e8c92_4_k_cu_911ebb0c6thrust24THRUST_300001_SM_1000_NS12placeholders2_4E,(_ZN34_INTERNAL_1b9e8c92_4_k_cu_911ebb0c4cuda3std3__45__cpo6rbeginE - _ZN34_INTERNAL_1b9e8c92_4_k_cu_911ebb0c6thrust24THRUST_300001_SM_1000_NS12placeholders2_4E)
_ZN34_INTERNAL_1b9e8c92_4_k_cu_911ebb0c6thrust24THRUST_300001_SM_1000_NS12placeholders2_4E:
	.zero		1
	.type		_ZN34_INTERNAL_1b9e8c92_4_k_cu_911ebb0c4cuda3std3__45__cpo6rbeginE,@object
	.size		_ZN34_INTERNAL_1b9e8c92_4_k_cu_911ebb0c4cuda3std3__45__cpo6rbeginE,(_ZN34_INTERNAL_1b9e8c92_4_k_cu_911ebb0c4cuda3std6ranges3__45__cpo7advanceE - _ZN34_INTERNAL_1b9e8c92_4_k_cu_911ebb0c4cuda3std3__45__cpo6rbeginE)
_ZN34_INTERNAL_1b9e8c92_4_k_cu_911ebb0c4cuda3std3__45__cpo6rbeginE:
	.zero		1
	.type		_ZN34_INTERNAL_1b9e8c92_4_k_cu_911ebb0c4cuda3std6ranges3__45__cpo7advanceE,@object
	.size		_ZN34_INTERNAL_1b9e8c92_4_k_cu_911ebb0c4cuda3std6ranges3__45__cpo7advanceE,(_ZN34_INTERNAL_1b9e8c92_4_k_cu_911ebb0c6thrust24THRUST_300001_SM_1000_NS12placeholders3_10E - _ZN34_INTERNAL_1b9e8c92_4_k_cu_911ebb0c4cuda3std6ranges3__45__cpo7advanceE)
_ZN34_INTERNAL_1b9e8c92_4_k_cu_911ebb0c4cuda3std6ranges3__45__cpo7advanceE:
	.zero		1
	.type		_ZN34_INTERNAL_1b9e8c92_4_k_cu_911ebb0c6thrust24THRUST_300001_SM_1000_NS12placeholders3_10E,@object
	.size		_ZN34_INTERNAL_1b9e8c92_4_k_cu_911ebb0c6thrust24THRUST_300001_SM_1000_NS12placeholders3_10E,(_ZN34_INTERNAL_1b9e8c92_4_k_cu_911ebb0c4cuda3std3__48in_placeE - _ZN34_INTERNAL_1b9e8c92_4_k_cu_911ebb0c6thrust24THRUST_300001_SM_1000_NS12placeholders3_10E)
_ZN34_INTERNAL_1b9e8c92_4_k_cu_911ebb0c6thrust24THRUST_300001_SM_1000_NS12placeholders3_10E:
	.zero		1
	.type		_ZN34_INTERNAL_1b9e8c92_4_k_cu_911ebb0c4cuda3std3__48in_placeE,@object
	.size		_ZN34_INTERNAL_1b9e8c92_4_k_cu_911ebb0c4cuda3std3__48in_placeE,(_ZN34_INTERNAL_1b9e8c92_4_k_cu_911ebb0c4cuda3std6ranges3__45__cpo4sizeE - _ZN34_INTERNAL_1b9e8c92_4_k_cu_911ebb0c4cuda3std3__48in_placeE)
_ZN34_INTERNAL_1b9e8c92_4_k_cu_911ebb0c4cuda3std3__48in_placeE:
	.zero		1
	.type		_ZN34_INTERNAL_1b9e8c92_4_k_cu_911ebb0c4cuda3std6ranges3__45__cpo4sizeE,@object
	.size		_ZN34_INTERNAL_1b9e8c92_4_k_cu_911ebb0c4cuda3std6ranges3__45__cpo4sizeE,(_ZN34_INTERNAL_1b9e8c92_4_k_cu_911ebb0c6thrust24THRUST_300001_SM_1000_NS12placeholders2_2E - _ZN34_INTERNAL_1b9e8c92_4_k_cu_911ebb0c4cuda3std6ranges3__45__cpo4sizeE)
_ZN34_INTERNAL_1b9e8c92_4_k_cu_911ebb0c4cuda3std6ranges3__45__cpo4sizeE:
	.zero		1
	.type		_ZN34_INTERNAL_1b9e8c92_4_k_cu_911ebb0c6thrust24THRUST_300001_SM_1000_NS12placeholders2_2E,@object
	.size		_ZN34_INTERNAL_1b9e8c92_4_k_cu_911ebb0c6thrust24THRUST_300001_SM_1000_NS12placeholders2_2E,(_ZN34_INTERNAL_1b9e8c92_4_k_cu_911ebb0c4cuda3std3__45__cpo6cbeginE - _ZN34_INTERNAL_1b9e8c92_4_k_cu_911ebb0c6thrust24THRUST_300001_SM_1000_NS12placeholders2_2E)
_ZN34_INTERNAL_1b9e8c92_4_k_cu_911ebb0c6thrust24THRUST_300001_SM_1000_NS12placeholders2_2E:
	.zero		1
	.type		_ZN34_INTERNAL_1b9e8c92_4_k_cu_911ebb0c4cuda3std3__45__cpo6cbeginE,@object
	.size		_ZN34_INTERNAL_1b9e8c92_4_k_cu_911ebb0c4cuda3std3__45__cpo6cbeginE,(_ZN34_INTERNAL_1b9e8c92_4_k_cu_911ebb0c4cuda3std6ranges3__45__cpo6cbeginE - _ZN34_INTERNAL_1b9e8c92_4_k_cu_911ebb0c4cuda3std3__45__cpo6cbeginE)
_ZN34_INTERNAL_1b9e8c92_4_k_cu_911ebb0c4cuda3std3__45__cpo6cbeginE:
	.zero		1
	.type		_ZN34_INTERNAL_1b9e8c92_4_k_cu_911ebb0c4cuda3std6ranges3__45__cpo6cbeginE,@object
	.size		_ZN34_INTERNAL_1b9e8c92_4_k_cu_911ebb0c4cuda3std6ranges3__45__cpo6cbeginE,(_ZN34_INTERNAL_1b9e8c92_4_k_cu_911ebb0c6thrust24THRUST_300001_SM_1000_NS12placeholders2_6E - _ZN34_INTERNAL_1b9e8c92_4_k_cu_911ebb0c4cuda3std6ranges3__45__cpo6cbeginE)
_ZN34_INTERNAL_1b9e8c92_4_k_cu_911ebb0c4cuda3std6ranges3__45__cpo6cbeginE:
	.zero		1
	.type		_ZN34_INTERNAL_1b9e8c92_4_k_cu_911ebb0c6thrust24THRUST_300001_SM_1000_NS12placeholders2_6E,@object
	.size		_ZN34_INTERNAL_1b9e8c92_4_k_cu_911ebb0c6thrust24THRUST_300001_SM_1000_NS12placeholders2_6E,(_ZN34_INTERNAL_1b9e8c92_4_k_cu_911ebb0c4cuda3std3__45__cpo7crbeginE - _ZN34_INTERNAL_1b9e8c92_4_k_cu_911ebb0c6thrust24THRUST_300001_SM_1000_NS12placeholders2_6E)
_ZN34_INTERNAL_1b9e8c92_4_k_cu_911ebb0c6thrust24THRUST_300001_SM_1000_NS12placeholders2_6E:
	.zero		1
	.type		_ZN34_INTERNAL_1b9e8c92_4_k_cu_911ebb0c4cuda3std3__45__cpo7crbeginE,@object
	.size		_ZN34_INTERNAL_1b9e8c92_4_k_cu_911ebb0c4cuda3std3__45__cpo7crbeginE,(_ZN34_INTERNAL_1b9e8c92_4_k_cu_911ebb0c4cuda3std6ranges3__45__cpo4nextE - _ZN34_INTERNAL_1b9e8c92_4_k_cu_911ebb0c4cuda3std3__45__cpo7crbeginE)
_ZN34_INTERNAL_1b9e8c92_4_k_cu_911ebb0c4cuda3std3__45__cpo7crbeginE:
	.zero		1
	.type		_ZN34_INTERNAL_1b9e8c92_4_k_cu_911ebb0c4cuda3std6ranges3__45__cpo4nextE,@object
	.size		_ZN34_INTERNAL_1b9e8c92_4_k_cu_911ebb0c4cuda3std6ranges3__45__cpo4nextE,(_ZN34_INTERNAL_1b9e8c92_4_k_cu_911ebb0c4cuda3std6ranges3__45__cpo4swapE - _ZN34_INTERNAL_1b9e8c92_4_k_cu_911ebb0c4cuda3std6ranges3__45__cpo4nextE)
_ZN34_INTERNAL_1b9e8c92_4_k_cu_911ebb0c4cuda3std6ranges3__45__cpo4nextE:
	.zero		1
	.type		_ZN34_INTERNAL_1b9e8c92_4_k_cu_911ebb0c4cuda3std6ranges3__45__cpo4swapE,@object
	.size		_ZN34_INTERNAL_1b9e8c92_4_k_cu_911ebb0c4cuda3std6ranges3__45__cpo4swapE,(_ZN34_INTERNAL_1b9e8c92_4_k_cu_911ebb0c6thrust24THRUST_300001_SM_1000_NS8cuda_cub10par_nosyncE - _ZN34_INTERNAL_1b9e8c92_4_k_cu_911ebb0c4cuda3std6ranges3__45__cpo4swapE)
_ZN34_INTERNAL_1b9e8c92_4_k_cu_911ebb0c4cuda3std6ranges3__45__cpo4swapE:
	.zero		1
	.type		_ZN34_INTERNAL_1b9e8c92_4_k_cu_911ebb0c6thrust24THRUST_300001_SM_1000_NS8cuda_cub10par_nosyncE,@object
	.size		_ZN34_INTERNAL_1b9e8c92_4_k_cu_911ebb0c6thrust24THRUST_300001_SM_1000_NS8cuda_cub10par_nosyncE,(_ZN34_INTERNAL_1b9e8c92_4_k_cu_911ebb0c6thrust24THRUST_300001_SM_1000_NS3seqE - _ZN34_INTERNAL_1b9e8c92_4_k_cu_911ebb0c6thrust24THRUST_300001_SM_1000_NS8cuda_cub10par_nosyncE)
_ZN34_INTERNAL_1b9e8c92_4_k_cu_911ebb0c6thrust24THRUST_300001_SM_1000_NS8cuda_cub10par_nosyncE:
	.zero		1
	.type		_ZN34_INTERNAL_1b9e8c92_4_k_cu_911ebb0c6thrust24THRUST_300001_SM_1000_NS3seqE,@object
	.size		_ZN34_INTERNAL_1b9e8c92_4_k_cu_911ebb0c6thrust24THRUST_300001_SM_1000_NS3seqE,(_ZN34_INTERNAL_1b9e8c92_4_k_cu_911ebb0c4cuda3std3__420unreachable_sentinelE - _ZN34_INTERNAL_1b9e8c92_4_k_cu_911ebb0c6thrust24THRUST_300001_SM_1000_NS3seqE)
_ZN34_INTERNAL_1b9e8c92_4_k_cu_911ebb0c6thrust24THRUST_300001_SM_1000_NS3seqE:
	.zero		1
	.type		_ZN34_INTERNAL_1b9e8c92_4_k_cu_911ebb0c4cuda3std3__420unreachable_sentinelE,@object
	.size		_ZN34_INTERNAL_1b9e8c92_4_k_cu_911ebb0c4cuda3std3__420unreachable_sentinelE,(_ZN34_INTERNAL_1b9e8c92_4_k_cu_911ebb0c4cuda3std6ranges3__45__cpo5ssizeE - _ZN34_INTERNAL_1b9e8c92_4_k_cu_911ebb0c4cuda3std3__420unreachable_sentinelE)
_ZN34_INTERNAL_1b9e8c92_4_k_cu_911ebb0c4cuda3std3__420unreachable_sentinelE:
	.zero		1
	.type		_ZN34_INTERNAL_1b9e8c92_4_k_cu_911ebb0c4cuda3std6ranges3__45__cpo5ssizeE,@object
	.size		_ZN34_INTERNAL_1b9e8c92_4_k_cu_911ebb0c4cuda3std6ranges3__45__cpo5ssizeE,(_ZN34_INTERNAL_1b9e8c92_4_k_cu_911ebb0c6thrust24THRUST_300001_SM_1000_NS12placeholders2_3E - _ZN34_INTERNAL_1b9e8c92_4_k_cu_911ebb0c4cuda3std6ranges3__45__cpo5ssizeE)
_ZN34_INTERNAL_1b9e8c92_4_k_cu_911ebb0c4cuda3std6ranges3__45__cpo5ssizeE:
	.zero		1
	.type		_ZN34_INTERNAL_1b9e8c92_4_k_cu_911ebb0c6thrust24THRUST_300001_SM_1000_NS12placeholders2_3E,@object
	.size		_ZN34_INTERNAL_1b9e8c92_4_k_cu_911ebb0c6thrust24THRUST_300001_SM_1000_NS12placeholders2_3E,(_ZN34_INTERNAL_1b9e8c92_4_k_cu_911ebb0c4cuda3std3__45__cpo4cendE - _ZN34_INTERNAL_1b9e8c92_4_k_cu_911ebb0c6thrust24THRUST_300001_SM_1000_NS12placeholders2_3E)
_ZN34_INTERNAL_1b9e8c92_4_k_cu_911ebb0c6thrust24THRUST_300001_SM_1000_NS12placeholders2_3E:
	.zero		1
	.type		_ZN34_INTERNAL_1b9e8c92_4_k_cu_911ebb0c4cuda3std3__45__cpo4cendE,@object
	.size		_ZN34_INTERNAL_1b9e8c92_4_k_cu_911ebb0c4cuda3std3__45__cpo4cendE,(_ZN34_INTERNAL_1b9e8c92_4_k_cu_911ebb0c4cuda3std6ranges3__45__cpo4cendE - _ZN34_INTERNAL_1b9e8c92_4_k_cu_911ebb0c4cuda3std3__45__cpo4cendE)
_ZN34_INTERNAL_1b9e8c92_4_k_cu_911ebb0c4cuda3std3__45__cpo4cendE:
	.zero		1
	.type		_ZN34_INTERNAL_1b9e8c92_4_k_cu_911ebb0c4cuda3std6ranges3__45__cpo4cendE,@object
	.size		_ZN34_INTERNAL_1b9e8c92_4_k_cu_911ebb0c4cuda3std6ranges3__45__cpo4cendE,(_ZN34_INTERNAL_1b9e8c92_4_k_cu_911ebb0c6thrust24THRUST_300001_SM_1000_NS12placeholders2_7E - _ZN34_INTERNAL_1b9e8c92_4_k_cu_911ebb0c4cuda3std6ranges3__45__cpo4cendE)
_ZN34_INTERNAL_1b9e8c92_4_k_cu_911ebb0c4cuda3std6ranges3__45__cpo4cendE:
	.zero		1
	.type		_ZN34_INTERNAL_1b9e8c92_4_k_cu_911ebb0c6thrust24THRUST_300001_SM_1000_NS12placeholders2_7E,@object
	.size		_ZN34_INTERNAL_1b9e8c92_4_k_cu_911ebb0c6thrust24THRUST_300001_SM_1000_NS12placeholders2_7E,(_ZN34_INTERNAL_1b9e8c92_4_k_cu_911ebb0c4cuda3std3__45__cpo5crendE - _ZN34_INTERNAL_1b9e8c92_4_k_cu_911ebb0c6thrust24THRUST_300001_SM_1000_NS12placeholders2_7E)
_ZN34_INTERNAL_1b9e8c92_4_k_cu_911ebb0c6thrust24THRUST_300001_SM_1000_NS12placeholders2_7E:
	.zero		1
	.type		_ZN34_INTERNAL_1b9e8c92_4_k_cu_911ebb0c4cuda3std3__45__cpo5crendE,@object
	.size		_ZN34_INTERNAL_1b9e8c92_4_k_cu_911ebb0c4cuda3std3__45__cpo5crendE,(_ZN34_INTERNAL_1b9e8c92_4_k_cu_911ebb0c4cuda3std6ranges3__45__cpo4prevE - _ZN34_INTERNAL_1b9e8c92_4_k_cu_911ebb0c4cuda3std3__45__cpo5crendE)
_ZN34_INTERNAL_1b9e8c92_4_k_cu_911ebb0c4cuda3std3__45__cpo5crendE:
	.zero		1
	.type		_ZN34_INTERNAL_1b9e8c92_4_k_cu_911ebb0c4cuda3std6ranges3__45__cpo4prevE,@object
	.size		_ZN34_INTERNAL_1b9e8c92_4_k_cu_911ebb0c4cuda3std6ranges3__45__cpo4prevE,(_ZN34_INTERNAL_1b9e8c92_4_k_cu_911ebb0c4cuda3std6ranges3__45__cpo9iter_moveE - _ZN34_INTERNAL_1b9e8c92_4_k_cu_911ebb0c4cuda3std6ranges3__45__cpo4prevE)
_ZN34_INTERNAL_1b9e8c92_4_k_cu_911ebb0c4cuda3std6ranges3__45__cpo4prevE:
	.zero		1
	.type		_ZN34_INTERNAL_1b9e8c92_4_k_cu_911ebb0c4cuda3std6ranges3__45__cpo9iter_moveE,@object
	.size		_ZN34_INTERNAL_1b9e8c92_4_k_cu_911ebb0c4cuda3std6ranges3__45__cpo9iter_moveE,(_ZN34_INTERNAL_1b9e8c92_4_k_cu_911ebb0c6thrust24THRUST_300001_SM_1000_NS6system6detail10sequential3seqE - _ZN34_INTERNAL_1b9e8c92_4_k_cu_911ebb0c4cuda3std6ranges3__45__cpo9iter_moveE)
_ZN34_INTERNAL_1b9e8c92_4_k_cu_911ebb0c4cuda3std6ranges3__45__cpo9iter_moveE:
	.zero		1
	.type		_ZN34_INTERNAL_1b9e8c92_4_k_cu_911ebb0c6thrust24THRUST_300001_SM_1000_NS6system6detail10sequential3seqE,@object
	.size		_ZN34_INTERNAL_1b9e8c92_4_k_cu_911ebb0c6thrust24THRUST_300001_SM_1000_NS6system6detail10sequential3seqE,(_ZN34_INTERNAL_1b9e8c92_4_k_cu_911ebb0c6thrust24THRUST_300001_SM_1000_NS12placeholders2_9E - _ZN34_INTERNAL_1b9e8c92_4_k_cu_911ebb0c6thrust24THRUST_300001_SM_1000_NS6system6detail10sequential3seqE)
_ZN34_INTERNAL_1b9e8c92_4_k_cu_911ebb0c6thrust24THRUST_300001_SM_1000_NS6system6detail10sequential3seqE:
	.zero		1
	.type		_ZN34_INTERNAL_1b9e8c92_4_k_cu_911ebb0c6thrust24THRUST_300001_SM_1000_NS12placeholders2_9E,@object
	.size		_ZN34_INTERNAL_1b9e8c92_4_k_cu_911ebb0c6thrust24THRUST_300001_SM_1000_NS12placeholders2_9E,(_ZN34_INTERNAL_1b9e8c92_4_k_cu_911ebb0c4cuda3std3__419piecewise_constructE - _ZN34_INTERNAL_1b9e8c92_4_k_cu_911ebb0c6thrust24THRUST_300001_SM_1000_NS12placeholders2_9E)
_ZN34_INTERNAL_1b9e8c92_4_k_cu_911ebb0c6thrust24THRUST_300001_SM_1000_NS12placeholders2_9E:
	.zero		1
	.type		_ZN34_INTERNAL_1b9e8c92_4_k_cu_911ebb0c4cuda3std3__419piecewise_constructE,@object
	.size		_ZN34_INTERNAL_1b9e8c92_4_k_cu_911ebb0c4cuda3std3__419piecewise_constructE,(_ZN34_INTERNAL_1b9e8c92_4_k_cu_911ebb0c4cuda3std6ranges3__45__cpo5cdataE - _ZN34_INTERNAL_1b9e8c92_4_k_cu_911ebb0c4cuda3std3__419piecewise_constructE)
_ZN34_INTERNAL_1b9e8c92_4_k_cu_911ebb0c4cuda3std3__419piecewise_constructE:
	.zero		1
	.type		_ZN34_INTERNAL_1b9e8c92_4_k_cu_911ebb0c4cuda3std6ranges3__45__cpo5cdataE,@object
	.size		_ZN34_INTERNAL_1b9e8c92_4_k_cu_911ebb0c4cuda3std6ranges3__45__cpo5cdataE,(_ZN34_INTERNAL_1b9e8c92_4_k_cu_911ebb0c6thrust24THRUST_300001_SM_1000_NS12placeholders2_1E - _ZN34_INTERNAL_1b9e8c92_4_k_cu_911ebb0c4cuda3std6ranges3__45__cpo5cdataE)
_ZN34_INTERNAL_1b9e8c92_4_k_cu_911ebb0c4cuda3std6ranges3__45__cpo5cdataE:
	.zero		1
	.type		_ZN34_INTERNAL_1b9e8c92_4_k_cu_911ebb0c6thrust24THRUST_300001_SM_1000_NS12placeholders2_1E,@object
	.size		_ZN34_INTERNAL_1b9e8c92_4_k_cu_911ebb0c6thrust24THRUST_300001_SM_1000_NS12placeholders2_1E,(_ZN34_INTERNAL_1b9e8c92_4_k_cu_911ebb0c4cuda3std3__45__cpo3endE - _ZN34_INTERNAL_1b9e8c92_4_k_cu_911ebb0c6thrust24THRUST_300001_SM_1000_NS12placeholders2_1E)
_ZN34_INTERNAL_1b9e8c92_4_k_cu_911ebb0c6thrust24THRUST_300001_SM_1000_NS12placeholders2_1E:
	.zero		1
	.type		_ZN34_INTERNAL_1b9e8c92_4_k_cu_911ebb0c4cuda3std3__45__cpo3endE,@object
	.size		_ZN34_INTERNAL_1b9e8c92_4_k_cu_911ebb0c4cuda3std3__45__cpo3endE,(_ZN34_INTERNAL_1b9e8c92_4_k_cu_911ebb0c4cuda3std6ranges3__45__cpo3endE - _ZN34_INTERNAL_1b9e8c92_4_k_cu_911ebb0c4cuda3std3__45__cpo3endE)
_ZN34_INTERNAL_1b9e8c92_4_k_cu_911ebb0c4cuda3std3__45__cpo3endE:
	.zero		1
	.type		_ZN34_INTERNAL_1b9e8c92_4_k_cu_911ebb0c4cuda3std6ranges3__45__cpo3endE,@object
	.size		_ZN34_INTERNAL_1b9e8c92_4_k_cu_911ebb0c4cuda3std6ranges3__45__cpo3endE,(_ZN34_INTERNAL_1b9e8c92_4_k_cu_911ebb0c6thrust24THRUST_300001_SM_1000_NS12placeholders2_5E - _ZN34_INTERNAL_1b9e8c92_4_k_cu_911ebb0c4cuda3std6ranges3__45__cpo3endE)
_ZN34_INTERNAL_1b9e8c92_4_k_cu_911ebb0c4cuda3std6ranges3__45__cpo3endE:
	.zero		1
	.type		_ZN34_INTERNAL_1b9e8c92_4_k_cu_911ebb0c6thrust24THRUST_300001_SM_1000_NS12placeholders2_5E,@object
	.size		_ZN34_INTERNAL_1b9e8c92_4_k_cu_911ebb0c6thrust24THRUST_300001_SM_1000_NS12placeholders2_5E,(_ZN34_INTERNAL_1b9e8c92_4_k_cu_911ebb0c4cuda3std3__45__cpo4rendE - _ZN34_INTERNAL_1b9e8c92_4_k_cu_911ebb0c6thrust24THRUST_300001_SM_1000_NS12placeholders2_5E)
_ZN34_INTERNAL_1b9e8c92_4_k_cu_911ebb0c6thrust24THRUST_300001_SM_1000_NS12placeholders2_5E:
	.zero		1
	.type		_ZN34_INTERNAL_1b9e8c92_4_k_cu_911ebb0c4cuda3std3__45__cpo4rendE,@object
	.size		_ZN34_INTERNAL_1b9e8c92_4_k_cu_911ebb0c4cuda3std3__45__cpo4rendE,(_ZN34_INTERNAL_1b9e8c92_4_k_cu_911ebb0c4cuda3std6ranges3__45__cpo9iter_swapE - _ZN34_INTERNAL_1b9e8c92_4_k_cu_911ebb0c4cuda3std3__45__cpo4rendE)
_ZN34_INTERNAL_1b9e8c92_4_k_cu_911ebb0c4cuda3std3__45__cpo4rendE:
	.zero		1
	.type		_ZN34_INTERNAL_1b9e8c92_4_k_cu_911ebb0c4cuda3std6ranges3__45__cpo9iter_swapE,@object
	.size		_ZN34_INTERNAL_1b9e8c92_4_k_cu_911ebb0c4cuda3std6ranges3__45__cpo9iter_swapE,(_ZN34_INTERNAL_1b9e8c92_4_k_cu_911ebb0c4cuda3std3__48unexpectE - _ZN34_INTERNAL_1b9e8c92_4_k_cu_911ebb0c4cuda3std6ranges3__45__cpo9iter_swapE)
_ZN34_INTERNAL_1b9e8c92_4_k_cu_911ebb0c4cuda3std6ranges3__45__cpo9iter_swapE:
	.zero		1
	.type		_ZN34_INTERNAL_1b9e8c92_4_k_cu_911ebb0c4cuda3std3__48unexpectE,@object
	.size		_ZN34_INTERNAL_1b9e8c92_4_k_cu_911ebb0c4cuda3std3__48unexpectE,(_ZN34_INTERNAL_1b9e8c92_4_k_cu_911ebb0c6thrust24THRUST_300001_SM_1000_NS8cuda_cub3parE - _ZN34_INTERNAL_1b9e8c92_4_k_cu_911ebb0c4cuda3std3__48unexpectE)
_ZN34_INTERNAL_1b9e8c92_4_k_cu_911ebb0c4cuda3std3__48unexpectE:
	.zero		1
	.type		_ZN34_INTERNAL_1b9e8c92_4_k_cu_911ebb0c6thrust24THRUST_300001_SM_1000_NS8cuda_cub3parE,@object
	.size		_ZN34_INTERNAL_1b9e8c92_4_k_cu_911ebb0c6thrust24THRUST_300001_SM_1000_NS8cuda_cub3parE,(.L_29 - _ZN34_INTERNAL_1b9e8c92_4_k_cu_911ebb0c6thrust24THRUST_300001_SM_1000_NS8cuda_cub3parE)
_ZN34_INTERNAL_1b9e8c92_4_k_cu_911ebb0c6thrust24THRUST_300001_SM_1000_NS8cuda_cub3parE:
	.zero		1
.L_29:


//--------------------- .nv.shared._ZN3cub18CUB_300001_SM_10006detail11EmptyKernelIvEEvv --------------------------
	.section	.nv.shared._ZN3cub18CUB_300001_SM_10006detail11EmptyKernelIvEEvv,"aw",@nobits
	.sectionflags	@""
	.align	16
	.zero		1024


//--------------------- .nv.shared._ZN6thrust24THRUST_300001_SM_1000_NS8cuda_cub4core6detail13_kernel_agentINS1_8__reduce11ReduceAgentIPN4cuda3std3__45tupleIJflEEESC_SB_lNS1_9__extrema9arg_max_fIflNS9_4lessIfEEEEEEJSC_SC_iSH_EEEvDpT0_ --------------------------
	.section	.nv.shared._ZN6thrust24THRUST_300001_SM_1000_NS8cuda_cub4core6detail13_kernel_agentINS1_8__reduce11ReduceAgentIPN4cuda3std3__45tupleIJflEEESC_SB_lNS1_9__extrema9arg_max_fIflNS9_4lessIfEEEEEEJSC_SC_iSH_EEEvDpT0_,"aw",@nobits
	.sectionflags	@""
	.align	16
	.zero		1024


//--------------------- .nv.shared._ZN6thrust24THRUST_300001_SM_1000_NS8cuda_cub4core6detail13_kernel_agentINS1_8__reduce11ReduceAgentINS0_12zip_iteratorIN4cuda3std3__45tupleIJNS0_10device_ptrIfEENS0_17counting_iteratorIlNS0_11use_defaultESF_SF_EEEEEEEPNSB_IJflEEESJ_lNS1_9__extrema9arg_max_fIflNSA_4lessIfEEEEEEJSI_SK_lN3cub18CUB_300001_SM_100013GridEvenShareIlEENSS_9GridQueueIyEESP_EEEvDpT0_ --------------------------
	.section	.nv.shared._ZN6thrust24THRUST_300001_SM_1000_NS8cuda_cub4core6detail13_kernel_agentINS1_8__reduce11ReduceAgentINS0_12zip_iteratorIN4cuda3std3__45tupleIJNS0_10device_ptrIfEENS0_17counting_iteratorIlNS0_11use_defaultESF_SF_EEEEEEEPNSB_IJflEEESJ_lNS1_9__extrema9arg_max_fIflNSA_4lessIfEEEEEEJSI_SK_lN3cub18CUB_300001_SM_100013GridEvenShareIlEENSS_9GridQueueIyEESP_EEEvDpT0_,"aw",@nobits
	.sectionflags	@""
	.align	16
	.zero		1024


//--------------------- .nv.shared._ZN6thrust24THRUST_300001_SM_1000_NS8cuda_cub4core6detail13_kernel_agentINS1_8__reduce11ReduceAgentINS0_12zip_iteratorIN4cuda3std3__45tupleIJNS0_10device_ptrIfEENS0_17counting_iteratorIlNS0_11use_defaultESF_SF_EEEEEEEPNSB_IJflEEESJ_lNS1_9__extrema9arg_max_fIflNSA_4lessIfEEEEEEJSI_SK_lSP_EEEvDpT0_ --------------------------
	.section	.nv.shared._ZN6thrust24THRUST_300001_SM_1000_NS8cuda_cub4core6detail13_kernel_agentINS1_8__reduce11ReduceAgentINS0_12zip_iteratorIN4cuda3std3__45tupleIJNS0_10device_ptrIfEENS0_17counting_iteratorIlNS0_11use_defaultESF_SF_EEEEEEEPNSB_IJflEEESJ_lNS1_9__extrema9arg_max_fIflNSA_4lessIfEEEEEEJSI_SK_lSP_EEEvDpT0_,"aw",@nobits
	.sectionflags	@""
	.align	16
	.zero		1024


//--------------------- .nv.shared._ZN6thrust24THRUST_300001_SM_1000_NS8cuda_cub4core6detail13_kernel_agentINS1_8__reduce11ReduceAgentIPN4cuda3std3__45tupleIJflEEESC_SB_iNS1_9__extrema9arg_max_fIflNS9_4lessIfEEEEEEJSC_SC_iSH_EEEvDpT0_ --------------------------
	.section	.nv.shared._ZN6thrust24THRUST_300001_SM_1000_NS8cuda_cub4core6detail13_kernel_agentINS1_8__reduce11ReduceAgentIPN4cuda3std3__45tupleIJflEEESC_SB_iNS1_9__extrema9arg_max_fIflNS9_4lessIfEEEEEEJSC_SC_iSH_EEEvDpT0_,"aw",@nobits
	.sectionflags	@""
	.align	16
	.zero		1024


//--------------------- .nv.shared._ZN6thrust24THRUST_300001_SM_1000_NS8cuda_cub4core6detail13_kernel_agentINS1_8__reduce11ReduceAgentINS0_12zip_iteratorIN4cuda3std3__45tupleIJNS0_10device_ptrIfEENS0_17counting_iteratorIlNS0_11use_defaultESF_SF_EEEEEEEPNSB_IJflEEESJ_iNS1_9__extrema9arg_max_fIflNSA_4lessIfEEEEEEJSI_SK_iN3cub18CUB_300001_SM_100013GridEvenShareIiEENSS_9GridQueueIjEESP_EEEvDpT0_ --------------------------
	.section	.nv.shared._ZN6thrust24THRUST_300001_SM_1000_NS8cuda_cub4core6detail13_kernel_agentINS1_8__reduce11ReduceAgentINS0_12zip_iteratorIN4cuda3std3__45tupleIJNS0_10device_ptrIfEENS0_17counting_iteratorIlNS0_11use_defaultESF_SF_EEEEEEEPNSB_IJflEEESJ_iNS1_9__extrema9arg_max_fIflNSA_4lessIfEEEEEEJSI_SK_iN3cub18CUB_300001_SM_100013GridEvenShareIiEENSS_9GridQueueIjEESP_EEEvDpT0_,"aw",@nobits
	.sectionflags	@""
	.align	16
	.zero		1024


//--------------------- .nv.shared._ZN6thrust24THRUST_300001_SM_1000_NS8cuda_cub4core6detail13_kernel_agentINS1_8__reduce11ReduceAgentINS0_12zip_iteratorIN4cuda3std3__45tupleIJNS0_10device_ptrIfEENS0_17counting_iteratorIlNS0_11use_defaultESF_SF_EEEEEEEPNSB_IJflEEESJ_iNS1_9__extrema9arg_max_fIflNSA_4lessIfEEEEEEJSI_SK_iSP_EEEvDpT0_ --------------------------
	.section	.nv.shared._ZN6thrust24THRUST_300001_SM_1000_NS8cuda_cub4core6detail13_kernel_agentINS1_8__reduce11ReduceAgentINS0_12zip_iteratorIN4cuda3std3__45tupleIJNS0_10device_ptrIfEENS0_17counting_iteratorIlNS0_11use_defaultESF_SF_EEEEEEEPNSB_IJflEEESJ_iNS1_9__extrema9arg_max_fIflNSA_4lessIfEEEEEEJSI_SK_iSP_EEEvDpT0_,"aw",@nobits
	.sectionflags	@""
	.align	16
	.zero		1024


//--------------------- .nv.shared._ZN6thrust24THRUST_300001_SM_1000_NS8cuda_cub4core6detail13_kernel_agentINS1_8__reduce11ReduceAgentIPN4cuda3std3__45tupleIJflEEESC_SB_lNS1_9__extrema9arg_min_fIflNS9_4lessIfEEEEEEJSC_SC_iSH_EEEvDpT0_ --------------------------
	.section	.nv.shared._ZN6thrust24THRUST_300001_SM_1000_NS8cuda_cub4core6detail13_kernel_agentINS1_8__reduce11ReduceAgentIPN4cuda3std3__45tupleIJflEEESC_SB_lNS1_9__extrema9arg_min_fIflNS9_4lessIfEEEEEEJSC_SC_iSH_EEEvDpT0_,"aw",@nobits
	.sectionflags	@""
	.align	16
	.zero		1024


//--------------------- .nv.shared._ZN6thrust24THRUST_300001_SM_1000_NS8cuda_cub4core6detail13_kernel_agentINS1_8__reduce10DrainAgentIlEEJN3cub18CUB_300001_SM_10009GridQueueIyEElEEEvDpT0_ --------------------------
	.section	.nv.shared._ZN6thrust24THRUST_300001_SM_1000_NS8cuda_cub4core6detail13_kernel_agentINS1_8__reduce10DrainAgentIlEEJN3cub18CUB_300001_SM_10009GridQueueIyEElEEEvDpT0_,"aw",@nobits
	.sectionflags	@""
	.align	16
	.zero		1024


//--------------------- .nv.shared._ZN6thrust24THRUST_300001_SM_1000_NS8cuda_cub4core6detail13_kernel_agentINS1_8__reduce11ReduceAgentINS0_12zip_iteratorIN4cuda3std3__45tupleIJNS0_10device_ptrIfEENS0_17counting_iteratorIlNS0_11use_defaultESF_SF_EEEEEEEPNSB_IJflEEESJ_lNS1_9__extrema9arg_min_fIflNSA_4lessIfEEEEEEJSI_SK_lN3cub18CUB_300001_SM_100013GridEvenShareIlEENSS_9GridQueueIyEESP_EEEvDpT0_ --------------------------
	.section	.nv.shared._ZN6thrust24THRUST_300001_SM_1000_NS8cuda_cub4core6detail13_kernel_agentINS1_8__reduce11ReduceAgentINS0_12zip_iteratorIN4cuda3std3__45tupleIJNS0_10device_ptrIfEENS0_17counting_iteratorIlNS0_11use_defaultESF_SF_EEEEEEEPNSB_IJflEEESJ_lNS1_9__extrema9arg_min_fIflNSA_4lessIfEEEEEEJSI_SK_lN3cub18CUB_300001_SM_100013GridEvenShareIlEENSS_9GridQueueIyEESP_EEEvDpT0_,"aw",@nobits
	.sectionflags	@""
	.align	16
	.zero		1024


//--------------------- .nv.shared._ZN6thrust24THRUST_300001_SM_1000_NS8cuda_cub4core6detail13_kernel_agentINS1_8__reduce11ReduceAgentINS0_12zip_iteratorIN4cuda3std3__45tupleIJNS0_10device_ptrIfEENS0_17counting_iteratorIlNS0_11use_defaultESF_SF_EEEEEEEPNSB_IJflEEESJ_lNS1_9__extrema9arg_min_fIflNSA_4lessIfEEEEEEJSI_SK_lSP_EEEvDpT0_ --------------------------
	.section	.nv.shared._ZN6thrust24THRUST_300001_SM_1000_NS8cuda_cub4core6detail13_kernel_agentINS1_8__reduce11ReduceAgentINS0_12zip_iteratorIN4cuda3std3__45tupleIJNS0_10device_ptrIfEENS0_17counting_iteratorIlNS0_11use_defaultESF_SF_EEEEEEEPNSB_IJflEEESJ_lNS1_9__extrema9arg_min_fIflNSA_4lessIfEEEEEEJSI_SK_lSP_EEEvDpT0_,"aw",@nobits
	.sectionflags	@""
	.align	16
	.zero		1024


//--------------------- .nv.shared._ZN6thrust24THRUST_300001_SM_1000_NS8cuda_cub4core6detail13_kernel_agentINS1_8__reduce11ReduceAgentIPN4cuda3std3__45tupleIJflEEESC_SB_iNS1_9__extrema9arg_min_fIflNS9_4lessIfEEEEEEJSC_SC_iSH_EEEvDpT0_ --------------------------
	.section	.nv.shared._ZN6thrust24THRUST_300001_SM_1000_NS8cuda_cub4core6detail13_kernel_agentINS1_8__reduce11ReduceAgentIPN4cuda3std3__45tupleIJflEEESC_SB_iNS1_9__extrema9arg_min_fIflNS9_4lessIfEEEEEEJSC_SC_iSH_EEEvDpT0_,"aw",@nobits
	.sectionflags	@""
	.align	16
	.zero		1024


//--------------------- .nv.shared._ZN6thrust24THRUST_300001_SM_1000_NS8cuda_cub4core6detail13_kernel_agentINS1_8__reduce10DrainAgentIiEEJN3cub18CUB_300001_SM_10009GridQueueIjEEiEEEvDpT0_ --------------------------
	.section	.nv.shared._ZN6thrust24THRUST_300001_SM_1000_NS8cuda_cub4core6detail13_kernel_agentINS1_8__reduce10DrainAgentIiEEJN3cub18CUB_300001_SM_10009GridQueueIjEEiEEEvDpT0_,"aw",@nobits
	.sectionflags	@""
	.align	16
	.zero		1024


//--------------------- .nv.shared._ZN6thrust24THRUST_300001_SM_1000_NS8cuda_cub4core6detail13_kernel_agentINS1_8__reduce11ReduceAgentINS0_12zip_iteratorIN4cuda3std3__45tupleIJNS0_10device_ptrIfEENS0_17counting_iteratorIlNS0_11use_defaultESF_SF_EEEEEEEPNSB_IJflEEESJ_iNS1_9__extrema9arg_min_fIflNSA_4lessIfEEEEEEJSI_SK_iN3cub18CUB_300001_SM_100013GridEvenShareIiEENSS_9GridQueueIjEESP_EEEvDpT0_ --------------------------
	.section	.nv.shared._ZN6thrust24THRUST_300001_SM_1000_NS8cuda_cub4core6detail13_kernel_agentINS1_8__reduce11ReduceAgentINS0_12zip_iteratorIN4cuda3std3__45tupleIJNS0_10device_ptrIfEENS0_17counting_iteratorIlNS0_11use_defaultESF_SF_EEEEEEEPNSB_IJflEEESJ_iNS1_9__extrema9arg_min_fIflNSA_4lessIfEEEEEEJSI_SK_iN3cub18CUB_300001_SM_100013GridEvenShareIiEENSS_9GridQueueIjEESP_EEEvDpT0_,"aw",@nobits
	.sectionflags	@""
	.align	16
	.zero		1024


//--------------------- .nv.shared._ZN6thrust24THRUST_300001_SM_1000_NS8cuda_cub4core6detail13_kernel_agentINS1_8__reduce11ReduceAgentINS0_12zip_iteratorIN4cuda3std3__45tupleIJNS0_10device_ptrIfEENS0_17counting_iteratorIlNS0_11use_defaultESF_SF_EEEEEEEPNSB_IJflEEESJ_iNS1_9__extrema9arg_min_fIflNSA_4lessIfEEEEEEJSI_SK_iSP_EEEvDpT0_ --------------------------
	.section	.nv.shared._ZN6thrust24THRUST_300001_SM_1000_NS8cuda_cub4core6detail13_kernel_agentINS1_8__reduce11ReduceAgentINS0_12zip_iteratorIN4cuda3std3__45tupleIJNS0_10device_ptrIfEENS0_17counting_iteratorIlNS0_11use_defaultESF_SF_EEEEEEEPNSB_IJflEEESJ_iNS1_9__extrema9arg_min_fIflNSA_4lessIfEEEEEEJSI_SK_iSP_EEEvDpT0_,"aw",@nobits
	.sectionflags	@""
	.align	16
	.zero		1024


//--------------------- .nv.shared._Z12print_kernelv --------------------------
	.section	.nv.shared._Z12print_kernelv,"aw",@nobits
	.sectionflags	@""
	.align	16
	.zero		1024


//--------------------- .nv.shared._Z19SummarizeTreeKernelPfS_PiS0_S0_ii --------------------------
	.section	.nv.shared._Z19SummarizeTreeKernelPfS_PiS0_S0_ii,"aw",@nobits
	.sectionflags	@""
	.align	16
	.zero		1024


//--------------------- .nv.shared._Z15BuildTreeKernelPfS_PiS0_fiiff --------------------------
	.section	.nv.shared._Z15BuildTreeKernelPfS_PiS0_fiiff,"aw",@nobits
	.sectionflags	@""
	.align	16
	.zero		1024


//--------------------- .nv.constant0._ZN3cub18CUB_300001_SM_10006detail8for_each13static_kernelINS2_12policy_hub_t12policy_500_tElN6thrust24THRUST_300001_SM_1000_NS8cuda_cub6__fill7functorINS7_10device_ptrIiEEiEEEEvT0_T1_ --------------------------
	.section	.nv.constant0._ZN3cub18CUB_300001_SM_10006detail8for_each13static_kernelINS2_12policy_hub_t12policy_500_tElN6thrust24THRUST_300001_SM_1000_NS8cuda_cub6__fill7functorINS7_10device_ptrIiEEiEEEEvT0_T1_,"a",@progbits
	.sectionflags	@""
	.align	4
.nv.constant0._ZN3cub18CUB_300001_SM_10006detail8for_each13static_kernelINS2_12policy_hub_t12policy_500_tElN6thrust24THRUST_300001_SM_1000_NS8cuda_cub6__fill7functorINS7_10device_ptrIiEEiEEEEvT0_T1_:
	.zero		920


//--------------------- .nv.constant0._ZN3cub18CUB_300001_SM_10006detail11EmptyKernelIvEEvv --------------------------
	.section	.nv.constant0._ZN3cub18CUB_300001_SM_10006detail11EmptyKernelIvEEvv,"a",@progbits
	.sectionflags	@""
	.align	4
.nv.constant0._ZN3cub18CUB_300001_SM_10006detail11EmptyKernelIvEEvv:
	.zero		896


//--------------------- .nv.constant0._ZN6thrust24THRUST_300001_SM_1000_NS8cuda_cub4core6detail13_kernel_agentINS1_8__reduce11ReduceAgentIPN4cuda3std3__45tupleIJflEEESC_SB_lNS1_9__extrema9arg_max_fIflNS9_4lessIfEEEEEEJSC_SC_iSH_EEEvDpT0_ --------------------------
	.section	.nv.constant0._ZN6thrust24THRUST_300001_SM_1000_NS8cuda_cub4core6detail13_kernel_agentINS1_8__reduce11ReduceAgentIPN4cuda3std3__45tupleIJflEEESC_SB_lNS1_9__extrema9arg_max_fIflNS9_4lessIfEEEEEEJSC_SC_iSH_EEEvDpT0_,"a",@progbits
	.sectionflags	@""
	.align	4
.nv.constant0._ZN6thrust24THRUST_300001_SM_1000_NS8cuda_cub4core6detail13_kernel_agentINS1_8__reduce11ReduceAgentIPN4cuda3std3__45tupleIJflEEESC_SB_lNS1_9__extrema9arg_max_fIflNS9_4lessIfEEEEEEJSC_SC_iSH_EEEvDpT0_:
	.zero		917


//--------------------- .nv.constant0._ZN6thrust24THRUST_300001_SM_1000_NS8cuda_cub4core6detail13_kernel_agentINS1_8__reduce11ReduceAgentINS0_12zip_iteratorIN4cuda3std3__45tupleIJNS0_10device_ptrIfEENS0_17counting_iteratorIlNS0_11use_defaultESF_SF_EEEEEEEPNSB_IJflEEESJ_lNS1_9__extrema9arg_max_fIflNSA_4lessIfEEEEEEJSI_SK_lN3cub18CUB_300001_SM_100013GridEvenShareIlEENSS_9GridQueueIyEESP_EEEvDpT0_ --------------------------
	.section	.nv.constant0._ZN6thrust24THRUST_300001_SM_1000_NS8cuda_cub4core6detail13_kernel_agentINS1_8__reduce11ReduceAgentINS0_12zip_iteratorIN4cuda3std3__45tupleIJNS0_10device_ptrIfEENS0_17counting_iteratorIlNS0_11use_defaultESF_SF_EEEEEEEPNSB_IJflEEESJ_lNS1_9__extrema9arg_max_fIflNSA_4lessIfEEEEEEJSI_SK_lN3cub18CUB_300001_SM_100013GridEvenShareIlEENSS_9GridQueueIyEESP_EEEvDpT0_,"a",@progbits
	.sectionflags	@""
	.align	4
.nv.constant0._ZN6thrust24THRUST_300001_SM_1000_NS8cuda_cub4core6detail13_kernel_agentINS1_8__reduce11ReduceAgentINS0_12zip_iteratorIN4cuda3std3__45tupleIJNS0_10device_ptrIfEENS0_17counting_iteratorIlNS0_11use_defaultESF_SF_EEEEEEEPNSB_IJflEEESJ_lNS1_9__extrema9arg_max_fIflNSA_4lessIfEEEEEEJSI_SK_lN3cub18CUB_300001_SM_100013GridEvenShareIlEENSS_9GridQueueIyEESP_EEEvDpT0_:
	.zero		1009


//--------------------- .nv.constant0._ZN6thrust24THRUST_300001_SM_1000_NS8cuda_cub4core6detail13_kernel_agentINS1_8__reduce11ReduceAgentINS0_12zip_iteratorIN4cuda3std3__45tupleIJNS0_10device_ptrIfEENS0_17counting_iteratorIlNS0_11use_defaultESF_SF_EEEEEEEPNSB_IJflEEESJ_lNS1_9__extrema9arg_max_fIflNSA_4lessIfEEEEEEJSI_SK_lSP_EEEvDpT0_ --------------------------
	.section	.nv.constant0._ZN6thrust24THRUST_300001_SM_1000_NS8cuda_cub4core6detail13_kernel_agentINS1_8__reduce11ReduceAgentINS0_12zip_iteratorIN4cuda3std3__45tupleIJNS0_10device_ptrIfEENS0_17counting_iteratorIlNS0_11use_defaultESF_SF_EEEEEEEPNSB_IJflEEESJ_lNS1_9__extrema9arg_max_fIflNSA_4lessIfEEEEEEJSI_SK_lSP_EEEvDpT0_,"a",@progbits
	.sectionflags	@""
	.align	4
.nv.constant0._ZN6thrust24THRUST_300001_SM_1000_NS8cuda_cub4core6detail13_kernel_agentINS1_8__reduce11ReduceAgentINS0_12zip_iteratorIN4cuda3std3__45tupleIJNS0_10device_ptrIfEENS0_17counting_iteratorIlNS0_11use_defaultESF_SF_EEEEEEEPNSB_IJflEEESJ_lNS1_9__extrema9arg_max_fIflNSA_4lessIfEEEEEEJSI_SK_lSP_EEEvDpT0_:
	.zero		929


//--------------------- .nv.constant0._ZN6thrust24THRUST_300001_SM_1000_NS8cuda_cub4core6detail13_kernel_agentINS1_8__reduce11ReduceAgentIPN4cuda3std3__45tupleIJflEEESC_SB_iNS1_9__extrema9arg_max_fIflNS9_4lessIfEEEEEEJSC_SC_iSH_EEEvDpT0_ --------------------------
	.section	.nv.constant0._ZN6thrust24THRUST_300001_SM_1000_NS8cuda_cub4core6detail13_kernel_agentINS1_8__reduce11ReduceAgentIPN4cuda3std3__45tupleIJflEEESC_SB_iNS1_9__extrema9arg_max_fIflNS9_4lessIfEEEEEEJSC_SC_iSH_EEEvDpT0_,"a",@progbits
	.sectionflags	@""
	.align	4
.nv.constant0._ZN6thrust24THRUST_300001_SM_1000_NS8cuda_cub4core6detail13_kernel_agentINS1_8__reduce11ReduceAgentIPN4cuda3std3__45tupleIJflEEESC_SB_iNS1_9__extrema9arg_max_fIflNS9_4lessIfEEEEEEJSC_SC_iSH_EEEvDpT0_:
	.zero		917


//--------------------- .nv.constant0._ZN6thrust24THRUST_300001_SM_1000_NS8cuda_cub4core6detail13_kernel_agentINS1_8__reduce11ReduceAgentINS0_12zip_iteratorIN4cuda3std3__45tupleIJNS0_10device_ptrIfEENS0_17counting_iteratorIlNS0_11use_defaultESF_SF_EEEEEEEPNSB_IJflEEESJ_iNS1_9__extrema9arg_max_fIflNSA_4lessIfEEEEEEJSI_SK_iN3cub18CUB_300001_SM_100013GridEvenShareIiEENSS_9GridQueueIjEESP_EEEvDpT0_ --------------------------
	.section	.nv.constant0._ZN6thrust24THRUST_300001_SM_1000_NS8cuda_cub4core6detail13_kernel_agentINS1_8__reduce11ReduceAgentINS0_12zip_iteratorIN4cuda3std3__45tupleIJNS0_10device_ptrIfEENS0_17counting_iteratorIlNS0_11use_defaultESF_SF_EEEEEEEPNSB_IJflEEESJ_iNS1_9__extrema9arg_max_fIflNSA_4lessIfEEEEEEJSI_SK_iN3cub18CUB_300001_SM_100013GridEvenShareIiEENSS_9GridQueueIjEESP_EEEvDpT0_,"a",@progbits
	.sectionflags	@""
	.align	4
.nv.constant0._ZN6thrust24THRUST_300001_SM_1000_NS8cuda_cub4core6detail13_kernel_agentINS1_8__reduce11ReduceAgentINS0_12zip_iteratorIN4cuda3std3__45tupleIJNS0_10device_ptrIfEENS0_17counting_iteratorIlNS0_11use_defaultESF_SF_EEEEEEEPNSB_IJflEEESJ_iNS1_9__extrema9arg_max_fIflNSA_4lessIfEEEEEEJSI_SK_iN3cub18CUB_300001_SM_100013GridEvenShareIiEENSS_9GridQueueIjEESP_EEEvDpT0_:
	.zero		977


//--------------------- .nv.constant0._ZN6thrust24THRUST_300001_SM_1000_NS8cuda_cub4core6detail13_kernel_agentINS1_8__reduce11ReduceAgentINS0_12zip_iteratorIN4cuda3std3__45tupleIJNS0_10device_ptrIfEENS0_17counting_iteratorIlNS0_11use_defaultESF_SF_EEEEEEEPNSB_IJflEEESJ_iNS1_9__extrema9arg_max_fIflNSA_4lessIfEEEEEEJSI_SK_iSP_EEEvDpT0_ --------------------------
	.section	.nv.constant0._ZN6thrust24THRUST_300001_SM_1000_NS8cuda_cub4core6detail13_kernel_agentINS1_8__reduce11ReduceAgentINS0_12zip_iteratorIN4cuda3std3__45tupleIJNS0_10device_ptrIfEENS0_17counting_iteratorIlNS0_11use_defaultESF_SF_EEEEEEEPNSB_IJflEEESJ_iNS1_9__extrema9arg_max_fIflNSA_4lessIfEEEEEEJSI_SK_iSP_EEEvDpT0_,"a",@progbits
	.sectionflags	@""
	.align	4
.nv.constant0._ZN6thrust24THRUST_300001_SM_1000_NS8cuda_cub4core6detail13_kernel_agentINS1_8__reduce11ReduceAgentINS0_12zip_iteratorIN4cuda3std3__45tupleIJNS0_10device_ptrIfEENS0_17counting_iteratorIlNS0_11use_defaultESF_SF_EEEEEEEPNSB_IJflEEESJ_iNS1_9__extrema9arg_max_fIflNSA_4lessIfEEEEEEJSI_SK_iSP_EEEvDpT0_:
	.zero		925


//--------------------- .nv.constant0._ZN6thrust24THRUST_300001_SM_1000_NS8cuda_cub4core6detail13_kernel_agentINS1_8__reduce11ReduceAgentIPN4cuda3std3__45tupleIJflEEESC_SB_lNS1_9__extrema9arg_min_fIflNS9_4lessIfEEEEEEJSC_SC_iSH_EEEvDpT0_ --------------------------
	.section	.nv.constant0._ZN6thrust24THRUST_300001_SM_1000_NS8cuda_cub4core6detail13_kernel_agentINS1_8__reduce11ReduceAgentIPN4cuda3std3__45tupleIJflEEESC_SB_lNS1_9__extrema9arg_min_fIflNS9_4lessIfEEEEEEJSC_SC_iSH_EEEvDpT0_,"a",@progbits
	.sectionflags	@""
	.align	4
.nv.constant0._ZN6thrust24THRUST_300001_SM_1000_NS8cuda_cub4core6detail13_kernel_agentINS1_8__reduce11ReduceAgentIPN4cuda3std3__45tupleIJflEEESC_SB_lNS1_9__extrema9arg_min_fIflNS9_4lessIfEEEEEEJSC_SC_iSH_EEEvDpT0_:
	.zero		917


//--------------------- .nv.constant0._ZN6thrust24THRUST_300001_SM_1000_NS8cuda_cub4core6detail13_kernel_agentINS1_8__reduce10DrainAgentIlEEJN3cub18CUB_300001_SM_10009GridQueueIyEElEEEvDpT0_ --------------------------
	.section	.nv.constant0._ZN6thrust24THRUST_300001_SM_1000_NS8cuda_cub4core6detail13_kernel_agentINS1_8__reduce10DrainAgentIlEEJN3cub18CUB_300001_SM_10009GridQueueIyEElEEEvDpT0_,"a",@progbits
	.sectionflags	@""
	.align	4
.nv.constant0._ZN6thrust24THRUST_300001_SM_1000_NS8cuda_cub4core6detail13_kernel_agentINS1_8__reduce10DrainAgentIlEEJN3cub18CUB_300001_SM_10009GridQueueIyEElEEEvDpT0_:
	.zero		912


//--------------------- .nv.constant0._ZN6thrust24THRUST_300001_SM_1000_NS8cuda_cub4core6detail13_kernel_agentINS1_8__reduce11ReduceAgentINS0_12zip_iteratorIN4cuda3std3__45tupleIJNS0_10device_ptrIfEENS0_17counting_iteratorIlNS0_11use_defaultESF_SF_EEEEEEEPNSB_IJflEEESJ_lNS1_9__extrema9arg_min_fIflNSA_4lessIfEEEEEEJSI_SK_lN3cub18CUB_300001_SM_100013GridEvenShareIlEENSS_9GridQueueIyEESP_EEEvDpT0_ --------------------------
	.section	.nv.constant0._ZN6thrust24THRUST_300001_SM_1000_NS8cuda_cub4core6detail13_kernel_agentINS1_8__reduce11ReduceAgentINS0_12zip_iteratorIN4cuda3std3__45tupleIJNS0_10device_ptrIfEENS0_17counting_iteratorIlNS0_11use_defaultESF_SF_EEEEEEEPNSB_IJflEEESJ_lNS1_9__extrema9arg_min_fIflNSA_4lessIfEEEEEEJSI_SK_lN3cub18CUB_300001_SM_100013GridEvenShareIlEENSS_9GridQueueIyEESP_EEEvDpT0_,"a",@progbits
	.sectionflags	@""
	.align	4
.nv.constant0._ZN6thrust24THRUST_300001_SM_1000_NS8cuda_cub4core6detail13_kernel_agentINS1_8__reduce11ReduceAgentINS0_12zip_iteratorIN4cuda3std3__45tupleIJNS0_10device_ptrIfEENS0_17counting_iteratorIlNS0_11use_defaultESF_SF_EEEEEEEPNSB_IJflEEESJ_lNS1_9__extrema9arg_min_fIflNSA_4lessIfEEEEEEJSI_SK_lN3cub18CUB_300001_SM_100013GridEvenShareIlEENSS_9GridQueueIyEESP_EEEvDpT0_:
	.zero		1009


//--------------------- .nv.constant0._ZN6thrust24THRUST_300001_SM_1000_NS8cuda_cub4core6detail13_kernel_agentINS1_8__reduce11ReduceAgentINS0_12zip_iteratorIN4cuda3std3__45tupleIJNS0_10device_ptrIfEENS0_17counting_iteratorIlNS0_11use_defaultESF_SF_EEEEEEEPNSB_IJflEEESJ_lNS1_9__extrema9arg_min_fIflNSA_4lessIfEEEEEEJSI_SK_lSP_EEEvDpT0_ --------------------------
	.section	.nv.constant0._ZN6thrust24THRUST_300001_SM_1000_NS8cuda_cub4core6detail13_kernel_agentINS1_8__reduce11ReduceAgentINS0_12zip_iteratorIN4cuda3std3__45tupleIJNS0_10device_ptrIfEENS0_17counting_iteratorIlNS0_11use_defaultESF_SF_EEEEEEEPNSB_IJflEEESJ_lNS1_9__extrema9arg_min_fIflNSA_4lessIfEEEEEEJSI_SK_lSP_EEEvDpT0_,"a",@progbits
	.sectionflags	@""
	.align	4
.nv.constant0._ZN6thrust24THRUST_300001_SM_1000_NS8cuda_cub4core6detail13_kernel_agentINS1_8__reduce11ReduceAgentINS0_12zip_iteratorIN4cuda3std3__45tupleIJNS0_10device_ptrIfEENS0_17counting_iteratorIlNS0_11use_defaultESF_SF_EEEEEEEPNSB_IJflEEESJ_lNS1_9__extrema9arg_min_fIflNSA_4lessIfEEEEEEJSI_SK_lSP_EEEvDpT0_:
	.zero		929


//--------------------- .nv.constant0._ZN6thrust24THRUST_300001_SM_1000_NS8cuda_cub4core6detail13_kernel_agentINS1_8__reduce11ReduceAgentIPN4cuda3std3__45tupleIJflEEESC_SB_iNS1_9__extrema9arg_min_fIflNS9_4lessIfEEEEEEJSC_SC_iSH_EEEvDpT0_ --------------------------
	.section	.nv.constant0._ZN6thrust24THRUST_300001_SM_1000_NS8cuda_cub4core6detail13_kernel_agentINS1_8__reduce11ReduceAgentIPN4cuda3std3__45tupleIJflEEESC_SB_iNS1_9__extrema9arg_min_fIflNS9_4lessIfEEEEEEJSC_SC_iSH_EEEvDpT0_,"a",@progbits
	.sectionflags	@""
	.align	4
.nv.constant0._ZN6thrust24THRUST_300001_SM_1000_NS8cuda_cub4core6detail13_kernel_agentINS1_8__reduce11ReduceAgentIPN4cuda3std3__45tupleIJflEEESC_SB_iNS1_9__extrema9arg_min_fIflNS9_4lessIfEEEEEEJSC_SC_iSH_EEEvDpT0_:
	.zero		917


//--------------------- .nv.constant0._ZN6thrust24THRUST_300001_SM_1000_NS8cuda_cub4core6detail13_kernel_agentINS1_8__reduce10DrainAgentIiEEJN3cub18CUB_300001_SM_10009GridQueueIjEEiEEEvDpT0_ --------------------------
	.section	.nv.constant0._ZN6thrust24THRUST_300001_SM_1000_NS8cuda_cub4core6detail13_kernel_agentINS1_8__reduce10DrainAgentIiEEJN3cub18CUB_300001_SM_10009GridQueueIjEEiEEEvDpT0_,"a",@progbits
	.sectionflags	@""
	.align	4
.nv.constant0._ZN6thrust24THRUST_300001_SM_1000_NS8cuda_cub4core6detail13_kernel_agentINS1_8__reduce10DrainAgentIiEEJN3cub18CUB_300001_SM_10009GridQueueIjEEiEEEvDpT0_:
	.zero		908


//--------------------- .nv.constant0._ZN6thrust24THRUST_300001_SM_1000_NS8cuda_cub4core6detail13_kernel_agentINS1_8__reduce11ReduceAgentINS0_12zip_iteratorIN4cuda3std3__45tupleIJNS0_10device_ptrIfEENS0_17counting_iteratorIlNS0_11use_defaultESF_SF_EEEEEEEPNSB_IJflEEESJ_iNS1_9__extrema9arg_min_fIflNSA_4lessIfEEEEEEJSI_SK_iN3cub18CUB_300001_SM_100013GridEvenShareIiEENSS_9GridQueueIjEESP_EEEvDpT0_ --------------------------
	.section	.nv.constant0._ZN6thrust24THRUST_300001_SM_1000_NS8cuda_cub4core6detail13_kernel_agentINS1_8__reduce11ReduceAgentINS0_12zip_iteratorIN4cuda3std3__45tupleIJNS0_10device_ptrIfEENS0_17counting_iteratorIlNS0_11use_defaultESF_SF_EEEEEEEPNSB_IJflEEESJ_iNS1_9__extrema9arg_min_fIflNSA_4lessIfEEEEEEJSI_SK_iN3cub18CUB_300001_SM_100013GridEvenShareIiEENSS_9GridQueueIjEESP_EEEvDpT0_,"a",@progbits
	.sectionflags	@""
	.align	4
.nv.constant0._ZN6thrust24THRUST_300001_SM_1000_NS8cuda_cub4core6detail13_kernel_agentINS1_8__reduce11ReduceAgentINS0_12zip_iteratorIN4cuda3std3__45tupleIJNS0_10device_ptrIfEENS0_17counting_iteratorIlNS0_11use_defaultESF_SF_EEEEEEEPNSB_IJflEEESJ_iNS1_9__extrema9arg_min_fIflNSA_4lessIfEEEEEEJSI_SK_iN3cub18CUB_300001_SM_100013GridEvenShareIiEENSS_9GridQueueIjEESP_EEEvDpT0_:
	.zero		977


//--------------------- .nv.constant0._ZN6thrust24THRUST_300001_SM_1000_NS8cuda_cub4core6detail13_kernel_agentINS1_8__reduce11ReduceAgentINS0_12zip_iteratorIN4cuda3std3__45tupleIJNS0_10device_ptrIfEENS0_17counting_iteratorIlNS0_11use_defaultESF_SF_EEEEEEEPNSB_IJflEEESJ_iNS1_9__extrema9arg_min_fIflNSA_4lessIfEEEEEEJSI_SK_iSP_EEEvDpT0_ --------------------------
	.section	.nv.constant0._ZN6thrust24THRUST_300001_SM_1000_NS8cuda_cub4core6detail13_kernel_agentINS1_8__reduce11ReduceAgentINS0_12zip_iteratorIN4cuda3std3__45tupleIJNS0_10device_ptrIfEENS0_17counting_iteratorIlNS0_11use_defaultESF_SF_EEEEEEEPNSB_IJflEEESJ_iNS1_9__extrema9arg_min_fIflNSA_4lessIfEEEEEEJSI_SK_iSP_EEEvDpT0_,"a",@progbits
	.sectionflags	@""
	.align	4
.nv.constant0._ZN6thrust24THRUST_300001_SM_1000_NS8cuda_cub4core6detail13_kernel_agentINS1_8__reduce11ReduceAgentINS0_12zip_iteratorIN4cuda3std3__45tupleIJNS0_10device_ptrIfEENS0_17counting_iteratorIlNS0_11use_defaultESF_SF_EEEEEEEPNSB_IJflEEESJ_iNS1_9__extrema9arg_min_fIflNSA_4lessIfEEEEEEJSI_SK_iSP_EEEvDpT0_:
	.zero		925


//--------------------- .nv.constant0._Z12print_kernelv --------------------------
	.section	.nv.constant0._Z12print_kernelv,"a",@progbits
	.sectionflags	@""
	.align	4
.nv.constant0._Z12print_kernelv:
	.zero		896


//--------------------- .nv.constant0._Z19SummarizeTreeKernelPfS_PiS0_S0_ii --------------------------
	.section	.nv.constant0._Z19SummarizeTreeKernelPfS_PiS0_S0_ii,"a",@progbits
	.sectionflags	@""
	.align	4
.nv.constant0._Z19SummarizeTreeKernelPfS_PiS0_S0_ii:
	.zero		944


//--------------------- .nv.constant0._Z15BuildTreeKernelPfS_PiS0_fiiff --------------------------
	.section	.nv.constant0._Z15BuildTreeKernelPfS_PiS0_fiiff,"a",@progbits
	.sectionflags	@""
	.align	4
.nv.constant0._Z15BuildTreeKernelPfS_PiS0_fiiff:
	.zero		948


//--------------------- SYMBOLS --------------------------

	.type		.nv.reservedSmem.offset0,@object
	.size		.nv.reservedSmem.offset0,0x4
	.type		.nv.reservedSmem.cap,@object
	.size		.nv.reservedSmem.cap,0x4
	.type		vprintf,@function
